//
// Generated by NVIDIA NVVM Compiler
//
// Compiler Build ID: CL-36424714
// Cuda compilation tools, release 13.0, V13.0.88
// Based on NVVM 20.0.0
//

.version 9.0
.target sm_100
.address_size 64

	// .globl	_Z7reduce4IiLj512EEvPT_S1_j
.extern .shared .align 16 .b8 __smem_d[];
.extern .shared .align 16 .b8 __smem[];

.visible .entry _Z7reduce4IiLj512EEvPT_S1_j(
	.param .u64 .ptr .align 1 _Z7reduce4IiLj512EEvPT_S1_j_param_0,
	.param .u64 .ptr .align 1 _Z7reduce4IiLj512EEvPT_S1_j_param_1,
	.param .u32 _Z7reduce4IiLj512EEvPT_S1_j_param_2
)
{
	.reg .pred 	%p<13>;
	.reg .b32 	%r<54>;
	.reg .b64 	%rd<11>;

	ld.param.u64 	%rd3, [_Z7reduce4IiLj512EEvPT_S1_j_param_0];
	ld.param.u64 	%rd2, [_Z7reduce4IiLj512EEvPT_S1_j_param_1];
	ld.param.u32 	%r20, [_Z7reduce4IiLj512EEvPT_S1_j_param_2];
	cvta.to.global.u64 	%rd1, %rd3;
	mov.u32 	%r1, %tid.x;
	mov.u32 	%r2, %ctaid.x;
	mov.u32 	%r3, %ntid.x;
	mul.lo.s32 	%r22, %r3, %r2;
	shl.b32 	%r23, %r22, 1;
	add.s32 	%r4, %r23, %r1;
	setp.ge.u32 	%p1, %r4, %r20;
	mov.b32 	%r51, 0;
	@%p1 bra 	$L__BB0_2;
	mul.wide.u32 	%rd4, %r4, 4;
	add.s64 	%rd5, %rd1, %rd4;
	ld.global.u32 	%r51, [%rd5];
$L__BB0_2:
	add.s32 	%r7, %r4, 512;
	setp.ge.u32 	%p2, %r7, %r20;
	@%p2 bra 	$L__BB0_4;
	mul.wide.u32 	%rd6, %r7, 4;
	add.s64 	%rd7, %rd1, %rd6;
	ld.global.u32 	%r24, [%rd7];
	add.s32 	%r51, %r24, %r51;
$L__BB0_4:
	shl.b32 	%r25, %r1, 2;
	mov.u32 	%r26, __smem;
	add.s32 	%r10, %r26, %r25;
	st.shared.u32 	[%r10], %r51;
	barrier.sync 	0;
	setp.lt.u32 	%p3, %r3, 66;
	@%p3 bra 	$L__BB0_9;
	mov.u32 	%r49, %r3;
$L__BB0_6:
	shr.u32 	%r13, %r49, 1;
	setp.ge.u32 	%p4, %r1, %r13;
	@%p4 bra 	$L__BB0_8;
	shl.b32 	%r27, %r13, 2;
	add.s32 	%r28, %r10, %r27;
	ld.shared.u32 	%r29, [%r28];
	add.s32 	%r51, %r29, %r51;
	st.shared.u32 	[%r10], %r51;
$L__BB0_8:
	barrier.sync 	0;
	setp.gt.u32 	%p5, %r49, 131;
	mov.u32 	%r49, %r13;
	@%p5 bra 	$L__BB0_6;
$L__BB0_9:
	mov.u32 	%r30, %tid.y;
	mov.u32 	%r31, %tid.z;
	mov.u32 	%r32, %ntid.y;
	mad.lo.s32 	%r33, %r31, %r32, %r30;
	mul.lo.s32 	%r17, %r33, %r3;
	add.s32 	%r34, %r17, %r1;
	setp.gt.u32 	%p6, %r34, 31;
	@%p6 bra 	$L__BB0_11;
	ld.shared.u32 	%r35, [%r10+128];
	add.s32 	%r36, %r35, %r51;
	shfl.sync.down.b32	%r37|%p7, %r36, 16, 31, -1;
	add.s32 	%r38, %r37, %r36;
	shfl.sync.down.b32	%r39|%p8, %r38, 8, 31, -1;
	add.s32 	%r40, %r39, %r38;
	shfl.sync.down.b32	%r41|%p9, %r40, 4, 31, -1;
	add.s32 	%r42, %r41, %r40;
	shfl.sync.down.b32	%r43|%p10, %r42, 2, 31, -1;
	add.s32 	%r44, %r43, %r42;
	shfl.sync.down.b32	%r45|%p11, %r44, 1, 31, -1;
	add.s32 	%r51, %r45, %r44;
$L__BB0_11:
	or.b32  	%r46, %r17, %r1;
	setp.ne.s32 	%p12, %r46, 0;
	@%p12 bra 	$L__BB0_13;
	cvta.to.global.u64 	%rd8, %rd2;
	mul.wide.u32 	%rd9, %r2, 4;
	add.s64 	%rd10, %rd8, %rd9;
	st.global.u32 	[%rd10], %r51;
$L__BB0_13:
	ret;

}
	// .globl	_Z7reduce4IiLj256EEvPT_S1_j
.visible .entry _Z7reduce4IiLj256EEvPT_S1_j(
	.param .u64 .ptr .align 1 _Z7reduce4IiLj256EEvPT_S1_j_param_0,
	.param .u64 .ptr .align 1 _Z7reduce4IiLj256EEvPT_S1_j_param_1,
	.param .u32 _Z7reduce4IiLj256EEvPT_S1_j_param_2
)
{
	.reg .pred 	%p<13>;
	.reg .b32 	%r<54>;
	.reg .b64 	%rd<11>;

	ld.param.u64 	%rd3, [_Z7reduce4IiLj256EEvPT_S1_j_param_0];
	ld.param.u64 	%rd2, [_Z7reduce4IiLj256EEvPT_S1_j_param_1];
	ld.param.u32 	%r20, [_Z7reduce4IiLj256EEvPT_S1_j_param_2];
	cvta.to.global.u64 	%rd1, %rd3;
	mov.u32 	%r1, %tid.x;
	mov.u32 	%r2, %ctaid.x;
	mov.u32 	%r3, %ntid.x;
	mul.lo.s32 	%r22, %r3, %r2;
	shl.b32 	%r23, %r22, 1;
	add.s32 	%r4, %r23, %r1;
	setp.ge.u32 	%p1, %r4, %r20;
	mov.b32 	%r51, 0;
	@%p1 bra 	$L__BB1_2;
	mul.wide.u32 	%rd4, %r4, 4;
	add.s64 	%rd5, %rd1, %rd4;
	ld.global.u32 	%r51, [%rd5];
$L__BB1_2:
	add.s32 	%r7, %r4, 256;
	setp.ge.u32 	%p2, %r7, %r20;
	@%p2 bra 	$L__BB1_4;
	mul.wide.u32 	%rd6, %r7, 4;
	add.s64 	%rd7, %rd1, %rd6;
	ld.global.u32 	%r24, [%rd7];
	add.s32 	%r51, %r24, %r51;
$L__BB1_4:
	shl.b32 	%r25, %r1, 2;
	mov.u32 	%r26, __smem;
	add.s32 	%r10, %r26, %r25;
	st.shared.u32 	[%r10], %r51;
	barrier.sync 	0;
	setp.lt.u32 	%p3, %r3, 66;
	@%p3 bra 	$L__BB1_9;
	mov.u32 	%r49, %r3;
$L__BB1_6:
	shr.u32 	%r13, %r49, 1;
	setp.ge.u32 	%p4, %r1, %r13;
	@%p4 bra 	$L__BB1_8;
	shl.b32 	%r27, %r13, 2;
	add.s32 	%r28, %r10, %r27;
	ld.shared.u32 	%r29, [%r28];
	add.s32 	%r51, %r29, %r51;
	st.shared.u32 	[%r10], %r51;
$L__BB1_8:
	barrier.sync 	0;
	setp.gt.u32 	%p5, %r49, 131;
	mov.u32 	%r49, %r13;
	@%p5 bra 	$L__BB1_6;
$L__BB1_9:
	mov.u32 	%r30, %tid.y;
	mov.u32 	%r31, %tid.z;
	mov.u32 	%r32, %ntid.y;
	mad.lo.s32 	%r33, %r31, %r32, %r30;
	mul.lo.s32 	%r17, %r33, %r3;
	add.s32 	%r34, %r17, %r1;
	setp.gt.u32 	%p6, %r34, 31;
	@%p6 bra 	$L__BB1_11;
	ld.shared.u32 	%r35, [%r10+128];
	add.s32 	%r36, %r35, %r51;
	shfl.sync.down.b32	%r37|%p7, %r36, 16, 31, -1;
	add.s32 	%r38, %r37, %r36;
	shfl.sync.down.b32	%r39|%p8, %r38, 8, 31, -1;
	add.s32 	%r40, %r39, %r38;
	shfl.sync.down.b32	%r41|%p9, %r40, 4, 31, -1;
	add.s32 	%r42, %r41, %r40;
	shfl.sync.down.b32	%r43|%p10, %r42, 2, 31, -1;
	add.s32 	%r44, %r43, %r42;
	shfl.sync.down.b32	%r45|%p11, %r44, 1, 31, -1;
	add.s32 	%r51, %r45, %r44;
$L__BB1_11:
	or.b32  	%r46, %r17, %r1;
	setp.ne.s32 	%p12, %r46, 0;
	@%p12 bra 	$L__BB1_13;
	cvta.to.global.u64 	%rd8, %rd2;
	mul.wide.u32 	%rd9, %r2, 4;
	add.s64 	%rd10, %rd8, %rd9;
	st.global.u32 	[%rd10], %r51;
$L__BB1_13:
	ret;

}
	// .globl	_Z7reduce4IiLj128EEvPT_S1_j
.visible .entry _Z7reduce4IiLj128EEvPT_S1_j(
	.param .u64 .ptr .align 1 _Z7reduce4IiLj128EEvPT_S1_j_param_0,
	.param .u64 .ptr .align 1 _Z7reduce4IiLj128EEvPT_S1_j_param_1,
	.param .u32 _Z7reduce4IiLj128EEvPT_S1_j_param_2
)
{
	.reg .pred 	%p<13>;
	.reg .b32 	%r<54>;
	.reg .b64 	%rd<11>;

	ld.param.u64 	%rd3, [_Z7reduce4IiLj128EEvPT_S1_j_param_0];
	ld.param.u64 	%rd2, [_Z7reduce4IiLj128EEvPT_S1_j_param_1];
	ld.param.u32 	%r20, [_Z7reduce4IiLj128EEvPT_S1_j_param_2];
	cvta.to.global.u64 	%rd1, %rd3;
	mov.u32 	%r1, %tid.x;
	mov.u32 	%r2, %ctaid.x;
	mov.u32 	%r3, %ntid.x;
	mul.lo.s32 	%r22, %r3, %r2;
	shl.b32 	%r23, %r22, 1;
	add.s32 	%r4, %r23, %r1;
	setp.ge.u32 	%p1, %r4, %r20;
	mov.b32 	%r51, 0;
	@%p1 bra 	$L__BB2_2;
	mul.wide.u32 	%rd4, %r4, 4;
	add.s64 	%rd5, %rd1, %rd4;
	ld.global.u32 	%r51, [%rd5];
$L__BB2_2:
	add.s32 	%r7, %r4, 128;
	setp.ge.u32 	%p2, %r7, %r20;
	@%p2 bra 	$L__BB2_4;
	mul.wide.u32 	%rd6, %r7, 4;
	add.s64 	%rd7, %rd1, %rd6;
	ld.global.u32 	%r24, [%rd7];
	add.s32 	%r51, %r24, %r51;
$L__BB2_4:
	shl.b32 	%r25, %r1, 2;
	mov.u32 	%r26, __smem;
	add.s32 	%r10, %r26, %r25;
	st.shared.u32 	[%r10], %r51;
	barrier.sync 	0;
	setp.lt.u32 	%p3, %r3, 66;
	@%p3 bra 	$L__BB2_9;
	mov.u32 	%r49, %r3;
$L__BB2_6:
	shr.u32 	%r13, %r49, 1;
	setp.ge.u32 	%p4, %r1, %r13;
	@%p4 bra 	$L__BB2_8;
	shl.b32 	%r27, %r13, 2;
	add.s32 	%r28, %r10, %r27;
	ld.shared.u32 	%r29, [%r28];
	add.s32 	%r51, %r29, %r51;
	st.shared.u32 	[%r10], %r51;
$L__BB2_8:
	barrier.sync 	0;
	setp.gt.u32 	%p5, %r49, 131;
	mov.u32 	%r49, %r13;
	@%p5 bra 	$L__BB2_6;
$L__BB2_9:
	mov.u32 	%r30, %tid.y;
	mov.u32 	%r31, %tid.z;
	mov.u32 	%r32, %ntid.y;
	mad.lo.s32 	%r33, %r31, %r32, %r30;
	mul.lo.s32 	%r17, %r33, %r3;
	add.s32 	%r34, %r17, %r1;
	setp.gt.u32 	%p6, %r34, 31;
	@%p6 bra 	$L__BB2_11;
	ld.shared.u32 	%r35, [%r10+128];
	add.s32 	%r36, %r35, %r51;
	shfl.sync.down.b32	%r37|%p7, %r36, 16, 31, -1;
	add.s32 	%r38, %r37, %r36;
	shfl.sync.down.b32	%r39|%p8, %r38, 8, 31, -1;
	add.s32 	%r40, %r39, %r38;
	shfl.sync.down.b32	%r41|%p9, %r40, 4, 31, -1;
	add.s32 	%r42, %r41, %r40;
	shfl.sync.down.b32	%r43|%p10, %r42, 2, 31, -1;
	add.s32 	%r44, %r43, %r42;
	shfl.sync.down.b32	%r45|%p11, %r44, 1, 31, -1;
	add.s32 	%r51, %r45, %r44;
$L__BB2_11:
	or.b32  	%r46, %r17, %r1;
	setp.ne.s32 	%p12, %r46, 0;
	@%p12 bra 	$L__BB2_13;
	cvta.to.global.u64 	%rd8, %rd2;
	mul.wide.u32 	%rd9, %r2, 4;
	add.s64 	%rd10, %rd8, %rd9;
	st.global.u32 	[%rd10], %r51;
$L__BB2_13:
	ret;

}
	// .globl	_Z7reduce4IiLj64EEvPT_S1_j
.visible .entry _Z7reduce4IiLj64EEvPT_S1_j(
	.param .u64 .ptr .align 1 _Z7reduce4IiLj64EEvPT_S1_j_param_0,
	.param .u64 .ptr .align 1 _Z7reduce4IiLj64EEvPT_S1_j_param_1,
	.param .u32 _Z7reduce4IiLj64EEvPT_S1_j_param_2
)
{
	.reg .pred 	%p<13>;
	.reg .b32 	%r<54>;
	.reg .b64 	%rd<11>;

	ld.param.u64 	%rd3, [_Z7reduce4IiLj64EEvPT_S1_j_param_0];
	ld.param.u64 	%rd2, [_Z7reduce4IiLj64EEvPT_S1_j_param_1];
	ld.param.u32 	%r20, [_Z7reduce4IiLj64EEvPT_S1_j_param_2];
	cvta.to.global.u64 	%rd1, %rd3;
	mov.u32 	%r1, %tid.x;
	mov.u32 	%r2, %ctaid.x;
	mov.u32 	%r3, %ntid.x;
	mul.lo.s32 	%r22, %r3, %r2;
	shl.b32 	%r23, %r22, 1;
	add.s32 	%r4, %r23, %r1;
	setp.ge.u32 	%p1, %r4, %r20;
	mov.b32 	%r51, 0;
	@%p1 bra 	$L__BB3_2;
	mul.wide.u32 	%rd4, %r4, 4;
	add.s64 	%rd5, %rd1, %rd4;
	ld.global.u32 	%r51, [%rd5];
$L__BB3_2:
	add.s32 	%r7, %r4, 64;
	setp.ge.u32 	%p2, %r7, %r20;
	@%p2 bra 	$L__BB3_4;
	mul.wide.u32 	%rd6, %r7, 4;
	add.s64 	%rd7, %rd1, %rd6;
	ld.global.u32 	%r24, [%rd7];
	add.s32 	%r51, %r24, %r51;
$L__BB3_4:
	shl.b32 	%r25, %r1, 2;
	mov.u32 	%r26, __smem;
	add.s32 	%r10, %r26, %r25;
	st.shared.u32 	[%r10], %r51;
	barrier.sync 	0;
	setp.lt.u32 	%p3, %r3, 66;
	@%p3 bra 	$L__BB3_9;
	mov.u32 	%r49, %r3;
$L__BB3_6:
	shr.u32 	%r13, %r49, 1;
	setp.ge.u32 	%p4, %r1, %r13;
	@%p4 bra 	$L__BB3_8;
	shl.b32 	%r27, %r13, 2;
	add.s32 	%r28, %r10, %r27;
	ld.shared.u32 	%r29, [%r28];
	add.s32 	%r51, %r29, %r51;
	st.shared.u32 	[%r10], %r51;
$L__BB3_8:
	barrier.sync 	0;
	setp.gt.u32 	%p5, %r49, 131;
	mov.u32 	%r49, %r13;
	@%p5 bra 	$L__BB3_6;
$L__BB3_9:
	mov.u32 	%r30, %tid.y;
	mov.u32 	%r31, %tid.z;
	mov.u32 	%r32, %ntid.y;
	mad.lo.s32 	%r33, %r31, %r32, %r30;
	mul.lo.s32 	%r17, %r33, %r3;
	add.s32 	%r34, %r17, %r1;
	setp.gt.u32 	%p6, %r34, 31;
	@%p6 bra 	$L__BB3_11;
	ld.shared.u32 	%r35, [%r10+128];
	add.s32 	%r36, %r35, %r51;
	shfl.sync.down.b32	%r37|%p7, %r36, 16, 31, -1;
	add.s32 	%r38, %r37, %r36;
	shfl.sync.down.b32	%r39|%p8, %r38, 8, 31, -1;
	add.s32 	%r40, %r39, %r38;
	shfl.sync.down.b32	%r41|%p9, %r40, 4, 31, -1;
	add.s32 	%r42, %r41, %r40;
	shfl.sync.down.b32	%r43|%p10, %r42, 2, 31, -1;
	add.s32 	%r44, %r43, %r42;
	shfl.sync.down.b32	%r45|%p11, %r44, 1, 31, -1;
	add.s32 	%r51, %r45, %r44;
$L__BB3_11:
	or.b32  	%r46, %r17, %r1;
	setp.ne.s32 	%p12, %r46, 0;
	@%p12 bra 	$L__BB3_13;
	cvta.to.global.u64 	%rd8, %rd2;
	mul.wide.u32 	%rd9, %r2, 4;
	add.s64 	%rd10, %rd8, %rd9;
	st.global.u32 	[%rd10], %r51;
$L__BB3_13:
	ret;

}
	// .globl	_Z7reduce4IiLj32EEvPT_S1_j
.visible .entry _Z7reduce4IiLj32EEvPT_S1_j(
	.param .u64 .ptr .align 1 _Z7reduce4IiLj32EEvPT_S1_j_param_0,
	.param .u64 .ptr .align 1 _Z7reduce4IiLj32EEvPT_S1_j_param_1,
	.param .u32 _Z7reduce4IiLj32EEvPT_S1_j_param_2
)
{
	.reg .pred 	%p<13>;
	.reg .b32 	%r<52>;
	.reg .b64 	%rd<11>;

	ld.param.u64 	%rd3, [_Z7reduce4IiLj32EEvPT_S1_j_param_0];
	ld.param.u64 	%rd2, [_Z7reduce4IiLj32EEvPT_S1_j_param_1];
	ld.param.u32 	%r20, [_Z7reduce4IiLj32EEvPT_S1_j_param_2];
	cvta.to.global.u64 	%rd1, %rd3;
	mov.u32 	%r1, %tid.x;
	mov.u32 	%r2, %ctaid.x;
	mov.u32 	%r3, %ntid.x;
	mul.lo.s32 	%r22, %r3, %r2;
	shl.b32 	%r23, %r22, 1;
	add.s32 	%r4, %r23, %r1;
	setp.ge.u32 	%p1, %r4, %r20;
	mov.b32 	%r49, 0;
	@%p1 bra 	$L__BB4_2;
	mul.wide.u32 	%rd4, %r4, 4;
	add.s64 	%rd5, %rd1, %rd4;
	ld.global.u32 	%r49, [%rd5];
$L__BB4_2:
	add.s32 	%r7, %r4, 32;
	setp.ge.u32 	%p2, %r7, %r20;
	@%p2 bra 	$L__BB4_4;
	mul.wide.u32 	%rd6, %r7, 4;
	add.s64 	%rd7, %rd1, %rd6;
	ld.global.u32 	%r24, [%rd7];
	add.s32 	%r49, %r24, %r49;
$L__BB4_4:
	shl.b32 	%r25, %r1, 2;
	mov.u32 	%r26, __smem;
	add.s32 	%r10, %r26, %r25;
	st.shared.u32 	[%r10], %r49;
	barrier.sync 	0;
	setp.lt.u32 	%p3, %r3, 66;
	@%p3 bra 	$L__BB4_9;
	mov.u32 	%r47, %r3;
$L__BB4_6:
	shr.u32 	%r13, %r47, 1;
	setp.ge.u32 	%p4, %r1, %r13;
	@%p4 bra 	$L__BB4_8;
	shl.b32 	%r27, %r13, 2;
	add.s32 	%r28, %r10, %r27;
	ld.shared.u32 	%r29, [%r28];
	add.s32 	%r49, %r29, %r49;
	st.shared.u32 	[%r10], %r49;
$L__BB4_8:
	barrier.sync 	0;
	setp.gt.u32 	%p5, %r47, 131;
	mov.u32 	%r47, %r13;
	@%p5 bra 	$L__BB4_6;
$L__BB4_9:
	mov.u32 	%r30, %tid.y;
	mov.u32 	%r31, %tid.z;
	mov.u32 	%r32, %ntid.y;
	mad.lo.s32 	%r33, %r31, %r32, %r30;
	mul.lo.s32 	%r17, %r33, %r3;
	add.s32 	%r34, %r17, %r1;
	setp.gt.u32 	%p6, %r34, 31;
	@%p6 bra 	$L__BB4_11;
	shfl.sync.down.b32	%r35|%p7, %r49, 16, 31, -1;
	add.s32 	%r36, %r35, %r49;
	shfl.sync.down.b32	%r37|%p8, %r36, 8, 31, -1;
	add.s32 	%r38, %r37, %r36;
	shfl.sync.down.b32	%r39|%p9, %r38, 4, 31, -1;
	add.s32 	%r40, %r39, %r38;
	shfl.sync.down.b32	%r41|%p10, %r40, 2, 31, -1;
	add.s32 	%r42, %r41, %r40;
	shfl.sync.down.b32	%r43|%p11, %r42, 1, 31, -1;
	add.s32 	%r49, %r43, %r42;
$L__BB4_11:
	or.b32  	%r44, %r17, %r1;
	setp.ne.s32 	%p12, %r44, 0;
	@%p12 bra 	$L__BB4_13;
	cvta.to.global.u64 	%rd8, %rd2;
	mul.wide.u32 	%rd9, %r2, 4;
	add.s64 	%rd10, %rd8, %rd9;
	st.global.u32 	[%rd10], %r49;
$L__BB4_13:
	ret;

}
	// .globl	_Z7reduce4IiLj16EEvPT_S1_j
.visible .entry _Z7reduce4IiLj16EEvPT_S1_j(
	.param .u64 .ptr .align 1 _Z7reduce4IiLj16EEvPT_S1_j_param_0,
	.param .u64 .ptr .align 1 _Z7reduce4IiLj16EEvPT_S1_j_param_1,
	.param .u32 _Z7reduce4IiLj16EEvPT_S1_j_param_2
)
{
	.reg .pred 	%p<13>;
	.reg .b32 	%r<52>;
	.reg .b64 	%rd<11>;

	ld.param.u64 	%rd3, [_Z7reduce4IiLj16EEvPT_S1_j_param_0];
	ld.param.u64 	%rd2, [_Z7reduce4IiLj16EEvPT_S1_j_param_1];
	ld.param.u32 	%r20, [_Z7reduce4IiLj16EEvPT_S1_j_param_2];
	cvta.to.global.u64 	%rd1, %rd3;
	mov.u32 	%r1, %tid.x;
	mov.u32 	%r2, %ctaid.x;
	mov.u32 	%r3, %ntid.x;
	mul.lo.s32 	%r22, %r3, %r2;
	shl.b32 	%r23, %r22, 1;
	add.s32 	%r4, %r23, %r1;
	setp.ge.u32 	%p1, %r4, %r20;
	mov.b32 	%r49, 0;
	@%p1 bra 	$L__BB5_2;
	mul.wide.u32 	%rd4, %r4, 4;
	add.s64 	%rd5, %rd1, %rd4;
	ld.global.u32 	%r49, [%rd5];
$L__BB5_2:
	add.s32 	%r7, %r4, 16;
	setp.ge.u32 	%p2, %r7, %r20;
	@%p2 bra 	$L__BB5_4;
	mul.wide.u32 	%rd6, %r7, 4;
	add.s64 	%rd7, %rd1, %rd6;
	ld.global.u32 	%r24, [%rd7];
	add.s32 	%r49, %r24, %r49;
$L__BB5_4:
	shl.b32 	%r25, %r1, 2;
	mov.u32 	%r26, __smem;
	add.s32 	%r10, %r26, %r25;
	st.shared.u32 	[%r10], %r49;
	barrier.sync 	0;
	setp.lt.u32 	%p3, %r3, 66;
	@%p3 bra 	$L__BB5_9;
	mov.u32 	%r47, %r3;
$L__BB5_6:
	shr.u32 	%r13, %r47, 1;
	setp.ge.u32 	%p4, %r1, %r13;
	@%p4 bra 	$L__BB5_8;
	shl.b32 	%r27, %r13, 2;
	add.s32 	%r28, %r10, %r27;
	ld.shared.u32 	%r29, [%r28];
	add.s32 	%r49, %r29, %r49;
	st.shared.u32 	[%r10], %r49;
$L__BB5_8:
	barrier.sync 	0;
	setp.gt.u32 	%p5, %r47, 131;
	mov.u32 	%r47, %r13;
	@%p5 bra 	$L__BB5_6;
$L__BB5_9:
	mov.u32 	%r30, %tid.y;
	mov.u32 	%r31, %tid.z;
	mov.u32 	%r32, %ntid.y;
	mad.lo.s32 	%r33, %r31, %r32, %r30;
	mul.lo.s32 	%r17, %r33, %r3;
	add.s32 	%r34, %r17, %r1;
	setp.gt.u32 	%p6, %r34, 31;
	@%p6 bra 	$L__BB5_11;
	shfl.sync.down.b32	%r35|%p7, %r49, 16, 31, -1;
	add.s32 	%r36, %r35, %r49;
	shfl.sync.down.b32	%r37|%p8, %r36, 8, 31, -1;
	add.s32 	%r38, %r37, %r36;
	shfl.sync.down.b32	%r39|%p9, %r38, 4, 31, -1;
	add.s32 	%r40, %r39, %r38;
	shfl.sync.down.b32	%r41|%p10, %r40, 2, 31, -1;
	add.s32 	%r42, %r41, %r40;
	shfl.sync.down.b32	%r43|%p11, %r42, 1, 31, -1;
	add.s32 	%r49, %r43, %r42;
$L__BB5_11:
	or.b32  	%r44, %r17, %r1;
	setp.ne.s32 	%p12, %r44, 0;
	@%p12 bra 	$L__BB5_13;
	cvta.to.global.u64 	%rd8, %rd2;
	mul.wide.u32 	%rd9, %r2, 4;
	add.s64 	%rd10, %rd8, %rd9;
	st.global.u32 	[%rd10], %r49;
$L__BB5_13:
	ret;

}
	// .globl	_Z7reduce4IiLj8EEvPT_S1_j
.visible .entry _Z7reduce4IiLj8EEvPT_S1_j(
	.param .u64 .ptr .align 1 _Z7reduce4IiLj8EEvPT_S1_j_param_0,
	.param .u64 .ptr .align 1 _Z7reduce4IiLj8EEvPT_S1_j_param_1,
	.param .u32 _Z7reduce4IiLj8EEvPT_S1_j_param_2
)
{
	.reg .pred 	%p<13>;
	.reg .b32 	%r<52>;
	.reg .b64 	%rd<11>;

	ld.param.u64 	%rd3, [_Z7reduce4IiLj8EEvPT_S1_j_param_0];
	ld.param.u64 	%rd2, [_Z7reduce4IiLj8EEvPT_S1_j_param_1];
	ld.param.u32 	%r20, [_Z7reduce4IiLj8EEvPT_S1_j_param_2];
	cvta.to.global.u64 	%rd1, %rd3;
	mov.u32 	%r1, %tid.x;
	mov.u32 	%r2, %ctaid.x;
	mov.u32 	%r3, %ntid.x;
	mul.lo.s32 	%r22, %r3, %r2;
	shl.b32 	%r23, %r22, 1;
	add.s32 	%r4, %r23, %r1;
	setp.ge.u32 	%p1, %r4, %r20;
	mov.b32 	%r49, 0;
	@%p1 bra 	$L__BB6_2;
	mul.wide.u32 	%rd4, %r4, 4;
	add.s64 	%rd5, %rd1, %rd4;
	ld.global.u32 	%r49, [%rd5];
$L__BB6_2:
	add.s32 	%r7, %r4, 8;
	setp.ge.u32 	%p2, %r7, %r20;
	@%p2 bra 	$L__BB6_4;
	mul.wide.u32 	%rd6, %r7, 4;
	add.s64 	%rd7, %rd1, %rd6;
	ld.global.u32 	%r24, [%rd7];
	add.s32 	%r49, %r24, %r49;
$L__BB6_4:
	shl.b32 	%r25, %r1, 2;
	mov.u32 	%r26, __smem;
	add.s32 	%r10, %r26, %r25;
	st.shared.u32 	[%r10], %r49;
	barrier.sync 	0;
	setp.lt.u32 	%p3, %r3, 66;
	@%p3 bra 	$L__BB6_9;
	mov.u32 	%r47, %r3;
$L__BB6_6:
	shr.u32 	%r13, %r47, 1;
	setp.ge.u32 	%p4, %r1, %r13;
	@%p4 bra 	$L__BB6_8;
	shl.b32 	%r27, %r13, 2;
	add.s32 	%r28, %r10, %r27;
	ld.shared.u32 	%r29, [%r28];
	add.s32 	%r49, %r29, %r49;
	st.shared.u32 	[%r10], %r49;
$L__BB6_8:
	barrier.sync 	0;
	setp.gt.u32 	%p5, %r47, 131;
	mov.u32 	%r47, %r13;
	@%p5 bra 	$L__BB6_6;
$L__BB6_9:
	mov.u32 	%r30, %tid.y;
	mov.u32 	%r31, %tid.z;
	mov.u32 	%r32, %ntid.y;
	mad.lo.s32 	%r33, %r31, %r32, %r30;
	mul.lo.s32 	%r17, %r33, %r3;
	add.s32 	%r34, %r17, %r1;
	setp.gt.u32 	%p6, %r34, 31;
	@%p6 bra 	$L__BB6_11;
	shfl.sync.down.b32	%r35|%p7, %r49, 16, 31, -1;
	add.s32 	%r36, %r35, %r49;
	shfl.sync.down.b32	%r37|%p8, %r36, 8, 31, -1;
	add.s32 	%r38, %r37, %r36;
	shfl.sync.down.b32	%r39|%p9, %r38, 4, 31, -1;
	add.s32 	%r40, %r39, %r38;
	shfl.sync.down.b32	%r41|%p10, %r40, 2, 31, -1;
	add.s32 	%r42, %r41, %r40;
	shfl.sync.down.b32	%r43|%p11, %r42, 1, 31, -1;
	add.s32 	%r49, %r43, %r42;
$L__BB6_11:
	or.b32  	%r44, %r17, %r1;
	setp.ne.s32 	%p12, %r44, 0;
	@%p12 bra 	$L__BB6_13;
	cvta.to.global.u64 	%rd8, %rd2;
	mul.wide.u32 	%rd9, %r2, 4;
	add.s64 	%rd10, %rd8, %rd9;
	st.global.u32 	[%rd10], %r49;
$L__BB6_13:
	ret;

}
	// .globl	_Z7reduce4IiLj4EEvPT_S1_j
.visible .entry _Z7reduce4IiLj4EEvPT_S1_j(
	.param .u64 .ptr .align 1 _Z7reduce4IiLj4EEvPT_S1_j_param_0,
	.param .u64 .ptr .align 1 _Z7reduce4IiLj4EEvPT_S1_j_param_1,
	.param .u32 _Z7reduce4IiLj4EEvPT_S1_j_param_2
)
{
	.reg .pred 	%p<13>;
	.reg .b32 	%r<52>;
	.reg .b64 	%rd<11>;

	ld.param.u64 	%rd3, [_Z7reduce4IiLj4EEvPT_S1_j_param_0];
	ld.param.u64 	%rd2, [_Z7reduce4IiLj4EEvPT_S1_j_param_1];
	ld.param.u32 	%r20, [_Z7reduce4IiLj4EEvPT_S1_j_param_2];
	cvta.to.global.u64 	%rd1, %rd3;
	mov.u32 	%r1, %tid.x;
	mov.u32 	%r2, %ctaid.x;
	mov.u32 	%r3, %ntid.x;
	mul.lo.s32 	%r22, %r3, %r2;
	shl.b32 	%r23, %r22, 1;
	add.s32 	%r4, %r23, %r1;
	setp.ge.u32 	%p1, %r4, %r20;
	mov.b32 	%r49, 0;
	@%p1 bra 	$L__BB7_2;
	mul.wide.u32 	%rd4, %r4, 4;
	add.s64 	%rd5, %rd1, %rd4;
	ld.global.u32 	%r49, [%rd5];
$L__BB7_2:
	add.s32 	%r7, %r4, 4;
	setp.ge.u32 	%p2, %r7, %r20;
	@%p2 bra 	$L__BB7_4;
	mul.wide.u32 	%rd6, %r7, 4;
	add.s64 	%rd7, %rd1, %rd6;
	ld.global.u32 	%r24, [%rd7];
	add.s32 	%r49, %r24, %r49;
$L__BB7_4:
	shl.b32 	%r25, %r1, 2;
	mov.u32 	%r26, __smem;
	add.s32 	%r10, %r26, %r25;
	st.shared.u32 	[%r10], %r49;
	barrier.sync 	0;
	setp.lt.u32 	%p3, %r3, 66;
	@%p3 bra 	$L__BB7_9;
	mov.u32 	%r47, %r3;
$L__BB7_6:
	shr.u32 	%r13, %r47, 1;
	setp.ge.u32 	%p4, %r1, %r13;
	@%p4 bra 	$L__BB7_8;
	shl.b32 	%r27, %r13, 2;
	add.s32 	%r28, %r10, %r27;
	ld.shared.u32 	%r29, [%r28];
	add.s32 	%r49, %r29, %r49;
	st.shared.u32 	[%r10], %r49;
$L__BB7_8:
	barrier.sync 	0;
	setp.gt.u32 	%p5, %r47, 131;
	mov.u32 	%r47, %r13;
	@%p5 bra 	$L__BB7_6;
$L__BB7_9:
	mov.u32 	%r30, %tid.y;
	mov.u32 	%r31, %tid.z;
	mov.u32 	%r32, %ntid.y;
	mad.lo.s32 	%r33, %r31, %r32, %r30;
	mul.lo.s32 	%r17, %r33, %r3;
	add.s32 	%r34, %r17, %r1;
	setp.gt.u32 	%p6, %r34, 31;
	@%p6 bra 	$L__BB7_11;
	shfl.sync.down.b32	%r35|%p7, %r49, 16, 31, -1;
	add.s32 	%r36, %r35, %r49;
	shfl.sync.down.b32	%r37|%p8, %r36, 8, 31, -1;
	add.s32 	%r38, %r37, %r36;
	shfl.sync.down.b32	%r39|%p9, %r38, 4, 31, -1;
	add.s32 	%r40, %r39, %r38;
	shfl.sync.down.b32	%r41|%p10, %r40, 2, 31, -1;
	add.s32 	%r42, %r41, %r40;
	shfl.sync.down.b32	%r43|%p11, %r42, 1, 31, -1;
	add.s32 	%r49, %r43, %r42;
$L__BB7_11:
	or.b32  	%r44, %r17, %r1;
	setp.ne.s32 	%p12, %r44, 0;
	@%p12 bra 	$L__BB7_13;
	cvta.to.global.u64 	%rd8, %rd2;
	mul.wide.u32 	%rd9, %r2, 4;
	add.s64 	%rd10, %rd8, %rd9;
	st.global.u32 	[%rd10], %r49;
$L__BB7_13:
	ret;

}
	// .globl	_Z7reduce4IiLj2EEvPT_S1_j
.visible .entry _Z7reduce4IiLj2EEvPT_S1_j(
	.param .u64 .ptr .align 1 _Z7reduce4IiLj2EEvPT_S1_j_param_0,
	.param .u64 .ptr .align 1 _Z7reduce4IiLj2EEvPT_S1_j_param_1,
	.param .u32 _Z7reduce4IiLj2EEvPT_S1_j_param_2
)
{
	.reg .pred 	%p<13>;
	.reg .b32 	%r<52>;
	.reg .b64 	%rd<11>;

	ld.param.u64 	%rd3, [_Z7reduce4IiLj2EEvPT_S1_j_param_0];
	ld.param.u64 	%rd2, [_Z7reduce4IiLj2EEvPT_S1_j_param_1];
	ld.param.u32 	%r20, [_Z7reduce4IiLj2EEvPT_S1_j_param_2];
	cvta.to.global.u64 	%rd1, %rd3;
	mov.u32 	%r1, %tid.x;
	mov.u32 	%r2, %ctaid.x;
	mov.u32 	%r3, %ntid.x;
	mul.lo.s32 	%r22, %r3, %r2;
	shl.b32 	%r23, %r22, 1;
	add.s32 	%r4, %r23, %r1;
	setp.ge.u32 	%p1, %r4, %r20;
	mov.b32 	%r49, 0;
	@%p1 bra 	$L__BB8_2;
	mul.wide.u32 	%rd4, %r4, 4;
	add.s64 	%rd5, %rd1, %rd4;
	ld.global.u32 	%r49, [%rd5];
$L__BB8_2:
	add.s32 	%r7, %r4, 2;
	setp.ge.u32 	%p2, %r7, %r20;
	@%p2 bra 	$L__BB8_4;
	mul.wide.u32 	%rd6, %r7, 4;
	add.s64 	%rd7, %rd1, %rd6;
	ld.global.u32 	%r24, [%rd7];
	add.s32 	%r49, %r24, %r49;
$L__BB8_4:
	shl.b32 	%r25, %r1, 2;
	mov.u32 	%r26, __smem;
	add.s32 	%r10, %r26, %r25;
	st.shared.u32 	[%r10], %r49;
	barrier.sync 	0;
	setp.lt.u32 	%p3, %r3, 66;
	@%p3 bra 	$L__BB8_9;
	mov.u32 	%r47, %r3;
$L__BB8_6:
	shr.u32 	%r13, %r47, 1;
	setp.ge.u32 	%p4, %r1, %r13;
	@%p4 bra 	$L__BB8_8;
	shl.b32 	%r27, %r13, 2;
	add.s32 	%r28, %r10, %r27;
	ld.shared.u32 	%r29, [%r28];
	add.s32 	%r49, %r29, %r49;
	st.shared.u32 	[%r10], %r49;
$L__BB8_8:
	barrier.sync 	0;
	setp.gt.u32 	%p5, %r47, 131;
	mov.u32 	%r47, %r13;
	@%p5 bra 	$L__BB8_6;
$L__BB8_9:
	mov.u32 	%r30, %tid.y;
	mov.u32 	%r31, %tid.z;
	mov.u32 	%r32, %ntid.y;
	mad.lo.s32 	%r33, %r31, %r32, %r30;
	mul.lo.s32 	%r17, %r33, %r3;
	add.s32 	%r34, %r17, %r1;
	setp.gt.u32 	%p6, %r34, 31;
	@%p6 bra 	$L__BB8_11;
	shfl.sync.down.b32	%r35|%p7, %r49, 16, 31, -1;
	add.s32 	%r36, %r35, %r49;
	shfl.sync.down.b32	%r37|%p8, %r36, 8, 31, -1;
	add.s32 	%r38, %r37, %r36;
	shfl.sync.down.b32	%r39|%p9, %r38, 4, 31, -1;
	add.s32 	%r40, %r39, %r38;
	shfl.sync.down.b32	%r41|%p10, %r40, 2, 31, -1;
	add.s32 	%r42, %r41, %r40;
	shfl.sync.down.b32	%r43|%p11, %r42, 1, 31, -1;
	add.s32 	%r49, %r43, %r42;
$L__BB8_11:
	or.b32  	%r44, %r17, %r1;
	setp.ne.s32 	%p12, %r44, 0;
	@%p12 bra 	$L__BB8_13;
	cvta.to.global.u64 	%rd8, %rd2;
	mul.wide.u32 	%rd9, %r2, 4;
	add.s64 	%rd10, %rd8, %rd9;
	st.global.u32 	[%rd10], %r49;
$L__BB8_13:
	ret;

}
	// .globl	_Z7reduce4IiLj1EEvPT_S1_j
.visible .entry _Z7reduce4IiLj1EEvPT_S1_j(
	.param .u64 .ptr .align 1 _Z7reduce4IiLj1EEvPT_S1_j_param_0,
	.param .u64 .ptr .align 1 _Z7reduce4IiLj1EEvPT_S1_j_param_1,
	.param .u32 _Z7reduce4IiLj1EEvPT_S1_j_param_2
)
{
	.reg .pred 	%p<13>;
	.reg .b32 	%r<52>;
	.reg .b64 	%rd<11>;

	ld.param.u64 	%rd3, [_Z7reduce4IiLj1EEvPT_S1_j_param_0];
	ld.param.u64 	%rd2, [_Z7reduce4IiLj1EEvPT_S1_j_param_1];
	ld.param.u32 	%r20, [_Z7reduce4IiLj1EEvPT_S1_j_param_2];
	cvta.to.global.u64 	%rd1, %rd3;
	mov.u32 	%r1, %tid.x;
	mov.u32 	%r2, %ctaid.x;
	mov.u32 	%r3, %ntid.x;
	mul.lo.s32 	%r22, %r3, %r2;
	shl.b32 	%r23, %r22, 1;
	add.s32 	%r4, %r23, %r1;
	setp.ge.u32 	%p1, %r4, %r20;
	mov.b32 	%r49, 0;
	@%p1 bra 	$L__BB9_2;
	mul.wide.u32 	%rd4, %r4, 4;
	add.s64 	%rd5, %rd1, %rd4;
	ld.global.u32 	%r49, [%rd5];
$L__BB9_2:
	add.s32 	%r7, %r4, 1;
	setp.ge.u32 	%p2, %r7, %r20;
	@%p2 bra 	$L__BB9_4;
	mul.wide.u32 	%rd6, %r7, 4;
	add.s64 	%rd7, %rd1, %rd6;
	ld.global.u32 	%r24, [%rd7];
	add.s32 	%r49, %r24, %r49;
$L__BB9_4:
	shl.b32 	%r25, %r1, 2;
	mov.u32 	%r26, __smem;
	add.s32 	%r10, %r26, %r25;
	st.shared.u32 	[%r10], %r49;
	barrier.sync 	0;
	setp.lt.u32 	%p3, %r3, 66;
	@%p3 bra 	$L__BB9_9;
	mov.u32 	%r47, %r3;
$L__BB9_6:
	shr.u32 	%r13, %r47, 1;
	setp.ge.u32 	%p4, %r1, %r13;
	@%p4 bra 	$L__BB9_8;
	shl.b32 	%r27, %r13, 2;
	add.s32 	%r28, %r10, %r27;
	ld.shared.u32 	%r29, [%r28];
	add.s32 	%r49, %r29, %r49;
	st.shared.u32 	[%r10], %r49;
$L__BB9_8:
	barrier.sync 	0;
	setp.gt.u32 	%p5, %r47, 131;
	mov.u32 	%r47, %r13;
	@%p5 bra 	$L__BB9_6;
$L__BB9_9:
	mov.u32 	%r30, %tid.y;
	mov.u32 	%r31, %tid.z;
	mov.u32 	%r32, %ntid.y;
	mad.lo.s32 	%r33, %r31, %r32, %r30;
	mul.lo.s32 	%r17, %r33, %r3;
	add.s32 	%r34, %r17, %r1;
	setp.gt.u32 	%p6, %r34, 31;
	@%p6 bra 	$L__BB9_11;
	shfl.sync.down.b32	%r35|%p7, %r49, 16, 31, -1;
	add.s32 	%r36, %r35, %r49;
	shfl.sync.down.b32	%r37|%p8, %r36, 8, 31, -1;
	add.s32 	%r38, %r37, %r36;
	shfl.sync.down.b32	%r39|%p9, %r38, 4, 31, -1;
	add.s32 	%r40, %r39, %r38;
	shfl.sync.down.b32	%r41|%p10, %r40, 2, 31, -1;
	add.s32 	%r42, %r41, %r40;
	shfl.sync.down.b32	%r43|%p11, %r42, 1, 31, -1;
	add.s32 	%r49, %r43, %r42;
$L__BB9_11:
	or.b32  	%r44, %r17, %r1;
	setp.ne.s32 	%p12, %r44, 0;
	@%p12 bra 	$L__BB9_13;
	cvta.to.global.u64 	%rd8, %rd2;
	mul.wide.u32 	%rd9, %r2, 4;
	add.s64 	%rd10, %rd8, %rd9;
	st.global.u32 	[%rd10], %r49;
$L__BB9_13:
	ret;

}
	// .globl	_Z7reduce4IfLj512EEvPT_S1_j
.visible .entry _Z7reduce4IfLj512EEvPT_S1_j(
	.param .u64 .ptr .align 1 _Z7reduce4IfLj512EEvPT_S1_j_param_0,
	.param .u64 .ptr .align 1 _Z7reduce4IfLj512EEvPT_S1_j_param_1,
	.param .u32 _Z7reduce4IfLj512EEvPT_S1_j_param_2
)
{
	.reg .pred 	%p<13>;
	.reg .b32 	%r<34>;
	.reg .b32 	%f<31>;
	.reg .b64 	%rd<11>;

	ld.param.u64 	%rd3, [_Z7reduce4IfLj512EEvPT_S1_j_param_0];
	ld.param.u64 	%rd2, [_Z7reduce4IfLj512EEvPT_S1_j_param_1];
	ld.param.u32 	%r10, [_Z7reduce4IfLj512EEvPT_S1_j_param_2];
	cvta.to.global.u64 	%rd1, %rd3;
	mov.u32 	%r1, %tid.x;
	mov.u32 	%r2, %ctaid.x;
	mov.u32 	%r3, %ntid.x;
	mul.lo.s32 	%r11, %r3, %r2;
	shl.b32 	%r12, %r11, 1;
	add.s32 	%r4, %r12, %r1;
	setp.ge.u32 	%p1, %r4, %r10;
	mov.f32 	%f28, 0f00000000;
	@%p1 bra 	$L__BB10_2;
	mul.wide.u32 	%rd4, %r4, 4;
	add.s64 	%rd5, %rd1, %rd4;
	ld.global.f32 	%f28, [%rd5];
$L__BB10_2:
	add.s32 	%r5, %r4, 512;
	setp.ge.u32 	%p2, %r5, %r10;
	@%p2 bra 	$L__BB10_4;
	mul.wide.u32 	%rd6, %r5, 4;
	add.s64 	%rd7, %rd1, %rd6;
	ld.global.f32 	%f12, [%rd7];
	add.f32 	%f28, %f28, %f12;
$L__BB10_4:
	shl.b32 	%r13, %r1, 2;
	mov.u32 	%r14, __smem;
	add.s32 	%r6, %r14, %r13;
	st.shared.f32 	[%r6], %f28;
	barrier.sync 	0;
	setp.lt.u32 	%p3, %r3, 66;
	@%p3 bra 	$L__BB10_9;
	mov.u32 	%r33, %r3;
$L__BB10_6:
	shr.u32 	%r8, %r33, 1;
	setp.ge.u32 	%p4, %r1, %r8;
	@%p4 bra 	$L__BB10_8;
	shl.b32 	%r15, %r8, 2;
	add.s32 	%r16, %r6, %r15;
	ld.shared.f32 	%f13, [%r16];
	add.f32 	%f28, %f28, %f13;
	st.shared.f32 	[%r6], %f28;
$L__BB10_8:
	barrier.sync 	0;
	setp.gt.u32 	%p5, %r33, 131;
	mov.u32 	%r33, %r8;
	@%p5 bra 	$L__BB10_6;
$L__BB10_9:
	mov.u32 	%r17, %tid.y;
	mov.u32 	%r18, %tid.z;
	mov.u32 	%r19, %ntid.y;
	mad.lo.s32 	%r20, %r18, %r19, %r17;
	mul.lo.s32 	%r9, %r20, %r3;
	add.s32 	%r21, %r9, %r1;
	setp.gt.u32 	%p6, %r21, 31;
	@%p6 bra 	$L__BB10_11;
	ld.shared.f32 	%f14, [%r6+128];
	add.f32 	%f15, %f28, %f14;
	mov.b32 	%r22, %f15;
	shfl.sync.down.b32	%r23|%p7, %r22, 16, 31, -1;
	mov.b32 	%f16, %r23;
	add.f32 	%f17, %f15, %f16;
	mov.b32 	%r24, %f17;
	shfl.sync.down.b32	%r25|%p8, %r24, 8, 31, -1;
	mov.b32 	%f18, %r25;
	add.f32 	%f19, %f17, %f18;
	mov.b32 	%r26, %f19;
	shfl.sync.down.b32	%r27|%p9, %r26, 4, 31, -1;
	mov.b32 	%f20, %r27;
	add.f32 	%f21, %f19, %f20;
	mov.b32 	%r28, %f21;
	shfl.sync.down.b32	%r29|%p10, %r28, 2, 31, -1;
	mov.b32 	%f22, %r29;
	add.f32 	%f23, %f21, %f22;
	mov.b32 	%r30, %f23;
	shfl.sync.down.b32	%r31|%p11, %r30, 1, 31, -1;
	mov.b32 	%f24, %r31;
	add.f32 	%f28, %f23, %f24;
$L__BB10_11:
	or.b32  	%r32, %r9, %r1;
	setp.ne.s32 	%p12, %r32, 0;
	@%p12 bra 	$L__BB10_13;
	cvta.to.global.u64 	%rd8, %rd2;
	mul.wide.u32 	%rd9, %r2, 4;
	add.s64 	%rd10, %rd8, %rd9;
	st.global.f32 	[%rd10], %f28;
$L__BB10_13:
	ret;

}
	// .globl	_Z7reduce4IfLj256EEvPT_S1_j
.visible .entry _Z7reduce4IfLj256EEvPT_S1_j(
	.param .u64 .ptr .align 1 _Z7reduce4IfLj256EEvPT_S1_j_param_0,
	.param .u64 .ptr .align 1 _Z7reduce4IfLj256EEvPT_S1_j_param_1,
	.param .u32 _Z7reduce4IfLj256EEvPT_S1_j_param_2
)
{
	.reg .pred 	%p<13>;
	.reg .b32 	%r<34>;
	.reg .b32 	%f<31>;
	.reg .b64 	%rd<11>;

	ld.param.u64 	%rd3, [_Z7reduce4IfLj256EEvPT_S1_j_param_0];
	ld.param.u64 	%rd2, [_Z7reduce4IfLj256EEvPT_S1_j_param_1];
	ld.param.u32 	%r10, [_Z7reduce4IfLj256EEvPT_S1_j_param_2];
	cvta.to.global.u64 	%rd1, %rd3;
	mov.u32 	%r1, %tid.x;
	mov.u32 	%r2, %ctaid.x;
	mov.u32 	%r3, %ntid.x;
	mul.lo.s32 	%r11, %r3, %r2;
	shl.b32 	%r12, %r11, 1;
	add.s32 	%r4, %r12, %r1;
	setp.ge.u32 	%p1, %r4, %r10;
	mov.f32 	%f28, 0f00000000;
	@%p1 bra 	$L__BB11_2;
	mul.wide.u32 	%rd4, %r4, 4;
	add.s64 	%rd5, %rd1, %rd4;
	ld.global.f32 	%f28, [%rd5];
$L__BB11_2:
	add.s32 	%r5, %r4, 256;
	setp.ge.u32 	%p2, %r5, %r10;
	@%p2 bra 	$L__BB11_4;
	mul.wide.u32 	%rd6, %r5, 4;
	add.s64 	%rd7, %rd1, %rd6;
	ld.global.f32 	%f12, [%rd7];
	add.f32 	%f28, %f28, %f12;
$L__BB11_4:
	shl.b32 	%r13, %r1, 2;
	mov.u32 	%r14, __smem;
	add.s32 	%r6, %r14, %r13;
	st.shared.f32 	[%r6], %f28;
	barrier.sync 	0;
	setp.lt.u32 	%p3, %r3, 66;
	@%p3 bra 	$L__BB11_9;
	mov.u32 	%r33, %r3;
$L__BB11_6:
	shr.u32 	%r8, %r33, 1;
	setp.ge.u32 	%p4, %r1, %r8;
	@%p4 bra 	$L__BB11_8;
	shl.b32 	%r15, %r8, 2;
	add.s32 	%r16, %r6, %r15;
	ld.shared.f32 	%f13, [%r16];
	add.f32 	%f28, %f28, %f13;
	st.shared.f32 	[%r6], %f28;
$L__BB11_8:
	barrier.sync 	0;
	setp.gt.u32 	%p5, %r33, 131;
	mov.u32 	%r33, %r8;
	@%p5 bra 	$L__BB11_6;
$L__BB11_9:
	mov.u32 	%r17, %tid.y;
	mov.u32 	%r18, %tid.z;
	mov.u32 	%r19, %ntid.y;
	mad.lo.s32 	%r20, %r18, %r19, %r17;
	mul.lo.s32 	%r9, %r20, %r3;
	add.s32 	%r21, %r9, %r1;
	setp.gt.u32 	%p6, %r21, 31;
	@%p6 bra 	$L__BB11_11;
	ld.shared.f32 	%f14, [%r6+128];
	add.f32 	%f15, %f28, %f14;
	mov.b32 	%r22, %f15;
	shfl.sync.down.b32	%r23|%p7, %r22, 16, 31, -1;
	mov.b32 	%f16, %r23;
	add.f32 	%f17, %f15, %f16;
	mov.b32 	%r24, %f17;
	shfl.sync.down.b32	%r25|%p8, %r24, 8, 31, -1;
	mov.b32 	%f18, %r25;
	add.f32 	%f19, %f17, %f18;
	mov.b32 	%r26, %f19;
	shfl.sync.down.b32	%r27|%p9, %r26, 4, 31, -1;
	mov.b32 	%f20, %r27;
	add.f32 	%f21, %f19, %f20;
	mov.b32 	%r28, %f21;
	shfl.sync.down.b32	%r29|%p10, %r28, 2, 31, -1;
	mov.b32 	%f22, %r29;
	add.f32 	%f23, %f21, %f22;
	mov.b32 	%r30, %f23;
	shfl.sync.down.b32	%r31|%p11, %r30, 1, 31, -1;
	mov.b32 	%f24, %r31;
	add.f32 	%f28, %f23, %f24;
$L__BB11_11:
	or.b32  	%r32, %r9, %r1;
	setp.ne.s32 	%p12, %r32, 0;
	@%p12 bra 	$L__BB11_13;
	cvta.to.global.u64 	%rd8, %rd2;
	mul.wide.u32 	%rd9, %r2, 4;
	add.s64 	%rd10, %rd8, %rd9;
	st.global.f32 	[%rd10], %f28;
$L__BB11_13:
	ret;

}
	// .globl	_Z7reduce4IfLj128EEvPT_S1_j
.visible .entry _Z7reduce4IfLj128EEvPT_S1_j(
	.param .u64 .ptr .align 1 _Z7reduce4IfLj128EEvPT_S1_j_param_0,
	.param .u64 .ptr .align 1 _Z7reduce4IfLj128EEvPT_S1_j_param_1,
	.param .u32 _Z7reduce4IfLj128EEvPT_S1_j_param_2
)
{
	.reg .pred 	%p<13>;
	.reg .b32 	%r<34>;
	.reg .b32 	%f<31>;
	.reg .b64 	%rd<11>;

	ld.param.u64 	%rd3, [_Z7reduce4IfLj128EEvPT_S1_j_param_0];
	ld.param.u64 	%rd2, [_Z7reduce4IfLj128EEvPT_S1_j_param_1];
	ld.param.u32 	%r10, [_Z7reduce4IfLj128EEvPT_S1_j_param_2];
	cvta.to.global.u64 	%rd1, %rd3;
	mov.u32 	%r1, %tid.x;
	mov.u32 	%r2, %ctaid.x;
	mov.u32 	%r3, %ntid.x;
	mul.lo.s32 	%r11, %r3, %r2;
	shl.b32 	%r12, %r11, 1;
	add.s32 	%r4, %r12, %r1;
	setp.ge.u32 	%p1, %r4, %r10;
	mov.f32 	%f28, 0f00000000;
	@%p1 bra 	$L__BB12_2;
	mul.wide.u32 	%rd4, %r4, 4;
	add.s64 	%rd5, %rd1, %rd4;
	ld.global.f32 	%f28, [%rd5];
$L__BB12_2:
	add.s32 	%r5, %r4, 128;
	setp.ge.u32 	%p2, %r5, %r10;
	@%p2 bra 	$L__BB12_4;
	mul.wide.u32 	%rd6, %r5, 4;
	add.s64 	%rd7, %rd1, %rd6;
	ld.global.f32 	%f12, [%rd7];
	add.f32 	%f28, %f28, %f12;
$L__BB12_4:
	shl.b32 	%r13, %r1, 2;
	mov.u32 	%r14, __smem;
	add.s32 	%r6, %r14, %r13;
	st.shared.f32 	[%r6], %f28;
	barrier.sync 	0;
	setp.lt.u32 	%p3, %r3, 66;
	@%p3 bra 	$L__BB12_9;
	mov.u32 	%r33, %r3;
$L__BB12_6:
	shr.u32 	%r8, %r33, 1;
	setp.ge.u32 	%p4, %r1, %r8;
	@%p4 bra 	$L__BB12_8;
	shl.b32 	%r15, %r8, 2;
	add.s32 	%r16, %r6, %r15;
	ld.shared.f32 	%f13, [%r16];
	add.f32 	%f28, %f28, %f13;
	st.shared.f32 	[%r6], %f28;
$L__BB12_8:
	barrier.sync 	0;
	setp.gt.u32 	%p5, %r33, 131;
	mov.u32 	%r33, %r8;
	@%p5 bra 	$L__BB12_6;
$L__BB12_9:
	mov.u32 	%r17, %tid.y;
	mov.u32 	%r18, %tid.z;
	mov.u32 	%r19, %ntid.y;
	mad.lo.s32 	%r20, %r18, %r19, %r17;
	mul.lo.s32 	%r9, %r20, %r3;
	add.s32 	%r21, %r9, %r1;
	setp.gt.u32 	%p6, %r21, 31;
	@%p6 bra 	$L__BB12_11;
	ld.shared.f32 	%f14, [%r6+128];
	add.f32 	%f15, %f28, %f14;
	mov.b32 	%r22, %f15;
	shfl.sync.down.b32	%r23|%p7, %r22, 16, 31, -1;
	mov.b32 	%f16, %r23;
	add.f32 	%f17, %f15, %f16;
	mov.b32 	%r24, %f17;
	shfl.sync.down.b32	%r25|%p8, %r24, 8, 31, -1;
	mov.b32 	%f18, %r25;
	add.f32 	%f19, %f17, %f18;
	mov.b32 	%r26, %f19;
	shfl.sync.down.b32	%r27|%p9, %r26, 4, 31, -1;
	mov.b32 	%f20, %r27;
	add.f32 	%f21, %f19, %f20;
	mov.b32 	%r28, %f21;
	shfl.sync.down.b32	%r29|%p10, %r28, 2, 31, -1;
	mov.b32 	%f22, %r29;
	add.f32 	%f23, %f21, %f22;
	mov.b32 	%r30, %f23;
	shfl.sync.down.b32	%r31|%p11, %r30, 1, 31, -1;
	mov.b32 	%f24, %r31;
	add.f32 	%f28, %f23, %f24;
$L__BB12_11:
	or.b32  	%r32, %r9, %r1;
	setp.ne.s32 	%p12, %r32, 0;
	@%p12 bra 	$L__BB12_13;
	cvta.to.global.u64 	%rd8, %rd2;
	mul.wide.u32 	%rd9, %r2, 4;
	add.s64 	%rd10, %rd8, %rd9;
	st.global.f32 	[%rd10], %f28;
$L__BB12_13:
	ret;

}
	// .globl	_Z7reduce4IfLj64EEvPT_S1_j
.visible .entry _Z7reduce4IfLj64EEvPT_S1_j(
	.param .u64 .ptr .align 1 _Z7reduce4IfLj64EEvPT_S1_j_param_0,
	.param .u64 .ptr .align 1 _Z7reduce4IfLj64EEvPT_S1_j_param_1,
	.param .u32 _Z7reduce4IfLj64EEvPT_S1_j_param_2
)
{
	.reg .pred 	%p<13>;
	.reg .b32 	%r<34>;
	.reg .b32 	%f<31>;
	.reg .b64 	%rd<11>;

	ld.param.u64 	%rd3, [_Z7reduce4IfLj64EEvPT_S1_j_param_0];
	ld.param.u64 	%rd2, [_Z7reduce4IfLj64EEvPT_S1_j_param_1];
	ld.param.u32 	%r10, [_Z7reduce4IfLj64EEvPT_S1_j_param_2];
	cvta.to.global.u64 	%rd1, %rd3;
	mov.u32 	%r1, %tid.x;
	mov.u32 	%r2, %ctaid.x;
	mov.u32 	%r3, %ntid.x;
	mul.lo.s32 	%r11, %r3, %r2;
	shl.b32 	%r12, %r11, 1;
	add.s32 	%r4, %r12, %r1;
	setp.ge.u32 	%p1, %r4, %r10;
	mov.f32 	%f28, 0f00000000;
	@%p1 bra 	$L__BB13_2;
	mul.wide.u32 	%rd4, %r4, 4;
	add.s64 	%rd5, %rd1, %rd4;
	ld.global.f32 	%f28, [%rd5];
$L__BB13_2:
	add.s32 	%r5, %r4, 64;
	setp.ge.u32 	%p2, %r5, %r10;
	@%p2 bra 	$L__BB13_4;
	mul.wide.u32 	%rd6, %r5, 4;
	add.s64 	%rd7, %rd1, %rd6;
	ld.global.f32 	%f12, [%rd7];
	add.f32 	%f28, %f28, %f12;
$L__BB13_4:
	shl.b32 	%r13, %r1, 2;
	mov.u32 	%r14, __smem;
	add.s32 	%r6, %r14, %r13;
	st.shared.f32 	[%r6], %f28;
	barrier.sync 	0;
	setp.lt.u32 	%p3, %r3, 66;
	@%p3 bra 	$L__BB13_9;
	mov.u32 	%r33, %r3;
$L__BB13_6:
	shr.u32 	%r8, %r33, 1;
	setp.ge.u32 	%p4, %r1, %r8;
	@%p4 bra 	$L__BB13_8;
	shl.b32 	%r15, %r8, 2;
	add.s32 	%r16, %r6, %r15;
	ld.shared.f32 	%f13, [%r16];
	add.f32 	%f28, %f28, %f13;
	st.shared.f32 	[%r6], %f28;
$L__BB13_8:
	barrier.sync 	0;
	setp.gt.u32 	%p5, %r33, 131;
	mov.u32 	%r33, %r8;
	@%p5 bra 	$L__BB13_6;
$L__BB13_9:
	mov.u32 	%r17, %tid.y;
	mov.u32 	%r18, %tid.z;
	mov.u32 	%r19, %ntid.y;
	mad.lo.s32 	%r20, %r18, %r19, %r17;
	mul.lo.s32 	%r9, %r20, %r3;
	add.s32 	%r21, %r9, %r1;
	setp.gt.u32 	%p6, %r21, 31;
	@%p6 bra 	$L__BB13_11;
	ld.shared.f32 	%f14, [%r6+128];
	add.f32 	%f15, %f28, %f14;
	mov.b32 	%r22, %f15;
	shfl.sync.down.b32	%r23|%p7, %r22, 16, 31, -1;
	mov.b32 	%f16, %r23;
	add.f32 	%f17, %f15, %f16;
	mov.b32 	%r24, %f17;
	shfl.sync.down.b32	%r25|%p8, %r24, 8, 31, -1;
	mov.b32 	%f18, %r25;
	add.f32 	%f19, %f17, %f18;
	mov.b32 	%r26, %f19;
	shfl.sync.down.b32	%r27|%p9, %r26, 4, 31, -1;
	mov.b32 	%f20, %r27;
	add.f32 	%f21, %f19, %f20;
	mov.b32 	%r28, %f21;
	shfl.sync.down.b32	%r29|%p10, %r28, 2, 31, -1;
	mov.b32 	%f22, %r29;
	add.f32 	%f23, %f21, %f22;
	mov.b32 	%r30, %f23;
	shfl.sync.down.b32	%r31|%p11, %r30, 1, 31, -1;
	mov.b32 	%f24, %r31;
	add.f32 	%f28, %f23, %f24;
$L__BB13_11:
	or.b32  	%r32, %r9, %r1;
	setp.ne.s32 	%p12, %r32, 0;
	@%p12 bra 	$L__BB13_13;
	cvta.to.global.u64 	%rd8, %rd2;
	mul.wide.u32 	%rd9, %r2, 4;
	add.s64 	%rd10, %rd8, %rd9;
	st.global.f32 	[%rd10], %f28;
$L__BB13_13:
	ret;

}
	// .globl	_Z7reduce4IfLj32EEvPT_S1_j
.visible .entry _Z7reduce4IfLj32EEvPT_S1_j(
	.param .u64 .ptr .align 1 _Z7reduce4IfLj32EEvPT_S1_j_param_0,
	.param .u64 .ptr .align 1 _Z7reduce4IfLj32EEvPT_S1_j_param_1,
	.param .u32 _Z7reduce4IfLj32EEvPT_S1_j_param_2
)
{
	.reg .pred 	%p<13>;
	.reg .b32 	%r<34>;
	.reg .b32 	%f<29>;
	.reg .b64 	%rd<11>;

	ld.param.u64 	%rd3, [_Z7reduce4IfLj32EEvPT_S1_j_param_0];
	ld.param.u64 	%rd2, [_Z7reduce4IfLj32EEvPT_S1_j_param_1];
	ld.param.u32 	%r10, [_Z7reduce4IfLj32EEvPT_S1_j_param_2];
	cvta.to.global.u64 	%rd1, %rd3;
	mov.u32 	%r1, %tid.x;
	mov.u32 	%r2, %ctaid.x;
	mov.u32 	%r3, %ntid.x;
	mul.lo.s32 	%r11, %r3, %r2;
	shl.b32 	%r12, %r11, 1;
	add.s32 	%r4, %r12, %r1;
	setp.ge.u32 	%p1, %r4, %r10;
	mov.f32 	%f26, 0f00000000;
	@%p1 bra 	$L__BB14_2;
	mul.wide.u32 	%rd4, %r4, 4;
	add.s64 	%rd5, %rd1, %rd4;
	ld.global.f32 	%f26, [%rd5];
$L__BB14_2:
	add.s32 	%r5, %r4, 32;
	setp.ge.u32 	%p2, %r5, %r10;
	@%p2 bra 	$L__BB14_4;
	mul.wide.u32 	%rd6, %r5, 4;
	add.s64 	%rd7, %rd1, %rd6;
	ld.global.f32 	%f12, [%rd7];
	add.f32 	%f26, %f26, %f12;
$L__BB14_4:
	shl.b32 	%r13, %r1, 2;
	mov.u32 	%r14, __smem;
	add.s32 	%r6, %r14, %r13;
	st.shared.f32 	[%r6], %f26;
	barrier.sync 	0;
	setp.lt.u32 	%p3, %r3, 66;
	@%p3 bra 	$L__BB14_9;
	mov.u32 	%r33, %r3;
$L__BB14_6:
	shr.u32 	%r8, %r33, 1;
	setp.ge.u32 	%p4, %r1, %r8;
	@%p4 bra 	$L__BB14_8;
	shl.b32 	%r15, %r8, 2;
	add.s32 	%r16, %r6, %r15;
	ld.shared.f32 	%f13, [%r16];
	add.f32 	%f26, %f26, %f13;
	st.shared.f32 	[%r6], %f26;
$L__BB14_8:
	barrier.sync 	0;
	setp.gt.u32 	%p5, %r33, 131;
	mov.u32 	%r33, %r8;
	@%p5 bra 	$L__BB14_6;
$L__BB14_9:
	mov.u32 	%r17, %tid.y;
	mov.u32 	%r18, %tid.z;
	mov.u32 	%r19, %ntid.y;
	mad.lo.s32 	%r20, %r18, %r19, %r17;
	mul.lo.s32 	%r9, %r20, %r3;
	add.s32 	%r21, %r9, %r1;
	setp.gt.u32 	%p6, %r21, 31;
	@%p6 bra 	$L__BB14_11;
	mov.b32 	%r22, %f26;
	shfl.sync.down.b32	%r23|%p7, %r22, 16, 31, -1;
	mov.b32 	%f14, %r23;
	add.f32 	%f15, %f26, %f14;
	mov.b32 	%r24, %f15;
	shfl.sync.down.b32	%r25|%p8, %r24, 8, 31, -1;
	mov.b32 	%f16, %r25;
	add.f32 	%f17, %f15, %f16;
	mov.b32 	%r26, %f17;
	shfl.sync.down.b32	%r27|%p9, %r26, 4, 31, -1;
	mov.b32 	%f18, %r27;
	add.f32 	%f19, %f17, %f18;
	mov.b32 	%r28, %f19;
	shfl.sync.down.b32	%r29|%p10, %r28, 2, 31, -1;
	mov.b32 	%f20, %r29;
	add.f32 	%f21, %f19, %f20;
	mov.b32 	%r30, %f21;
	shfl.sync.down.b32	%r31|%p11, %r30, 1, 31, -1;
	mov.b32 	%f22, %r31;
	add.f32 	%f26, %f21, %f22;
$L__BB14_11:
	or.b32  	%r32, %r9, %r1;
	setp.ne.s32 	%p12, %r32, 0;
	@%p12 bra 	$L__BB14_13;
	cvta.to.global.u64 	%rd8, %rd2;
	mul.wide.u32 	%rd9, %r2, 4;
	add.s64 	%rd10, %rd8, %rd9;
	st.global.f32 	[%rd10], %f26;
$L__BB14_13:
	ret;

}
	// .globl	_Z7reduce4IfLj16EEvPT_S1_j
.visible .entry _Z7reduce4IfLj16EEvPT_S1_j(
	.param .u64 .ptr .align 1 _Z7reduce4IfLj16EEvPT_S1_j_param_0,
	.param .u64 .ptr .align 1 _Z7reduce4IfLj16EEvPT_S1_j_param_1,
	.param .u32 _Z7reduce4IfLj16EEvPT_S1_j_param_2
)
{
	.reg .pred 	%p<13>;
	.reg .b32 	%r<34>;
	.reg .b32 	%f<29>;
	.reg .b64 	%rd<11>;

	ld.param.u64 	%rd3, [_Z7reduce4IfLj16EEvPT_S1_j_param_0];
	ld.param.u64 	%rd2, [_Z7reduce4IfLj16EEvPT_S1_j_param_1];
	ld.param.u32 	%r10, [_Z7reduce4IfLj16EEvPT_S1_j_param_2];
	cvta.to.global.u64 	%rd1, %rd3;
	mov.u32 	%r1, %tid.x;
	mov.u32 	%r2, %ctaid.x;
	mov.u32 	%r3, %ntid.x;
	mul.lo.s32 	%r11, %r3, %r2;
	shl.b32 	%r12, %r11, 1;
	add.s32 	%r4, %r12, %r1;
	setp.ge.u32 	%p1, %r4, %r10;
	mov.f32 	%f26, 0f00000000;
	@%p1 bra 	$L__BB15_2;
	mul.wide.u32 	%rd4, %r4, 4;
	add.s64 	%rd5, %rd1, %rd4;
	ld.global.f32 	%f26, [%rd5];
$L__BB15_2:
	add.s32 	%r5, %r4, 16;
	setp.ge.u32 	%p2, %r5, %r10;
	@%p2 bra 	$L__BB15_4;
	mul.wide.u32 	%rd6, %r5, 4;
	add.s64 	%rd7, %rd1, %rd6;
	ld.global.f32 	%f12, [%rd7];
	add.f32 	%f26, %f26, %f12;
$L__BB15_4:
	shl.b32 	%r13, %r1, 2;
	mov.u32 	%r14, __smem;
	add.s32 	%r6, %r14, %r13;
	st.shared.f32 	[%r6], %f26;
	barrier.sync 	0;
	setp.lt.u32 	%p3, %r3, 66;
	@%p3 bra 	$L__BB15_9;
	mov.u32 	%r33, %r3;
$L__BB15_6:
	shr.u32 	%r8, %r33, 1;
	setp.ge.u32 	%p4, %r1, %r8;
	@%p4 bra 	$L__BB15_8;
	shl.b32 	%r15, %r8, 2;
	add.s32 	%r16, %r6, %r15;
	ld.shared.f32 	%f13, [%r16];
	add.f32 	%f26, %f26, %f13;
	st.shared.f32 	[%r6], %f26;
$L__BB15_8:
	barrier.sync 	0;
	setp.gt.u32 	%p5, %r33, 131;
	mov.u32 	%r33, %r8;
	@%p5 bra 	$L__BB15_6;
$L__BB15_9:
	mov.u32 	%r17, %tid.y;
	mov.u32 	%r18, %tid.z;
	mov.u32 	%r19, %ntid.y;
	mad.lo.s32 	%r20, %r18, %r19, %r17;
	mul.lo.s32 	%r9, %r20, %r3;
	add.s32 	%r21, %r9, %r1;
	setp.gt.u32 	%p6, %r21, 31;
	@%p6 bra 	$L__BB15_11;
	mov.b32 	%r22, %f26;
	shfl.sync.down.b32	%r23|%p7, %r22, 16, 31, -1;
	mov.b32 	%f14, %r23;
	add.f32 	%f15, %f26, %f14;
	mov.b32 	%r24, %f15;
	shfl.sync.down.b32	%r25|%p8, %r24, 8, 31, -1;
	mov.b32 	%f16, %r25;
	add.f32 	%f17, %f15, %f16;
	mov.b32 	%r26, %f17;
	shfl.sync.down.b32	%r27|%p9, %r26, 4, 31, -1;
	mov.b32 	%f18, %r27;
	add.f32 	%f19, %f17, %f18;
	mov.b32 	%r28, %f19;
	shfl.sync.down.b32	%r29|%p10, %r28, 2, 31, -1;
	mov.b32 	%f20, %r29;
	add.f32 	%f21, %f19, %f20;
	mov.b32 	%r30, %f21;
	shfl.sync.down.b32	%r31|%p11, %r30, 1, 31, -1;
	mov.b32 	%f22, %r31;
	add.f32 	%f26, %f21, %f22;
$L__BB15_11:
	or.b32  	%r32, %r9, %r1;
	setp.ne.s32 	%p12, %r32, 0;
	@%p12 bra 	$L__BB15_13;
	cvta.to.global.u64 	%rd8, %rd2;
	mul.wide.u32 	%rd9, %r2, 4;
	add.s64 	%rd10, %rd8, %rd9;
	st.global.f32 	[%rd10], %f26;
$L__BB15_13:
	ret;

}
	// .globl	_Z7reduce4IfLj8EEvPT_S1_j
.visible .entry _Z7reduce4IfLj8EEvPT_S1_j(
	.param .u64 .ptr .align 1 _Z7reduce4IfLj8EEvPT_S1_j_param_0,
	.param .u64 .ptr .align 1 _Z7reduce4IfLj8EEvPT_S1_j_param_1,
	.param .u32 _Z7reduce4IfLj8EEvPT_S1_j_param_2
)
{
	.reg .pred 	%p<13>;
	.reg .b32 	%r<34>;
	.reg .b32 	%f<29>;
	.reg .b64 	%rd<11>;

	ld.param.u64 	%rd3, [_Z7reduce4IfLj8EEvPT_S1_j_param_0];
	ld.param.u64 	%rd2, [_Z7reduce4IfLj8EEvPT_S1_j_param_1];
	ld.param.u32 	%r10, [_Z7reduce4IfLj8EEvPT_S1_j_param_2];
	cvta.to.global.u64 	%rd1, %rd3;
	mov.u32 	%r1, %tid.x;
	mov.u32 	%r2, %ctaid.x;
	mov.u32 	%r3, %ntid.x;
	mul.lo.s32 	%r11, %r3, %r2;
	shl.b32 	%r12, %r11, 1;
	add.s32 	%r4, %r12, %r1;
	setp.ge.u32 	%p1, %r4, %r10;
	mov.f32 	%f26, 0f00000000;
	@%p1 bra 	$L__BB16_2;
	mul.wide.u32 	%rd4, %r4, 4;
	add.s64 	%rd5, %rd1, %rd4;
	ld.global.f32 	%f26, [%rd5];
$L__BB16_2:
	add.s32 	%r5, %r4, 8;
	setp.ge.u32 	%p2, %r5, %r10;
	@%p2 bra 	$L__BB16_4;
	mul.wide.u32 	%rd6, %r5, 4;
	add.s64 	%rd7, %rd1, %rd6;
	ld.global.f32 	%f12, [%rd7];
	add.f32 	%f26, %f26, %f12;
$L__BB16_4:
	shl.b32 	%r13, %r1, 2;
	mov.u32 	%r14, __smem;
	add.s32 	%r6, %r14, %r13;
	st.shared.f32 	[%r6], %f26;
	barrier.sync 	0;
	setp.lt.u32 	%p3, %r3, 66;
	@%p3 bra 	$L__BB16_9;
	mov.u32 	%r33, %r3;
$L__BB16_6:
	shr.u32 	%r8, %r33, 1;
	setp.ge.u32 	%p4, %r1, %r8;
	@%p4 bra 	$L__BB16_8;
	shl.b32 	%r15, %r8, 2;
	add.s32 	%r16, %r6, %r15;
	ld.shared.f32 	%f13, [%r16];
	add.f32 	%f26, %f26, %f13;
	st.shared.f32 	[%r6], %f26;
$L__BB16_8:
	barrier.sync 	0;
	setp.gt.u32 	%p5, %r33, 131;
	mov.u32 	%r33, %r8;
	@%p5 bra 	$L__BB16_6;
$L__BB16_9:
	mov.u32 	%r17, %tid.y;
	mov.u32 	%r18, %tid.z;
	mov.u32 	%r19, %ntid.y;
	mad.lo.s32 	%r20, %r18, %r19, %r17;
	mul.lo.s32 	%r9, %r20, %r3;
	add.s32 	%r21, %r9, %r1;
	setp.gt.u32 	%p6, %r21, 31;
	@%p6 bra 	$L__BB16_11;
	mov.b32 	%r22, %f26;
	shfl.sync.down.b32	%r23|%p7, %r22, 16, 31, -1;
	mov.b32 	%f14, %r23;
	add.f32 	%f15, %f26, %f14;
	mov.b32 	%r24, %f15;
	shfl.sync.down.b32	%r25|%p8, %r24, 8, 31, -1;
	mov.b32 	%f16, %r25;
	add.f32 	%f17, %f15, %f16;
	mov.b32 	%r26, %f17;
	shfl.sync.down.b32	%r27|%p9, %r26, 4, 31, -1;
	mov.b32 	%f18, %r27;
	add.f32 	%f19, %f17, %f18;
	mov.b32 	%r28, %f19;
	shfl.sync.down.b32	%r29|%p10, %r28, 2, 31, -1;
	mov.b32 	%f20, %r29;
	add.f32 	%f21, %f19, %f20;
	mov.b32 	%r30, %f21;
	shfl.sync.down.b32	%r31|%p11, %r30, 1, 31, -1;
	mov.b32 	%f22, %r31;
	add.f32 	%f26, %f21, %f22;
$L__BB16_11:
	or.b32  	%r32, %r9, %r1;
	setp.ne.s32 	%p12, %r32, 0;
	@%p12 bra 	$L__BB16_13;
	cvta.to.global.u64 	%rd8, %rd2;
	mul.wide.u32 	%rd9, %r2, 4;
	add.s64 	%rd10, %rd8, %rd9;
	st.global.f32 	[%rd10], %f26;
$L__BB16_13:
	ret;

}
	// .globl	_Z7reduce4IfLj4EEvPT_S1_j
.visible .entry _Z7reduce4IfLj4EEvPT_S1_j(
	.param .u64 .ptr .align 1 _Z7reduce4IfLj4EEvPT_S1_j_param_0,
	.param .u64 .ptr .align 1 _Z7reduce4IfLj4EEvPT_S1_j_param_1,
	.param .u32 _Z7reduce4IfLj4EEvPT_S1_j_param_2
)
{
	.reg .pred 	%p<13>;
	.reg .b32 	%r<34>;
	.reg .b32 	%f<29>;
	.reg .b64 	%rd<11>;

	ld.param.u64 	%rd3, [_Z7reduce4IfLj4EEvPT_S1_j_param_0];
	ld.param.u64 	%rd2, [_Z7reduce4IfLj4EEvPT_S1_j_param_1];
	ld.param.u32 	%r10, [_Z7reduce4IfLj4EEvPT_S1_j_param_2];
	cvta.to.global.u64 	%rd1, %rd3;
	mov.u32 	%r1, %tid.x;
	mov.u32 	%r2, %ctaid.x;
	mov.u32 	%r3, %ntid.x;
	mul.lo.s32 	%r11, %r3, %r2;
	shl.b32 	%r12, %r11, 1;
	add.s32 	%r4, %r12, %r1;
	setp.ge.u32 	%p1, %r4, %r10;
	mov.f32 	%f26, 0f00000000;
	@%p1 bra 	$L__BB17_2;
	mul.wide.u32 	%rd4, %r4, 4;
	add.s64 	%rd5, %rd1, %rd4;
	ld.global.f32 	%f26, [%rd5];
$L__BB17_2:
	add.s32 	%r5, %r4, 4;
	setp.ge.u32 	%p2, %r5, %r10;
	@%p2 bra 	$L__BB17_4;
	mul.wide.u32 	%rd6, %r5, 4;
	add.s64 	%rd7, %rd1, %rd6;
	ld.global.f32 	%f12, [%rd7];
	add.f32 	%f26, %f26, %f12;
$L__BB17_4:
	shl.b32 	%r13, %r1, 2;
	mov.u32 	%r14, __smem;
	add.s32 	%r6, %r14, %r13;
	st.shared.f32 	[%r6], %f26;
	barrier.sync 	0;
	setp.lt.u32 	%p3, %r3, 66;
	@%p3 bra 	$L__BB17_9;
	mov.u32 	%r33, %r3;
$L__BB17_6:
	shr.u32 	%r8, %r33, 1;
	setp.ge.u32 	%p4, %r1, %r8;
	@%p4 bra 	$L__BB17_8;
	shl.b32 	%r15, %r8, 2;
	add.s32 	%r16, %r6, %r15;
	ld.shared.f32 	%f13, [%r16];
	add.f32 	%f26, %f26, %f13;
	st.shared.f32 	[%r6], %f26;
$L__BB17_8:
	barrier.sync 	0;
	setp.gt.u32 	%p5, %r33, 131;
	mov.u32 	%r33, %r8;
	@%p5 bra 	$L__BB17_6;
$L__BB17_9:
	mov.u32 	%r17, %tid.y;
	mov.u32 	%r18, %tid.z;
	mov.u32 	%r19, %ntid.y;
	mad.lo.s32 	%r20, %r18, %r19, %r17;
	mul.lo.s32 	%r9, %r20, %r3;
	add.s32 	%r21, %r9, %r1;
	setp.gt.u32 	%p6, %r21, 31;
	@%p6 bra 	$L__BB17_11;
	mov.b32 	%r22, %f26;
	shfl.sync.down.b32	%r23|%p7, %r22, 16, 31, -1;
	mov.b32 	%f14, %r23;
	add.f32 	%f15, %f26, %f14;
	mov.b32 	%r24, %f15;
	shfl.sync.down.b32	%r25|%p8, %r24, 8, 31, -1;
	mov.b32 	%f16, %r25;
	add.f32 	%f17, %f15, %f16;
	mov.b32 	%r26, %f17;
	shfl.sync.down.b32	%r27|%p9, %r26, 4, 31, -1;
	mov.b32 	%f18, %r27;
	add.f32 	%f19, %f17, %f18;
	mov.b32 	%r28, %f19;
	shfl.sync.down.b32	%r29|%p10, %r28, 2, 31, -1;
	mov.b32 	%f20, %r29;
	add.f32 	%f21, %f19, %f20;
	mov.b32 	%r30, %f21;
	shfl.sync.down.b32	%r31|%p11, %r30, 1, 31, -1;
	mov.b32 	%f22, %r31;
	add.f32 	%f26, %f21, %f22;
$L__BB17_11:
	or.b32  	%r32, %r9, %r1;
	setp.ne.s32 	%p12, %r32, 0;
	@%p12 bra 	$L__BB17_13;
	cvta.to.global.u64 	%rd8, %rd2;
	mul.wide.u32 	%rd9, %r2, 4;
	add.s64 	%rd10, %rd8, %rd9;
	st.global.f32 	[%rd10], %f26;
$L__BB17_13:
	ret;

}
	// .globl	_Z7reduce4IfLj2EEvPT_S1_j
.visible .entry _Z7reduce4IfLj2EEvPT_S1_j(
	.param .u64 .ptr .align 1 _Z7reduce4IfLj2EEvPT_S1_j_param_0,
	.param .u64 .ptr .align 1 _Z7reduce4IfLj2EEvPT_S1_j_param_1,
	.param .u32 _Z7reduce4IfLj2EEvPT_S1_j_param_2
)
{
	.reg .pred 	%p<13>;
	.reg .b32 	%r<34>;
	.reg .b32 	%f<29>;
	.reg .b64 	%rd<11>;

	ld.param.u64 	%rd3, [_Z7reduce4IfLj2EEvPT_S1_j_param_0];
	ld.param.u64 	%rd2, [_Z7reduce4IfLj2EEvPT_S1_j_param_1];
	ld.param.u32 	%r10, [_Z7reduce4IfLj2EEvPT_S1_j_param_2];
	cvta.to.global.u64 	%rd1, %rd3;
	mov.u32 	%r1, %tid.x;
	mov.u32 	%r2, %ctaid.x;
	mov.u32 	%r3, %ntid.x;
	mul.lo.s32 	%r11, %r3, %r2;
	shl.b32 	%r12, %r11, 1;
	add.s32 	%r4, %r12, %r1;
	setp.ge.u32 	%p1, %r4, %r10;
	mov.f32 	%f26, 0f00000000;
	@%p1 bra 	$L__BB18_2;
	mul.wide.u32 	%rd4, %r4, 4;
	add.s64 	%rd5, %rd1, %rd4;
	ld.global.f32 	%f26, [%rd5];
$L__BB18_2:
	add.s32 	%r5, %r4, 2;
	setp.ge.u32 	%p2, %r5, %r10;
	@%p2 bra 	$L__BB18_4;
	mul.wide.u32 	%rd6, %r5, 4;
	add.s64 	%rd7, %rd1, %rd6;
	ld.global.f32 	%f12, [%rd7];
	add.f32 	%f26, %f26, %f12;
$L__BB18_4:
	shl.b32 	%r13, %r1, 2;
	mov.u32 	%r14, __smem;
	add.s32 	%r6, %r14, %r13;
	st.shared.f32 	[%r6], %f26;
	barrier.sync 	0;
	setp.lt.u32 	%p3, %r3, 66;
	@%p3 bra 	$L__BB18_9;
	mov.u32 	%r33, %r3;
$L__BB18_6:
	shr.u32 	%r8, %r33, 1;
	setp.ge.u32 	%p4, %r1, %r8;
	@%p4 bra 	$L__BB18_8;
	shl.b32 	%r15, %r8, 2;
	add.s32 	%r16, %r6, %r15;
	ld.shared.f32 	%f13, [%r16];
	add.f32 	%f26, %f26, %f13;
	st.shared.f32 	[%r6], %f26;
$L__BB18_8:
	barrier.sync 	0;
	setp.gt.u32 	%p5, %r33, 131;
	mov.u32 	%r33, %r8;
	@%p5 bra 	$L__BB18_6;
$L__BB18_9:
	mov.u32 	%r17, %tid.y;
	mov.u32 	%r18, %tid.z;
	mov.u32 	%r19, %ntid.y;
	mad.lo.s32 	%r20, %r18, %r19, %r17;
	mul.lo.s32 	%r9, %r20, %r3;
	add.s32 	%r21, %r9, %r1;
	setp.gt.u32 	%p6, %r21, 31;
	@%p6 bra 	$L__BB18_11;
	mov.b32 	%r22, %f26;
	shfl.sync.down.b32	%r23|%p7, %r22, 16, 31, -1;
	mov.b32 	%f14, %r23;
	add.f32 	%f15, %f26, %f14;
	mov.b32 	%r24, %f15;
	shfl.sync.down.b32	%r25|%p8, %r24, 8, 31, -1;
	mov.b32 	%f16, %r25;
	add.f32 	%f17, %f15, %f16;
	mov.b32 	%r26, %f17;
	shfl.sync.down.b32	%r27|%p9, %r26, 4, 31, -1;
	mov.b32 	%f18, %r27;
	add.f32 	%f19, %f17, %f18;
	mov.b32 	%r28, %f19;
	shfl.sync.down.b32	%r29|%p10, %r28, 2, 31, -1;
	mov.b32 	%f20, %r29;
	add.f32 	%f21, %f19, %f20;
	mov.b32 	%r30, %f21;
	shfl.sync.down.b32	%r31|%p11, %r30, 1, 31, -1;
	mov.b32 	%f22, %r31;
	add.f32 	%f26, %f21, %f22;
$L__BB18_11:
	or.b32  	%r32, %r9, %r1;
	setp.ne.s32 	%p12, %r32, 0;
	@%p12 bra 	$L__BB18_13;
	cvta.to.global.u64 	%rd8, %rd2;
	mul.wide.u32 	%rd9, %r2, 4;
	add.s64 	%rd10, %rd8, %rd9;
	st.global.f32 	[%rd10], %f26;
$L__BB18_13:
	ret;

}
	// .globl	_Z7reduce4IfLj1EEvPT_S1_j
.visible .entry _Z7reduce4IfLj1EEvPT_S1_j(
	.param .u64 .ptr .align 1 _Z7reduce4IfLj1EEvPT_S1_j_param_0,
	.param .u64 .ptr .align 1 _Z7reduce4IfLj1EEvPT_S1_j_param_1,
	.param .u32 _Z7reduce4IfLj1EEvPT_S1_j_param_2
)
{
	.reg .pred 	%p<13>;
	.reg .b32 	%r<34>;
	.reg .b32 	%f<29>;
	.reg .b64 	%rd<11>;

	ld.param.u64 	%rd3, [_Z7reduce4IfLj1EEvPT_S1_j_param_0];
	ld.param.u64 	%rd2, [_Z7reduce4IfLj1EEvPT_S1_j_param_1];
	ld.param.u32 	%r10, [_Z7reduce4IfLj1EEvPT_S1_j_param_2];
	cvta.to.global.u64 	%rd1, %rd3;
	mov.u32 	%r1, %tid.x;
	mov.u32 	%r2, %ctaid.x;
	mov.u32 	%r3, %ntid.x;
	mul.lo.s32 	%r11, %r3, %r2;
	shl.b32 	%r12, %r11, 1;
	add.s32 	%r4, %r12, %r1;
	setp.ge.u32 	%p1, %r4, %r10;
	mov.f32 	%f26, 0f00000000;
	@%p1 bra 	$L__BB19_2;
	mul.wide.u32 	%rd4, %r4, 4;
	add.s64 	%rd5, %rd1, %rd4;
	ld.global.f32 	%f26, [%rd5];
$L__BB19_2:
	add.s32 	%r5, %r4, 1;
	setp.ge.u32 	%p2, %r5, %r10;
	@%p2 bra 	$L__BB19_4;
	mul.wide.u32 	%rd6, %r5, 4;
	add.s64 	%rd7, %rd1, %rd6;
	ld.global.f32 	%f12, [%rd7];
	add.f32 	%f26, %f26, %f12;
$L__BB19_4:
	shl.b32 	%r13, %r1, 2;
	mov.u32 	%r14, __smem;
	add.s32 	%r6, %r14, %r13;
	st.shared.f32 	[%r6], %f26;
	barrier.sync 	0;
	setp.lt.u32 	%p3, %r3, 66;
	@%p3 bra 	$L__BB19_9;
	mov.u32 	%r33, %r3;
$L__BB19_6:
	shr.u32 	%r8, %r33, 1;
	setp.ge.u32 	%p4, %r1, %r8;
	@%p4 bra 	$L__BB19_8;
	shl.b32 	%r15, %r8, 2;
	add.s32 	%r16, %r6, %r15;
	ld.shared.f32 	%f13, [%r16];
	add.f32 	%f26, %f26, %f13;
	st.shared.f32 	[%r6], %f26;
$L__BB19_8:
	barrier.sync 	0;
	setp.gt.u32 	%p5, %r33, 131;
	mov.u32 	%r33, %r8;
	@%p5 bra 	$L__BB19_6;
$L__BB19_9:
	mov.u32 	%r17, %tid.y;
	mov.u32 	%r18, %tid.z;
	mov.u32 	%r19, %ntid.y;
	mad.lo.s32 	%r20, %r18, %r19, %r17;
	mul.lo.s32 	%r9, %r20, %r3;
	add.s32 	%r21, %r9, %r1;
	setp.gt.u32 	%p6, %r21, 31;
	@%p6 bra 	$L__BB19_11;
	mov.b32 	%r22, %f26;
	shfl.sync.down.b32	%r23|%p7, %r22, 16, 31, -1;
	mov.b32 	%f14, %r23;
	add.f32 	%f15, %f26, %f14;
	mov.b32 	%r24, %f15;
	shfl.sync.down.b32	%r25|%p8, %r24, 8, 31, -1;
	mov.b32 	%f16, %r25;
	add.f32 	%f17, %f15, %f16;
	mov.b32 	%r26, %f17;
	shfl.sync.down.b32	%r27|%p9, %r26, 4, 31, -1;
	mov.b32 	%f18, %r27;
	add.f32 	%f19, %f17, %f18;
	mov.b32 	%r28, %f19;
	shfl.sync.down.b32	%r29|%p10, %r28, 2, 31, -1;
	mov.b32 	%f20, %r29;
	add.f32 	%f21, %f19, %f20;
	mov.b32 	%r30, %f21;
	shfl.sync.down.b32	%r31|%p11, %r30, 1, 31, -1;
	mov.b32 	%f22, %r31;
	add.f32 	%f26, %f21, %f22;
$L__BB19_11:
	or.b32  	%r32, %r9, %r1;
	setp.ne.s32 	%p12, %r32, 0;
	@%p12 bra 	$L__BB19_13;
	cvta.to.global.u64 	%rd8, %rd2;
	mul.wide.u32 	%rd9, %r2, 4;
	add.s64 	%rd10, %rd8, %rd9;
	st.global.f32 	[%rd10], %f26;
$L__BB19_13:
	ret;

}
	// .globl	_Z7reduce4IdLj512EEvPT_S1_j
.visible .entry _Z7reduce4IdLj512EEvPT_S1_j(
	.param .u64 .ptr .align 1 _Z7reduce4IdLj512EEvPT_S1_j_param_0,
	.param .u64 .ptr .align 1 _Z7reduce4IdLj512EEvPT_S1_j_param_1,
	.param .u32 _Z7reduce4IdLj512EEvPT_S1_j_param_2
)
{
	.reg .pred 	%p<18>;
	.reg .b32 	%r<44>;
	.reg .b64 	%rd<11>;
	.reg .b64 	%fd<31>;

	ld.param.u64 	%rd3, [_Z7reduce4IdLj512EEvPT_S1_j_param_0];
	ld.param.u64 	%rd2, [_Z7reduce4IdLj512EEvPT_S1_j_param_1];
	ld.param.u32 	%r10, [_Z7reduce4IdLj512EEvPT_S1_j_param_2];
	cvta.to.global.u64 	%rd1, %rd3;
	mov.u32 	%r1, %tid.x;
	mov.u32 	%r2, %ctaid.x;
	mov.u32 	%r3, %ntid.x;
	mul.lo.s32 	%r11, %r3, %r2;
	shl.b32 	%r12, %r11, 1;
	add.s32 	%r4, %r12, %r1;
	setp.ge.u32 	%p1, %r4, %r10;
	mov.f64 	%fd28, 0d0000000000000000;
	@%p1 bra 	$L__BB20_2;
	mul.wide.u32 	%rd4, %r4, 8;
	add.s64 	%rd5, %rd1, %rd4;
	ld.global.f64 	%fd28, [%rd5];
$L__BB20_2:
	add.s32 	%r5, %r4, 512;
	setp.ge.u32 	%p2, %r5, %r10;
	@%p2 bra 	$L__BB20_4;
	mul.wide.u32 	%rd6, %r5, 8;
	add.s64 	%rd7, %rd1, %rd6;
	ld.global.f64 	%fd12, [%rd7];
	add.f64 	%fd28, %fd28, %fd12;
$L__BB20_4:
	shl.b32 	%r13, %r1, 3;
	mov.u32 	%r14, __smem_d;
	add.s32 	%r6, %r14, %r13;
	st.shared.f64 	[%r6], %fd28;
	barrier.sync 	0;
	setp.lt.u32 	%p3, %r3, 66;
	@%p3 bra 	$L__BB20_9;
	mov.u32 	%r43, %r3;
$L__BB20_6:
	shr.u32 	%r8, %r43, 1;
	setp.ge.u32 	%p4, %r1, %r8;
	@%p4 bra 	$L__BB20_8;
	shl.b32 	%r15, %r8, 3;
	add.s32 	%r16, %r6, %r15;
	ld.shared.f64 	%fd13, [%r16];
	add.f64 	%fd28, %fd28, %fd13;
	st.shared.f64 	[%r6], %fd28;
$L__BB20_8:
	barrier.sync 	0;
	setp.gt.u32 	%p5, %r43, 131;
	mov.u32 	%r43, %r8;
	@%p5 bra 	$L__BB20_6;
$L__BB20_9:
	mov.u32 	%r17, %tid.y;
	mov.u32 	%r18, %tid.z;
	mov.u32 	%r19, %ntid.y;
	mad.lo.s32 	%r20, %r18, %r19, %r17;
	mul.lo.s32 	%r9, %r20, %r3;
	add.s32 	%r21, %r9, %r1;
	setp.gt.u32 	%p6, %r21, 31;
	@%p6 bra 	$L__BB20_11;
	ld.shared.f64 	%fd24, [%r6+256];
	add.f64 	%fd14, %fd28, %fd24;
	// begin inline asm
	mov.b64 {%r22,%r23}, %fd14;
	// end inline asm
	shfl.sync.down.b32	%r25|%p7, %r23, 16, 31, -1;
	shfl.sync.down.b32	%r24|%p8, %r22, 16, 31, -1;
	// begin inline asm
	mov.b64 %fd15, {%r24,%r25};
	// end inline asm
	add.f64 	%fd16, %fd14, %fd15;
	// begin inline asm
	mov.b64 {%r26,%r27}, %fd16;
	// end inline asm
	shfl.sync.down.b32	%r29|%p9, %r27, 8, 31, -1;
	shfl.sync.down.b32	%r28|%p10, %r26, 8, 31, -1;
	// begin inline asm
	mov.b64 %fd17, {%r28,%r29};
	// end inline asm
	add.f64 	%fd18, %fd16, %fd17;
	// begin inline asm
	mov.b64 {%r30,%r31}, %fd18;
	// end inline asm
	shfl.sync.down.b32	%r33|%p11, %r31, 4, 31, -1;
	shfl.sync.down.b32	%r32|%p12, %r30, 4, 31, -1;
	// begin inline asm
	mov.b64 %fd19, {%r32,%r33};
	// end inline asm
	add.f64 	%fd20, %fd18, %fd19;
	// begin inline asm
	mov.b64 {%r34,%r35}, %fd20;
	// end inline asm
	shfl.sync.down.b32	%r37|%p13, %r35, 2, 31, -1;
	shfl.sync.down.b32	%r36|%p14, %r34, 2, 31, -1;
	// begin inline asm
	mov.b64 %fd21, {%r36,%r37};
	// end inline asm
	add.f64 	%fd22, %fd20, %fd21;
	// begin inline asm
	mov.b64 {%r38,%r39}, %fd22;
	// end inline asm
	shfl.sync.down.b32	%r41|%p15, %r39, 1, 31, -1;
	shfl.sync.down.b32	%r40|%p16, %r38, 1, 31, -1;
	// begin inline asm
	mov.b64 %fd23, {%r40,%r41};
	// end inline asm
	add.f64 	%fd28, %fd22, %fd23;
$L__BB20_11:
	or.b32  	%r42, %r9, %r1;
	setp.ne.s32 	%p17, %r42, 0;
	@%p17 bra 	$L__BB20_13;
	cvta.to.global.u64 	%rd8, %rd2;
	mul.wide.u32 	%rd9, %r2, 8;
	add.s64 	%rd10, %rd8, %rd9;
	st.global.f64 	[%rd10], %fd28;
$L__BB20_13:
	ret;

}
	// .globl	_Z7reduce4IdLj256EEvPT_S1_j
.visible .entry _Z7reduce4IdLj256EEvPT_S1_j(
	.param .u64 .ptr .align 1 _Z7reduce4IdLj256EEvPT_S1_j_param_0,
	.param .u64 .ptr .align 1 _Z7reduce4IdLj256EEvPT_S1_j_param_1,
	.param .u32 _Z7reduce4IdLj256EEvPT_S1_j_param_2
)
{
	.reg .pred 	%p<18>;
	.reg .b32 	%r<44>;
	.reg .b64 	%rd<11>;
	.reg .b64 	%fd<31>;

	ld.param.u64 	%rd3, [_Z7reduce4IdLj256EEvPT_S1_j_param_0];
	ld.param.u64 	%rd2, [_Z7reduce4IdLj256EEvPT_S1_j_param_1];
	ld.param.u32 	%r10, [_Z7reduce4IdLj256EEvPT_S1_j_param_2];
	cvta.to.global.u64 	%rd1, %rd3;
	mov.u32 	%r1, %tid.x;
	mov.u32 	%r2, %ctaid.x;
	mov.u32 	%r3, %ntid.x;
	mul.lo.s32 	%r11, %r3, %r2;
	shl.b32 	%r12, %r11, 1;
	add.s32 	%r4, %r12, %r1;
	setp.ge.u32 	%p1, %r4, %r10;
	mov.f64 	%fd28, 0d0000000000000000;
	@%p1 bra 	$L__BB21_2;
	mul.wide.u32 	%rd4, %r4, 8;
	add.s64 	%rd5, %rd1, %rd4;
	ld.global.f64 	%fd28, [%rd5];
$L__BB21_2:
	add.s32 	%r5, %r4, 256;
	setp.ge.u32 	%p2, %r5, %r10;
	@%p2 bra 	$L__BB21_4;
	mul.wide.u32 	%rd6, %r5, 8;
	add.s64 	%rd7, %rd1, %rd6;
	ld.global.f64 	%fd12, [%rd7];
	add.f64 	%fd28, %fd28, %fd12;
$L__BB21_4:
	shl.b32 	%r13, %r1, 3;
	mov.u32 	%r14, __smem_d;
	add.s32 	%r6, %r14, %r13;
	st.shared.f64 	[%r6], %fd28;
	barrier.sync 	0;
	setp.lt.u32 	%p3, %r3, 66;
	@%p3 bra 	$L__BB21_9;
	mov.u32 	%r43, %r3;
$L__BB21_6:
	shr.u32 	%r8, %r43, 1;
	setp.ge.u32 	%p4, %r1, %r8;
	@%p4 bra 	$L__BB21_8;
	shl.b32 	%r15, %r8, 3;
	add.s32 	%r16, %r6, %r15;
	ld.shared.f64 	%fd13, [%r16];
	add.f64 	%fd28, %fd28, %fd13;
	st.shared.f64 	[%r6], %fd28;
$L__BB21_8:
	barrier.sync 	0;
	setp.gt.u32 	%p5, %r43, 131;
	mov.u32 	%r43, %r8;
	@%p5 bra 	$L__BB21_6;
$L__BB21_9:
	mov.u32 	%r17, %tid.y;
	mov.u32 	%r18, %tid.z;
	mov.u32 	%r19, %ntid.y;
	mad.lo.s32 	%r20, %r18, %r19, %r17;
	mul.lo.s32 	%r9, %r20, %r3;
	add.s32 	%r21, %r9, %r1;
	setp.gt.u32 	%p6, %r21, 31;
	@%p6 bra 	$L__BB21_11;
	ld.shared.f64 	%fd24, [%r6+256];
	add.f64 	%fd14, %fd28, %fd24;
	// begin inline asm
	mov.b64 {%r22,%r23}, %fd14;
	// end inline asm
	shfl.sync.down.b32	%r25|%p7, %r23, 16, 31, -1;
	shfl.sync.down.b32	%r24|%p8, %r22, 16, 31, -1;
	// begin inline asm
	mov.b64 %fd15, {%r24,%r25};
	// end inline asm
	add.f64 	%fd16, %fd14, %fd15;
	// begin inline asm
	mov.b64 {%r26,%r27}, %fd16;
	// end inline asm
	shfl.sync.down.b32	%r29|%p9, %r27, 8, 31, -1;
	shfl.sync.down.b32	%r28|%p10, %r26, 8, 31, -1;
	// begin inline asm
	mov.b64 %fd17, {%r28,%r29};
	// end inline asm
	add.f64 	%fd18, %fd16, %fd17;
	// begin inline asm
	mov.b64 {%r30,%r31}, %fd18;
	// end inline asm
	shfl.sync.down.b32	%r33|%p11, %r31, 4, 31, -1;
	shfl.sync.down.b32	%r32|%p12, %r30, 4, 31, -1;
	// begin inline asm
	mov.b64 %fd19, {%r32,%r33};
	// end inline asm
	add.f64 	%fd20, %fd18, %fd19;
	// begin inline asm
	mov.b64 {%r34,%r35}, %fd20;
	// end inline asm
	shfl.sync.down.b32	%r37|%p13, %r35, 2, 31, -1;
	shfl.sync.down.b32	%r36|%p14, %r34, 2, 31, -1;
	// begin inline asm
	mov.b64 %fd21, {%r36,%r37};
	// end inline asm
	add.f64 	%fd22, %fd20, %fd21;
	// begin inline asm
	mov.b64 {%r38,%r39}, %fd22;
	// end inline asm
	shfl.sync.down.b32	%r41|%p15, %r39, 1, 31, -1;
	shfl.sync.down.b32	%r40|%p16, %r38, 1, 31, -1;
	// begin inline asm
	mov.b64 %fd23, {%r40,%r41};
	// end inline asm
	add.f64 	%fd28, %fd22, %fd23;
$L__BB21_11:
	or.b32  	%r42, %r9, %r1;
	setp.ne.s32 	%p17, %r42, 0;
	@%p17 bra 	$L__BB21_13;
	cvta.to.global.u64 	%rd8, %rd2;
	mul.wide.u32 	%rd9, %r2, 8;
	add.s64 	%rd10, %rd8, %rd9;
	st.global.f64 	[%rd10], %fd28;
$L__BB21_13:
	ret;

}
	// .globl	_Z7reduce4IdLj128EEvPT_S1_j
.visible .entry _Z7reduce4IdLj128EEvPT_S1_j(
	.param .u64 .ptr .align 1 _Z7reduce4IdLj128EEvPT_S1_j_param_0,
	.param .u64 .ptr .align 1 _Z7reduce4IdLj128EEvPT_S1_j_param_1,
	.param .u32 _Z7reduce4IdLj128EEvPT_S1_j_param_2
)
{
	.reg .pred 	%p<18>;
	.reg .b32 	%r<44>;
	.reg .b64 	%rd<11>;
	.reg .b64 	%fd<31>;

	ld.param.u64 	%rd3, [_Z7reduce4IdLj128EEvPT_S1_j_param_0];
	ld.param.u64 	%rd2, [_Z7reduce4IdLj128EEvPT_S1_j_param_1];
	ld.param.u32 	%r10, [_Z7reduce4IdLj128EEvPT_S1_j_param_2];
	cvta.to.global.u64 	%rd1, %rd3;
	mov.u32 	%r1, %tid.x;
	mov.u32 	%r2, %ctaid.x;
	mov.u32 	%r3, %ntid.x;
	mul.lo.s32 	%r11, %r3, %r2;
	shl.b32 	%r12, %r11, 1;
	add.s32 	%r4, %r12, %r1;
	setp.ge.u32 	%p1, %r4, %r10;
	mov.f64 	%fd28, 0d0000000000000000;
	@%p1 bra 	$L__BB22_2;
	mul.wide.u32 	%rd4, %r4, 8;
	add.s64 	%rd5, %rd1, %rd4;
	ld.global.f64 	%fd28, [%rd5];
$L__BB22_2:
	add.s32 	%r5, %r4, 128;
	setp.ge.u32 	%p2, %r5, %r10;
	@%p2 bra 	$L__BB22_4;
	mul.wide.u32 	%rd6, %r5, 8;
	add.s64 	%rd7, %rd1, %rd6;
	ld.global.f64 	%fd12, [%rd7];
	add.f64 	%fd28, %fd28, %fd12;
$L__BB22_4:
	shl.b32 	%r13, %r1, 3;
	mov.u32 	%r14, __smem_d;
	add.s32 	%r6, %r14, %r13;
	st.shared.f64 	[%r6], %fd28;
	barrier.sync 	0;
	setp.lt.u32 	%p3, %r3, 66;
	@%p3 bra 	$L__BB22_9;
	mov.u32 	%r43, %r3;
$L__BB22_6:
	shr.u32 	%r8, %r43, 1;
	setp.ge.u32 	%p4, %r1, %r8;
	@%p4 bra 	$L__BB22_8;
	shl.b32 	%r15, %r8, 3;
	add.s32 	%r16, %r6, %r15;
	ld.shared.f64 	%fd13, [%r16];
	add.f64 	%fd28, %fd28, %fd13;
	st.shared.f64 	[%r6], %fd28;
$L__BB22_8:
	barrier.sync 	0;
	setp.gt.u32 	%p5, %r43, 131;
	mov.u32 	%r43, %r8;
	@%p5 bra 	$L__BB22_6;
$L__BB22_9:
	mov.u32 	%r17, %tid.y;
	mov.u32 	%r18, %tid.z;
	mov.u32 	%r19, %ntid.y;
	mad.lo.s32 	%r20, %r18, %r19, %r17;
	mul.lo.s32 	%r9, %r20, %r3;
	add.s32 	%r21, %r9, %r1;
	setp.gt.u32 	%p6, %r21, 31;
	@%p6 bra 	$L__BB22_11;
	ld.shared.f64 	%fd24, [%r6+256];
	add.f64 	%fd14, %fd28, %fd24;
	// begin inline asm
	mov.b64 {%r22,%r23}, %fd14;
	// end inline asm
	shfl.sync.down.b32	%r25|%p7, %r23, 16, 31, -1;
	shfl.sync.down.b32	%r24|%p8, %r22, 16, 31, -1;
	// begin inline asm
	mov.b64 %fd15, {%r24,%r25};
	// end inline asm
	add.f64 	%fd16, %fd14, %fd15;
	// begin inline asm
	mov.b64 {%r26,%r27}, %fd16;
	// end inline asm
	shfl.sync.down.b32	%r29|%p9, %r27, 8, 31, -1;
	shfl.sync.down.b32	%r28|%p10, %r26, 8, 31, -1;
	// begin inline asm
	mov.b64 %fd17, {%r28,%r29};
	// end inline asm
	add.f64 	%fd18, %fd16, %fd17;
	// begin inline asm
	mov.b64 {%r30,%r31}, %fd18;
	// end inline asm
	shfl.sync.down.b32	%r33|%p11, %r31, 4, 31, -1;
	shfl.sync.down.b32	%r32|%p12, %r30, 4, 31, -1;
	// begin inline asm
	mov.b64 %fd19, {%r32,%r33};
	// end inline asm
	add.f64 	%fd20, %fd18, %fd19;
	// begin inline asm
	mov.b64 {%r34,%r35}, %fd20;
	// end inline asm
	shfl.sync.down.b32	%r37|%p13, %r35, 2, 31, -1;
	shfl.sync.down.b32	%r36|%p14, %r34, 2, 31, -1;
	// begin inline asm
	mov.b64 %fd21, {%r36,%r37};
	// end inline asm
	add.f64 	%fd22, %fd20, %fd21;
	// begin inline asm
	mov.b64 {%r38,%r39}, %fd22;
	// end inline asm
	shfl.sync.down.b32	%r41|%p15, %r39, 1, 31, -1;
	shfl.sync.down.b32	%r40|%p16, %r38, 1, 31, -1;
	// begin inline asm
	mov.b64 %fd23, {%r40,%r41};
	// end inline asm
	add.f64 	%fd28, %fd22, %fd23;
$L__BB22_11:
	or.b32  	%r42, %r9, %r1;
	setp.ne.s32 	%p17, %r42, 0;
	@%p17 bra 	$L__BB22_13;
	cvta.to.global.u64 	%rd8, %rd2;
	mul.wide.u32 	%rd9, %r2, 8;
	add.s64 	%rd10, %rd8, %rd9;
	st.global.f64 	[%rd10], %fd28;
$L__BB22_13:
	ret;

}
	// .globl	_Z7reduce4IdLj64EEvPT_S1_j
.visible .entry _Z7reduce4IdLj64EEvPT_S1_j(
	.param .u64 .ptr .align 1 _Z7reduce4IdLj64EEvPT_S1_j_param_0,
	.param .u64 .ptr .align 1 _Z7reduce4IdLj64EEvPT_S1_j_param_1,
	.param .u32 _Z7reduce4IdLj64EEvPT_S1_j_param_2
)
{
	.reg .pred 	%p<18>;
	.reg .b32 	%r<44>;
	.reg .b64 	%rd<11>;
	.reg .b64 	%fd<31>;

	ld.param.u64 	%rd3, [_Z7reduce4IdLj64EEvPT_S1_j_param_0];
	ld.param.u64 	%rd2, [_Z7reduce4IdLj64EEvPT_S1_j_param_1];
	ld.param.u32 	%r10, [_Z7reduce4IdLj64EEvPT_S1_j_param_2];
	cvta.to.global.u64 	%rd1, %rd3;
	mov.u32 	%r1, %tid.x;
	mov.u32 	%r2, %ctaid.x;
	mov.u32 	%r3, %ntid.x;
	mul.lo.s32 	%r11, %r3, %r2;
	shl.b32 	%r12, %r11, 1;
	add.s32 	%r4, %r12, %r1;
	setp.ge.u32 	%p1, %r4, %r10;
	mov.f64 	%fd28, 0d0000000000000000;
	@%p1 bra 	$L__BB23_2;
	mul.wide.u32 	%rd4, %r4, 8;
	add.s64 	%rd5, %rd1, %rd4;
	ld.global.f64 	%fd28, [%rd5];
$L__BB23_2:
	add.s32 	%r5, %r4, 64;
	setp.ge.u32 	%p2, %r5, %r10;
	@%p2 bra 	$L__BB23_4;
	mul.wide.u32 	%rd6, %r5, 8;
	add.s64 	%rd7, %rd1, %rd6;
	ld.global.f64 	%fd12, [%rd7];
	add.f64 	%fd28, %fd28, %fd12;
$L__BB23_4:
	shl.b32 	%r13, %r1, 3;
	mov.u32 	%r14, __smem_d;
	add.s32 	%r6, %r14, %r13;
	st.shared.f64 	[%r6], %fd28;
	barrier.sync 	0;
	setp.lt.u32 	%p3, %r3, 66;
	@%p3 bra 	$L__BB23_9;
	mov.u32 	%r43, %r3;
$L__BB23_6:
	shr.u32 	%r8, %r43, 1;
	setp.ge.u32 	%p4, %r1, %r8;
	@%p4 bra 	$L__BB23_8;
	shl.b32 	%r15, %r8, 3;
	add.s32 	%r16, %r6, %r15;
	ld.shared.f64 	%fd13, [%r16];
	add.f64 	%fd28, %fd28, %fd13;
	st.shared.f64 	[%r6], %fd28;
$L__BB23_8:
	barrier.sync 	0;
	setp.gt.u32 	%p5, %r43, 131;
	mov.u32 	%r43, %r8;
	@%p5 bra 	$L__BB23_6;
$L__BB23_9:
	mov.u32 	%r17, %tid.y;
	mov.u32 	%r18, %tid.z;
	mov.u32 	%r19, %ntid.y;
	mad.lo.s32 	%r20, %r18, %r19, %r17;
	mul.lo.s32 	%r9, %r20, %r3;
	add.s32 	%r21, %r9, %r1;
	setp.gt.u32 	%p6, %r21, 31;
	@%p6 bra 	$L__BB23_11;
	ld.shared.f64 	%fd24, [%r6+256];
	add.f64 	%fd14, %fd28, %fd24;
	// begin inline asm
	mov.b64 {%r22,%r23}, %fd14;
	// end inline asm
	shfl.sync.down.b32	%r25|%p7, %r23, 16, 31, -1;
	shfl.sync.down.b32	%r24|%p8, %r22, 16, 31, -1;
	// begin inline asm
	mov.b64 %fd15, {%r24,%r25};
	// end inline asm
	add.f64 	%fd16, %fd14, %fd15;
	// begin inline asm
	mov.b64 {%r26,%r27}, %fd16;
	// end inline asm
	shfl.sync.down.b32	%r29|%p9, %r27, 8, 31, -1;
	shfl.sync.down.b32	%r28|%p10, %r26, 8, 31, -1;
	// begin inline asm
	mov.b64 %fd17, {%r28,%r29};
	// end inline asm
	add.f64 	%fd18, %fd16, %fd17;
	// begin inline asm
	mov.b64 {%r30,%r31}, %fd18;
	// end inline asm
	shfl.sync.down.b32	%r33|%p11, %r31, 4, 31, -1;
	shfl.sync.down.b32	%r32|%p12, %r30, 4, 31, -1;
	// begin inline asm
	mov.b64 %fd19, {%r32,%r33};
	// end inline asm
	add.f64 	%fd20, %fd18, %fd19;
	// begin inline asm
	mov.b64 {%r34,%r35}, %fd20;
	// end inline asm
	shfl.sync.down.b32	%r37|%p13, %r35, 2, 31, -1;
	shfl.sync.down.b32	%r36|%p14, %r34, 2, 31, -1;
	// begin inline asm
	mov.b64 %fd21, {%r36,%r37};
	// end inline asm
	add.f64 	%fd22, %fd20, %fd21;
	// begin inline asm
	mov.b64 {%r38,%r39}, %fd22;
	// end inline asm
	shfl.sync.down.b32	%r41|%p15, %r39, 1, 31, -1;
	shfl.sync.down.b32	%r40|%p16, %r38, 1, 31, -1;
	// begin inline asm
	mov.b64 %fd23, {%r40,%r41};
	// end inline asm
	add.f64 	%fd28, %fd22, %fd23;
$L__BB23_11:
	or.b32  	%r42, %r9, %r1;
	setp.ne.s32 	%p17, %r42, 0;
	@%p17 bra 	$L__BB23_13;
	cvta.to.global.u64 	%rd8, %rd2;
	mul.wide.u32 	%rd9, %r2, 8;
	add.s64 	%rd10, %rd8, %rd9;
	st.global.f64 	[%rd10], %fd28;
$L__BB23_13:
	ret;

}
	// .globl	_Z7reduce4IdLj32EEvPT_S1_j
.visible .entry _Z7reduce4IdLj32EEvPT_S1_j(
	.param .u64 .ptr .align 1 _Z7reduce4IdLj32EEvPT_S1_j_param_0,
	.param .u64 .ptr .align 1 _Z7reduce4IdLj32EEvPT_S1_j_param_1,
	.param .u32 _Z7reduce4IdLj32EEvPT_S1_j_param_2
)
{
	.reg .pred 	%p<18>;
	.reg .b32 	%r<44>;
	.reg .b64 	%rd<11>;
	.reg .b64 	%fd<30>;

	ld.param.u64 	%rd3, [_Z7reduce4IdLj32EEvPT_S1_j_param_0];
	ld.param.u64 	%rd2, [_Z7reduce4IdLj32EEvPT_S1_j_param_1];
	ld.param.u32 	%r10, [_Z7reduce4IdLj32EEvPT_S1_j_param_2];
	cvta.to.global.u64 	%rd1, %rd3;
	mov.u32 	%r1, %tid.x;
	mov.u32 	%r2, %ctaid.x;
	mov.u32 	%r3, %ntid.x;
	mul.lo.s32 	%r11, %r3, %r2;
	shl.b32 	%r12, %r11, 1;
	add.s32 	%r4, %r12, %r1;
	setp.ge.u32 	%p1, %r4, %r10;
	mov.f64 	%fd27, 0d0000000000000000;
	@%p1 bra 	$L__BB24_2;
	mul.wide.u32 	%rd4, %r4, 8;
	add.s64 	%rd5, %rd1, %rd4;
	ld.global.f64 	%fd27, [%rd5];
$L__BB24_2:
	add.s32 	%r5, %r4, 32;
	setp.ge.u32 	%p2, %r5, %r10;
	@%p2 bra 	$L__BB24_4;
	mul.wide.u32 	%rd6, %r5, 8;
	add.s64 	%rd7, %rd1, %rd6;
	ld.global.f64 	%fd12, [%rd7];
	add.f64 	%fd27, %fd27, %fd12;
$L__BB24_4:
	shl.b32 	%r13, %r1, 3;
	mov.u32 	%r14, __smem_d;
	add.s32 	%r6, %r14, %r13;
	st.shared.f64 	[%r6], %fd27;
	barrier.sync 	0;
	setp.lt.u32 	%p3, %r3, 66;
	@%p3 bra 	$L__BB24_9;
	mov.u32 	%r43, %r3;
$L__BB24_6:
	shr.u32 	%r8, %r43, 1;
	setp.ge.u32 	%p4, %r1, %r8;
	@%p4 bra 	$L__BB24_8;
	shl.b32 	%r15, %r8, 3;
	add.s32 	%r16, %r6, %r15;
	ld.shared.f64 	%fd13, [%r16];
	add.f64 	%fd27, %fd27, %fd13;
	st.shared.f64 	[%r6], %fd27;
$L__BB24_8:
	barrier.sync 	0;
	setp.gt.u32 	%p5, %r43, 131;
	mov.u32 	%r43, %r8;
	@%p5 bra 	$L__BB24_6;
$L__BB24_9:
	mov.u32 	%r17, %tid.y;
	mov.u32 	%r18, %tid.z;
	mov.u32 	%r19, %ntid.y;
	mad.lo.s32 	%r20, %r18, %r19, %r17;
	mul.lo.s32 	%r9, %r20, %r3;
	add.s32 	%r21, %r9, %r1;
	setp.gt.u32 	%p6, %r21, 31;
	@%p6 bra 	$L__BB24_11;
	// begin inline asm
	mov.b64 {%r22,%r23}, %fd27;
	// end inline asm
	shfl.sync.down.b32	%r25|%p7, %r23, 16, 31, -1;
	shfl.sync.down.b32	%r24|%p8, %r22, 16, 31, -1;
	// begin inline asm
	mov.b64 %fd15, {%r24,%r25};
	// end inline asm
	add.f64 	%fd16, %fd27, %fd15;
	// begin inline asm
	mov.b64 {%r26,%r27}, %fd16;
	// end inline asm
	shfl.sync.down.b32	%r29|%p9, %r27, 8, 31, -1;
	shfl.sync.down.b32	%r28|%p10, %r26, 8, 31, -1;
	// begin inline asm
	mov.b64 %fd17, {%r28,%r29};
	// end inline asm
	add.f64 	%fd18, %fd16, %fd17;
	// begin inline asm
	mov.b64 {%r30,%r31}, %fd18;
	// end inline asm
	shfl.sync.down.b32	%r33|%p11, %r31, 4, 31, -1;
	shfl.sync.down.b32	%r32|%p12, %r30, 4, 31, -1;
	// begin inline asm
	mov.b64 %fd19, {%r32,%r33};
	// end inline asm
	add.f64 	%fd20, %fd18, %fd19;
	// begin inline asm
	mov.b64 {%r34,%r35}, %fd20;
	// end inline asm
	shfl.sync.down.b32	%r37|%p13, %r35, 2, 31, -1;
	shfl.sync.down.b32	%r36|%p14, %r34, 2, 31, -1;
	// begin inline asm
	mov.b64 %fd21, {%r36,%r37};
	// end inline asm
	add.f64 	%fd22, %fd20, %fd21;
	// begin inline asm
	mov.b64 {%r38,%r39}, %fd22;
	// end inline asm
	shfl.sync.down.b32	%r41|%p15, %r39, 1, 31, -1;
	shfl.sync.down.b32	%r40|%p16, %r38, 1, 31, -1;
	// begin inline asm
	mov.b64 %fd23, {%r40,%r41};
	// end inline asm
	add.f64 	%fd27, %fd22, %fd23;
$L__BB24_11:
	or.b32  	%r42, %r9, %r1;
	setp.ne.s32 	%p17, %r42, 0;
	@%p17 bra 	$L__BB24_13;
	cvta.to.global.u64 	%rd8, %rd2;
	mul.wide.u32 	%rd9, %r2, 8;
	add.s64 	%rd10, %rd8, %rd9;
	st.global.f64 	[%rd10], %fd27;
$L__BB24_13:
	ret;

}
	// .globl	_Z7reduce4IdLj16EEvPT_S1_j
.visible .entry _Z7reduce4IdLj16EEvPT_S1_j(
	.param .u64 .ptr .align 1 _Z7reduce4IdLj16EEvPT_S1_j_param_0,
	.param .u64 .ptr .align 1 _Z7reduce4IdLj16EEvPT_S1_j_param_1,
	.param .u32 _Z7reduce4IdLj16EEvPT_S1_j_param_2
)
{
	.reg .pred 	%p<18>;
	.reg .b32 	%r<44>;
	.reg .b64 	%rd<11>;
	.reg .b64 	%fd<30>;

	ld.param.u64 	%rd3, [_Z7reduce4IdLj16EEvPT_S1_j_param_0];
	ld.param.u64 	%rd2, [_Z7reduce4IdLj16EEvPT_S1_j_param_1];
	ld.param.u32 	%r10, [_Z7reduce4IdLj16EEvPT_S1_j_param_2];
	cvta.to.global.u64 	%rd1, %rd3;
	mov.u32 	%r1, %tid.x;
	mov.u32 	%r2, %ctaid.x;
	mov.u32 	%r3, %ntid.x;
	mul.lo.s32 	%r11, %r3, %r2;
	shl.b32 	%r12, %r11, 1;
	add.s32 	%r4, %r12, %r1;
	setp.ge.u32 	%p1, %r4, %r10;
	mov.f64 	%fd27, 0d0000000000000000;
	@%p1 bra 	$L__BB25_2;
	mul.wide.u32 	%rd4, %r4, 8;
	add.s64 	%rd5, %rd1, %rd4;
	ld.global.f64 	%fd27, [%rd5];
$L__BB25_2:
	add.s32 	%r5, %r4, 16;
	setp.ge.u32 	%p2, %r5, %r10;
	@%p2 bra 	$L__BB25_4;
	mul.wide.u32 	%rd6, %r5, 8;
	add.s64 	%rd7, %rd1, %rd6;
	ld.global.f64 	%fd12, [%rd7];
	add.f64 	%fd27, %fd27, %fd12;
$L__BB25_4:
	shl.b32 	%r13, %r1, 3;
	mov.u32 	%r14, __smem_d;
	add.s32 	%r6, %r14, %r13;
	st.shared.f64 	[%r6], %fd27;
	barrier.sync 	0;
	setp.lt.u32 	%p3, %r3, 66;
	@%p3 bra 	$L__BB25_9;
	mov.u32 	%r43, %r3;
$L__BB25_6:
	shr.u32 	%r8, %r43, 1;
	setp.ge.u32 	%p4, %r1, %r8;
	@%p4 bra 	$L__BB25_8;
	shl.b32 	%r15, %r8, 3;
	add.s32 	%r16, %r6, %r15;
	ld.shared.f64 	%fd13, [%r16];
	add.f64 	%fd27, %fd27, %fd13;
	st.shared.f64 	[%r6], %fd27;
$L__BB25_8:
	barrier.sync 	0;
	setp.gt.u32 	%p5, %r43, 131;
	mov.u32 	%r43, %r8;
	@%p5 bra 	$L__BB25_6;
$L__BB25_9:
	mov.u32 	%r17, %tid.y;
	mov.u32 	%r18, %tid.z;
	mov.u32 	%r19, %ntid.y;
	mad.lo.s32 	%r20, %r18, %r19, %r17;
	mul.lo.s32 	%r9, %r20, %r3;
	add.s32 	%r21, %r9, %r1;
	setp.gt.u32 	%p6, %r21, 31;
	@%p6 bra 	$L__BB25_11;
	// begin inline asm
	mov.b64 {%r22,%r23}, %fd27;
	// end inline asm
	shfl.sync.down.b32	%r25|%p7, %r23, 16, 31, -1;
	shfl.sync.down.b32	%r24|%p8, %r22, 16, 31, -1;
	// begin inline asm
	mov.b64 %fd15, {%r24,%r25};
	// end inline asm
	add.f64 	%fd16, %fd27, %fd15;
	// begin inline asm
	mov.b64 {%r26,%r27}, %fd16;
	// end inline asm
	shfl.sync.down.b32	%r29|%p9, %r27, 8, 31, -1;
	shfl.sync.down.b32	%r28|%p10, %r26, 8, 31, -1;
	// begin inline asm
	mov.b64 %fd17, {%r28,%r29};
	// end inline asm
	add.f64 	%fd18, %fd16, %fd17;
	// begin inline asm
	mov.b64 {%r30,%r31}, %fd18;
	// end inline asm
	shfl.sync.down.b32	%r33|%p11, %r31, 4, 31, -1;
	shfl.sync.down.b32	%r32|%p12, %r30, 4, 31, -1;
	// begin inline asm
	mov.b64 %fd19, {%r32,%r33};
	// end inline asm
	add.f64 	%fd20, %fd18, %fd19;
	// begin inline asm
	mov.b64 {%r34,%r35}, %fd20;
	// end inline asm
	shfl.sync.down.b32	%r37|%p13, %r35, 2, 31, -1;
	shfl.sync.down.b32	%r36|%p14, %r34, 2, 31, -1;
	// begin inline asm
	mov.b64 %fd21, {%r36,%r37};
	// end inline asm
	add.f64 	%fd22, %fd20, %fd21;
	// begin inline asm
	mov.b64 {%r38,%r39}, %fd22;
	// end inline asm
	shfl.sync.down.b32	%r41|%p15, %r39, 1, 31, -1;
	shfl.sync.down.b32	%r40|%p16, %r38, 1, 31, -1;
	// begin inline asm
	mov.b64 %fd23, {%r40,%r41};
	// end inline asm
	add.f64 	%fd27, %fd22, %fd23;
$L__BB25_11:
	or.b32  	%r42, %r9, %r1;
	setp.ne.s32 	%p17, %r42, 0;
	@%p17 bra 	$L__BB25_13;
	cvta.to.global.u64 	%rd8, %rd2;
	mul.wide.u32 	%rd9, %r2, 8;
	add.s64 	%rd10, %rd8, %rd9;
	st.global.f64 	[%rd10], %fd27;
$L__BB25_13:
	ret;

}
	// .globl	_Z7reduce4IdLj8EEvPT_S1_j
.visible .entry _Z7reduce4IdLj8EEvPT_S1_j(
	.param .u64 .ptr .align 1 _Z7reduce4IdLj8EEvPT_S1_j_param_0,
	.param .u64 .ptr .align 1 _Z7reduce4IdLj8EEvPT_S1_j_param_1,
	.param .u32 _Z7reduce4IdLj8EEvPT_S1_j_param_2
)
{
	.reg .pred 	%p<18>;
	.reg .b32 	%r<44>;
	.reg .b64 	%rd<11>;
	.reg .b64 	%fd<30>;

	ld.param.u64 	%rd3, [_Z7reduce4IdLj8EEvPT_S1_j_param_0];
	ld.param.u64 	%rd2, [_Z7reduce4IdLj8EEvPT_S1_j_param_1];
	ld.param.u32 	%r10, [_Z7reduce4IdLj8EEvPT_S1_j_param_2];
	cvta.to.global.u64 	%rd1, %rd3;
	mov.u32 	%r1, %tid.x;
	mov.u32 	%r2, %ctaid.x;
	mov.u32 	%r3, %ntid.x;
	mul.lo.s32 	%r11, %r3, %r2;
	shl.b32 	%r12, %r11, 1;
	add.s32 	%r4, %r12, %r1;
	setp.ge.u32 	%p1, %r4, %r10;
	mov.f64 	%fd27, 0d0000000000000000;
	@%p1 bra 	$L__BB26_2;
	mul.wide.u32 	%rd4, %r4, 8;
	add.s64 	%rd5, %rd1, %rd4;
	ld.global.f64 	%fd27, [%rd5];
$L__BB26_2:
	add.s32 	%r5, %r4, 8;
	setp.ge.u32 	%p2, %r5, %r10;
	@%p2 bra 	$L__BB26_4;
	mul.wide.u32 	%rd6, %r5, 8;
	add.s64 	%rd7, %rd1, %rd6;
	ld.global.f64 	%fd12, [%rd7];
	add.f64 	%fd27, %fd27, %fd12;
$L__BB26_4:
	shl.b32 	%r13, %r1, 3;
	mov.u32 	%r14, __smem_d;
	add.s32 	%r6, %r14, %r13;
	st.shared.f64 	[%r6], %fd27;
	barrier.sync 	0;
	setp.lt.u32 	%p3, %r3, 66;
	@%p3 bra 	$L__BB26_9;
	mov.u32 	%r43, %r3;
$L__BB26_6:
	shr.u32 	%r8, %r43, 1;
	setp.ge.u32 	%p4, %r1, %r8;
	@%p4 bra 	$L__BB26_8;
	shl.b32 	%r15, %r8, 3;
	add.s32 	%r16, %r6, %r15;
	ld.shared.f64 	%fd13, [%r16];
	add.f64 	%fd27, %fd27, %fd13;
	st.shared.f64 	[%r6], %fd27;
$L__BB26_8:
	barrier.sync 	0;
	setp.gt.u32 	%p5, %r43, 131;
	mov.u32 	%r43, %r8;
	@%p5 bra 	$L__BB26_6;
$L__BB26_9:
	mov.u32 	%r17, %tid.y;
	mov.u32 	%r18, %tid.z;
	mov.u32 	%r19, %ntid.y;
	mad.lo.s32 	%r20, %r18, %r19, %r17;
	mul.lo.s32 	%r9, %r20, %r3;
	add.s32 	%r21, %r9, %r1;
	setp.gt.u32 	%p6, %r21, 31;
	@%p6 bra 	$L__BB26_11;
	// begin inline asm
	mov.b64 {%r22,%r23}, %fd27;
	// end inline asm
	shfl.sync.down.b32	%r25|%p7, %r23, 16, 31, -1;
	shfl.sync.down.b32	%r24|%p8, %r22, 16, 31, -1;
	// begin inline asm
	mov.b64 %fd15, {%r24,%r25};
	// end inline asm
	add.f64 	%fd16, %fd27, %fd15;
	// begin inline asm
	mov.b64 {%r26,%r27}, %fd16;
	// end inline asm
	shfl.sync.down.b32	%r29|%p9, %r27, 8, 31, -1;
	shfl.sync.down.b32	%r28|%p10, %r26, 8, 31, -1;
	// begin inline asm
	mov.b64 %fd17, {%r28,%r29};
	// end inline asm
	add.f64 	%fd18, %fd16, %fd17;
	// begin inline asm
	mov.b64 {%r30,%r31}, %fd18;
	// end inline asm
	shfl.sync.down.b32	%r33|%p11, %r31, 4, 31, -1;
	shfl.sync.down.b32	%r32|%p12, %r30, 4, 31, -1;
	// begin inline asm
	mov.b64 %fd19, {%r32,%r33};
	// end inline asm
	add.f64 	%fd20, %fd18, %fd19;
	// begin inline asm
	mov.b64 {%r34,%r35}, %fd20;
	// end inline asm
	shfl.sync.down.b32	%r37|%p13, %r35, 2, 31, -1;
	shfl.sync.down.b32	%r36|%p14, %r34, 2, 31, -1;
	// begin inline asm
	mov.b64 %fd21, {%r36,%r37};
	// end inline asm
	add.f64 	%fd22, %fd20, %fd21;
	// begin inline asm
	mov.b64 {%r38,%r39}, %fd22;
	// end inline asm
	shfl.sync.down.b32	%r41|%p15, %r39, 1, 31, -1;
	shfl.sync.down.b32	%r40|%p16, %r38, 1, 31, -1;
	// begin inline asm
	mov.b64 %fd23, {%r40,%r41};
	// end inline asm
	add.f64 	%fd27, %fd22, %fd23;
$L__BB26_11:
	or.b32  	%r42, %r9, %r1;
	setp.ne.s32 	%p17, %r42, 0;
	@%p17 bra 	$L__BB26_13;
	cvta.to.global.u64 	%rd8, %rd2;
	mul.wide.u32 	%rd9, %r2, 8;
	add.s64 	%rd10, %rd8, %rd9;
	st.global.f64 	[%rd10], %fd27;
$L__BB26_13:
	ret;

}
	// .globl	_Z7reduce4IdLj4EEvPT_S1_j
.visible .entry _Z7reduce4IdLj4EEvPT_S1_j(
	.param .u64 .ptr .align 1 _Z7reduce4IdLj4EEvPT_S1_j_param_0,
	.param .u64 .ptr .align 1 _Z7reduce4IdLj4EEvPT_S1_j_param_1,
	.param .u32 _Z7reduce4IdLj4EEvPT_S1_j_param_2
)
{
	.reg .pred 	%p<18>;
	.reg .b32 	%r<44>;
	.reg .b64 	%rd<11>;
	.reg .b64 	%fd<30>;

	ld.param.u64 	%rd3, [_Z7reduce4IdLj4EEvPT_S1_j_param_0];
	ld.param.u64 	%rd2, [_Z7reduce4IdLj4EEvPT_S1_j_param_1];
	ld.param.u32 	%r10, [_Z7reduce4IdLj4EEvPT_S1_j_param_2];
	cvta.to.global.u64 	%rd1, %rd3;
	mov.u32 	%r1, %tid.x;
	mov.u32 	%r2, %ctaid.x;
	mov.u32 	%r3, %ntid.x;
	mul.lo.s32 	%r11, %r3, %r2;
	shl.b32 	%r12, %r11, 1;
	add.s32 	%r4, %r12, %r1;
	setp.ge.u32 	%p1, %r4, %r10;
	mov.f64 	%fd27, 0d0000000000000000;
	@%p1 bra 	$L__BB27_2;
	mul.wide.u32 	%rd4, %r4, 8;
	add.s64 	%rd5, %rd1, %rd4;
	ld.global.f64 	%fd27, [%rd5];
$L__BB27_2:
	add.s32 	%r5, %r4, 4;
	setp.ge.u32 	%p2, %r5, %r10;
	@%p2 bra 	$L__BB27_4;
	mul.wide.u32 	%rd6, %r5, 8;
	add.s64 	%rd7, %rd1, %rd6;
	ld.global.f64 	%fd12, [%rd7];
	add.f64 	%fd27, %fd27, %fd12;
$L__BB27_4:
	shl.b32 	%r13, %r1, 3;
	mov.u32 	%r14, __smem_d;
	add.s32 	%r6, %r14, %r13;
	st.shared.f64 	[%r6], %fd27;
	barrier.sync 	0;
	setp.lt.u32 	%p3, %r3, 66;
	@%p3 bra 	$L__BB27_9;
	mov.u32 	%r43, %r3;
$L__BB27_6:
	shr.u32 	%r8, %r43, 1;
	setp.ge.u32 	%p4, %r1, %r8;
	@%p4 bra 	$L__BB27_8;
	shl.b32 	%r15, %r8, 3;
	add.s32 	%r16, %r6, %r15;
	ld.shared.f64 	%fd13, [%r16];
	add.f64 	%fd27, %fd27, %fd13;
	st.shared.f64 	[%r6], %fd27;
$L__BB27_8:
	barrier.sync 	0;
	setp.gt.u32 	%p5, %r43, 131;
	mov.u32 	%r43, %r8;
	@%p5 bra 	$L__BB27_6;
$L__BB27_9:
	mov.u32 	%r17, %tid.y;
	mov.u32 	%r18, %tid.z;
	mov.u32 	%r19, %ntid.y;
	mad.lo.s32 	%r20, %r18, %r19, %r17;
	mul.lo.s32 	%r9, %r20, %r3;
	add.s32 	%r21, %r9, %r1;
	setp.gt.u32 	%p6, %r21, 31;
	@%p6 bra 	$L__BB27_11;
	// begin inline asm
	mov.b64 {%r22,%r23}, %fd27;
	// end inline asm
	shfl.sync.down.b32	%r25|%p7, %r23, 16, 31, -1;
	shfl.sync.down.b32	%r24|%p8, %r22, 16, 31, -1;
	// begin inline asm
	mov.b64 %fd15, {%r24,%r25};
	// end inline asm
	add.f64 	%fd16, %fd27, %fd15;
	// begin inline asm
	mov.b64 {%r26,%r27}, %fd16;
	// end inline asm
	shfl.sync.down.b32	%r29|%p9, %r27, 8, 31, -1;
	shfl.sync.down.b32	%r28|%p10, %r26, 8, 31, -1;
	// begin inline asm
	mov.b64 %fd17, {%r28,%r29};
	// end inline asm
	add.f64 	%fd18, %fd16, %fd17;
	// begin inline asm
	mov.b64 {%r30,%r31}, %fd18;
	// end inline asm
	shfl.sync.down.b32	%r33|%p11, %r31, 4, 31, -1;
	shfl.sync.down.b32	%r32|%p12, %r30, 4, 31, -1;
	// begin inline asm
	mov.b64 %fd19, {%r32,%r33};
	// end inline asm
	add.f64 	%fd20, %fd18, %fd19;
	// begin inline asm
	mov.b64 {%r34,%r35}, %fd20;
	// end inline asm
	shfl.sync.down.b32	%r37|%p13, %r35, 2, 31, -1;
	shfl.sync.down.b32	%r36|%p14, %r34, 2, 31, -1;
	// begin inline asm
	mov.b64 %fd21, {%r36,%r37};
	// end inline asm
	add.f64 	%fd22, %fd20, %fd21;
	// begin inline asm
	mov.b64 {%r38,%r39}, %fd22;
	// end inline asm
	shfl.sync.down.b32	%r41|%p15, %r39, 1, 31, -1;
	shfl.sync.down.b32	%r40|%p16, %r38, 1, 31, -1;
	// begin inline asm
	mov.b64 %fd23, {%r40,%r41};
	// end inline asm
	add.f64 	%fd27, %fd22, %fd23;
$L__BB27_11:
	or.b32  	%r42, %r9, %r1;
	setp.ne.s32 	%p17, %r42, 0;
	@%p17 bra 	$L__BB27_13;
	cvta.to.global.u64 	%rd8, %rd2;
	mul.wide.u32 	%rd9, %r2, 8;
	add.s64 	%rd10, %rd8, %rd9;
	st.global.f64 	[%rd10], %fd27;
$L__BB27_13:
	ret;

}
	// .globl	_Z7reduce4IdLj2EEvPT_S1_j
.visible .entry _Z7reduce4IdLj2EEvPT_S1_j(
	.param .u64 .ptr .align 1 _Z7reduce4IdLj2EEvPT_S1_j_param_0,
	.param .u64 .ptr .align 1 _Z7reduce4IdLj2EEvPT_S1_j_param_1,
	.param .u32 _Z7reduce4IdLj2EEvPT_S1_j_param_2
)
{
	.reg .pred 	%p<18>;
	.reg .b32 	%r<44>;
	.reg .b64 	%rd<11>;
	.reg .b64 	%fd<30>;

	ld.param.u64 	%rd3, [_Z7reduce4IdLj2EEvPT_S1_j_param_0];
	ld.param.u64 	%rd2, [_Z7reduce4IdLj2EEvPT_S1_j_param_1];
	ld.param.u32 	%r10, [_Z7reduce4IdLj2EEvPT_S1_j_param_2];
	cvta.to.global.u64 	%rd1, %rd3;
	mov.u32 	%r1, %tid.x;
	mov.u32 	%r2, %ctaid.x;
	mov.u32 	%r3, %ntid.x;
	mul.lo.s32 	%r11, %r3, %r2;
	shl.b32 	%r12, %r11, 1;
	add.s32 	%r4, %r12, %r1;
	setp.ge.u32 	%p1, %r4, %r10;
	mov.f64 	%fd27, 0d0000000000000000;
	@%p1 bra 	$L__BB28_2;
	mul.wide.u32 	%rd4, %r4, 8;
	add.s64 	%rd5, %rd1, %rd4;
	ld.global.f64 	%fd27, [%rd5];
$L__BB28_2:
	add.s32 	%r5, %r4, 2;
	setp.ge.u32 	%p2, %r5, %r10;
	@%p2 bra 	$L__BB28_4;
	mul.wide.u32 	%rd6, %r5, 8;
	add.s64 	%rd7, %rd1, %rd6;
	ld.global.f64 	%fd12, [%rd7];
	add.f64 	%fd27, %fd27, %fd12;
$L__BB28_4:
	shl.b32 	%r13, %r1, 3;
	mov.u32 	%r14, __smem_d;
	add.s32 	%r6, %r14, %r13;
	st.shared.f64 	[%r6], %fd27;
	barrier.sync 	0;
	setp.lt.u32 	%p3, %r3, 66;
	@%p3 bra 	$L__BB28_9;
	mov.u32 	%r43, %r3;
$L__BB28_6:
	shr.u32 	%r8, %r43, 1;
	setp.ge.u32 	%p4, %r1, %r8;
	@%p4 bra 	$L__BB28_8;
	shl.b32 	%r15, %r8, 3;
	add.s32 	%r16, %r6, %r15;
	ld.shared.f64 	%fd13, [%r16];
	add.f64 	%fd27, %fd27, %fd13;
	st.shared.f64 	[%r6], %fd27;
$L__BB28_8:
	barrier.sync 	0;
	setp.gt.u32 	%p5, %r43, 131;
	mov.u32 	%r43, %r8;
	@%p5 bra 	$L__BB28_6;
$L__BB28_9:
	mov.u32 	%r17, %tid.y;
	mov.u32 	%r18, %tid.z;
	mov.u32 	%r19, %ntid.y;
	mad.lo.s32 	%r20, %r18, %r19, %r17;
	mul.lo.s32 	%r9, %r20, %r3;
	add.s32 	%r21, %r9, %r1;
	setp.gt.u32 	%p6, %r21, 31;
	@%p6 bra 	$L__BB28_11;
	// begin inline asm
	mov.b64 {%r22,%r23}, %fd27;
	// end inline asm
	shfl.sync.down.b32	%r25|%p7, %r23, 16, 31, -1;
	shfl.sync.down.b32	%r24|%p8, %r22, 16, 31, -1;
	// begin inline asm
	mov.b64 %fd15, {%r24,%r25};
	// end inline asm
	add.f64 	%fd16, %fd27, %fd15;
	// begin inline asm
	mov.b64 {%r26,%r27}, %fd16;
	// end inline asm
	shfl.sync.down.b32	%r29|%p9, %r27, 8, 31, -1;
	shfl.sync.down.b32	%r28|%p10, %r26, 8, 31, -1;
	// begin inline asm
	mov.b64 %fd17, {%r28,%r29};
	// end inline asm
	add.f64 	%fd18, %fd16, %fd17;
	// begin inline asm
	mov.b64 {%r30,%r31}, %fd18;
	// end inline asm
	shfl.sync.down.b32	%r33|%p11, %r31, 4, 31, -1;
	shfl.sync.down.b32	%r32|%p12, %r30, 4, 31, -1;
	// begin inline asm
	mov.b64 %fd19, {%r32,%r33};
	// end inline asm
	add.f64 	%fd20, %fd18, %fd19;
	// begin inline asm
	mov.b64 {%r34,%r35}, %fd20;
	// end inline asm
	shfl.sync.down.b32	%r37|%p13, %r35, 2, 31, -1;
	shfl.sync.down.b32	%r36|%p14, %r34, 2, 31, -1;
	// begin inline asm
	mov.b64 %fd21, {%r36,%r37};
	// end inline asm
	add.f64 	%fd22, %fd20, %fd21;
	// begin inline asm
	mov.b64 {%r38,%r39}, %fd22;
	// end inline asm
	shfl.sync.down.b32	%r41|%p15, %r39, 1, 31, -1;
	shfl.sync.down.b32	%r40|%p16, %r38, 1, 31, -1;
	// begin inline asm
	mov.b64 %fd23, {%r40,%r41};
	// end inline asm
	add.f64 	%fd27, %fd22, %fd23;
$L__BB28_11:
	or.b32  	%r42, %r9, %r1;
	setp.ne.s32 	%p17, %r42, 0;
	@%p17 bra 	$L__BB28_13;
	cvta.to.global.u64 	%rd8, %rd2;
	mul.wide.u32 	%rd9, %r2, 8;
	add.s64 	%rd10, %rd8, %rd9;
	st.global.f64 	[%rd10], %fd27;
$L__BB28_13:
	ret;

}
	// .globl	_Z7reduce4IdLj1EEvPT_S1_j
.visible .entry _Z7reduce4IdLj1EEvPT_S1_j(
	.param .u64 .ptr .align 1 _Z7reduce4IdLj1EEvPT_S1_j_param_0,
	.param .u64 .ptr .align 1 _Z7reduce4IdLj1EEvPT_S1_j_param_1,
	.param .u32 _Z7reduce4IdLj1EEvPT_S1_j_param_2
)
{
	.reg .pred 	%p<18>;
	.reg .b32 	%r<44>;
	.reg .b64 	%rd<11>;
	.reg .b64 	%fd<30>;

	ld.param.u64 	%rd3, [_Z7reduce4IdLj1EEvPT_S1_j_param_0];
	ld.param.u64 	%rd2, [_Z7reduce4IdLj1EEvPT_S1_j_param_1];
	ld.param.u32 	%r10, [_Z7reduce4IdLj1EEvPT_S1_j_param_2];
	cvta.to.global.u64 	%rd1, %rd3;
	mov.u32 	%r1, %tid.x;
	mov.u32 	%r2, %ctaid.x;
	mov.u32 	%r3, %ntid.x;
	mul.lo.s32 	%r11, %r3, %r2;
	shl.b32 	%r12, %r11, 1;
	add.s32 	%r4, %r12, %r1;
	setp.ge.u32 	%p1, %r4, %r10;
	mov.f64 	%fd27, 0d0000000000000000;
	@%p1 bra 	$L__BB29_2;
	mul.wide.u32 	%rd4, %r4, 8;
	add.s64 	%rd5, %rd1, %rd4;
	ld.global.f64 	%fd27, [%rd5];
$L__BB29_2:
	add.s32 	%r5, %r4, 1;
	setp.ge.u32 	%p2, %r5, %r10;
	@%p2 bra 	$L__BB29_4;
	mul.wide.u32 	%rd6, %r5, 8;
	add.s64 	%rd7, %rd1, %rd6;
	ld.global.f64 	%fd12, [%rd7];
	add.f64 	%fd27, %fd27, %fd12;
$L__BB29_4:
	shl.b32 	%r13, %r1, 3;
	mov.u32 	%r14, __smem_d;
	add.s32 	%r6, %r14, %r13;
	st.shared.f64 	[%r6], %fd27;
	barrier.sync 	0;
	setp.lt.u32 	%p3, %r3, 66;
	@%p3 bra 	$L__BB29_9;
	mov.u32 	%r43, %r3;
$L__BB29_6:
	shr.u32 	%r8, %r43, 1;
	setp.ge.u32 	%p4, %r1, %r8;
	@%p4 bra 	$L__BB29_8;
	shl.b32 	%r15, %r8, 3;
	add.s32 	%r16, %r6, %r15;
	ld.shared.f64 	%fd13, [%r16];
	add.f64 	%fd27, %fd27, %fd13;
	st.shared.f64 	[%r6], %fd27;
$L__BB29_8:
	barrier.sync 	0;
	setp.gt.u32 	%p5, %r43, 131;
	mov.u32 	%r43, %r8;
	@%p5 bra 	$L__BB29_6;
$L__BB29_9:
	mov.u32 	%r17, %tid.y;
	mov.u32 	%r18, %tid.z;
	mov.u32 	%r19, %ntid.y;
	mad.lo.s32 	%r20, %r18, %r19, %r17;
	mul.lo.s32 	%r9, %r20, %r3;
	add.s32 	%r21, %r9, %r1;
	setp.gt.u32 	%p6, %r21, 31;
	@%p6 bra 	$L__BB29_11;
	// begin inline asm
	mov.b64 {%r22,%r23}, %fd27;
	// end inline asm
	shfl.sync.down.b32	%r25|%p7, %r23, 16, 31, -1;
	shfl.sync.down.b32	%r24|%p8, %r22, 16, 31, -1;
	// begin inline asm
	mov.b64 %fd15, {%r24,%r25};
	// end inline asm
	add.f64 	%fd16, %fd27, %fd15;
	// begin inline asm
	mov.b64 {%r26,%r27}, %fd16;
	// end inline asm
	shfl.sync.down.b32	%r29|%p9, %r27, 8, 31, -1;
	shfl.sync.down.b32	%r28|%p10, %r26, 8, 31, -1;
	// begin inline asm
	mov.b64 %fd17, {%r28,%r29};
	// end inline asm
	add.f64 	%fd18, %fd16, %fd17;
	// begin inline asm
	mov.b64 {%r30,%r31}, %fd18;
	// end inline asm
	shfl.sync.down.b32	%r33|%p11, %r31, 4, 31, -1;
	shfl.sync.down.b32	%r32|%p12, %r30, 4, 31, -1;
	// begin inline asm
	mov.b64 %fd19, {%r32,%r33};
	// end inline asm
	add.f64 	%fd20, %fd18, %fd19;
	// begin inline asm
	mov.b64 {%r34,%r35}, %fd20;
	// end inline asm
	shfl.sync.down.b32	%r37|%p13, %r35, 2, 31, -1;
	shfl.sync.down.b32	%r36|%p14, %r34, 2, 31, -1;
	// begin inline asm
	mov.b64 %fd21, {%r36,%r37};
	// end inline asm
	add.f64 	%fd22, %fd20, %fd21;
	// begin inline asm
	mov.b64 {%r38,%r39}, %fd22;
	// end inline asm
	shfl.sync.down.b32	%r41|%p15, %r39, 1, 31, -1;
	shfl.sync.down.b32	%r40|%p16, %r38, 1, 31, -1;
	// begin inline asm
	mov.b64 %fd23, {%r40,%r41};
	// end inline asm
	add.f64 	%fd27, %fd22, %fd23;
$L__BB29_11:
	or.b32  	%r42, %r9, %r1;
	setp.ne.s32 	%p17, %r42, 0;
	@%p17 bra 	$L__BB29_13;
	cvta.to.global.u64 	%rd8, %rd2;
	mul.wide.u32 	%rd9, %r2, 8;
	add.s64 	%rd10, %rd8, %rd9;
	st.global.f64 	[%rd10], %fd27;
$L__BB29_13:
	ret;

}


// ===== COMPILED SASS (sm_100) =====

	.target	sm_100

	.elftype	@"ET_EXEC"


//--------------------- .note.nv.tkinfo           --------------------------
	.section	.note.nv.tkinfo,"",@"SHT_NOTE"
	.sectionflags	@"SHF_NOTE_NV_TKINFO"
	.tkinfo
        /*0018*/ 	.word	0x00000002
        /*0030*/ 	.string	""
        /*0030*/ 	.string	"ptxas"
        /*0030*/ 	.string	"Cuda compilation tools, release 13.0, V13.0.88"
        /*0030*/ 	.string	"Build cuda_13.0.r13.0/compiler.36424714_0"
        /*0030*/ 	.string	"-arch sm_100 -m 64 "



//--------------------- .note.nv.cuinfo           --------------------------
	.section	.note.nv.cuinfo,"",@"SHT_NOTE"
	.sectionflags	@"SHF_NOTE_NV_CUINFO"
        /*0018*/ 	.short	0x0002
        /*001a*/ 	.short	0x0064
        /*001c*/ 	.short	0x0082
	.zero		2


//--------------------- .nv.info                  --------------------------
	.section	.nv.info,"",@"SHT_CUDA_INFO"
	.align	4


	//----- nvinfo : EIATTR_REGCOUNT
	.align		4
        /*0000*/ 	.byte	0x04, 0x2f
        /*0002*/ 	.short	(.L_1 - .L_0)
	.align		4
.L_0:
        /*0004*/ 	.word	index@(_Z7reduce4IiLj512EEvPT_S1_j)
        /*0008*/ 	.word	0x0000000f


	//----- nvinfo : EIATTR_FRAME_SIZE
	.align		4
.L_1:
        /*000c*/ 	.byte	0x04, 0x11
        /*000e*/ 	.short	(.L_3 - .L_2)
	.align		4
.L_2:
        /*0010*/ 	.word	index@(_Z7reduce4IiLj512EEvPT_S1_j)
        /*0014*/ 	.word	0x00000000


	//----- nvinfo : EIATTR_REGCOUNT
	.align		4
.L_3:
        /*0018*/ 	.byte	0x04, 0x2f
        /*001a*/ 	.short	(.L_5 - .L_4)
	.align		4
.L_4:
        /*001c*/ 	.word	index@(_Z7reduce4IiLj256EEvPT_S1_j)
        /*0020*/ 	.word	0x0000000f


	//----- nvinfo : EIATTR_FRAME_SIZE
	.align		4
.L_5:
        /*0024*/ 	.byte	0x04, 0x11
        /*0026*/ 	.short	(.L_7 - .L_6)
	.align		4
.L_6:
        /*0028*/ 	.word	index@(_Z7reduce4IiLj256EEvPT_S1_j)
        /*002c*/ 	.word	0x00000000


	//----- nvinfo : EIATTR_REGCOUNT
	.align		4
.L_7:
        /*0030*/ 	.byte	0x04, 0x2f
        /*0032*/ 	.short	(.L_9 - .L_8)
	.align		4
.L_8:
        /*0034*/ 	.word	index@(_Z7reduce4IiLj128EEvPT_S1_j)
        /*0038*/ 	.word	0x0000000f


	//----- nvinfo : EIATTR_FRAME_SIZE
	.align		4
.L_9:
        /*003c*/ 	.byte	0x04, 0x11
        /*003e*/ 	.short	(.L_11 - .L_10)
	.align		4
.L_10:
        /*0040*/ 	.word	index@(_Z7reduce4IiLj128EEvPT_S1_j)
        /*0044*/ 	.word	0x00000000


	//----- nvinfo : EIATTR_REGCOUNT
	.align		4
.L_11:
        /*0048*/ 	.byte	0x04, 0x2f
        /*004a*/ 	.short	(.L_13 - .L_12)
	.align		4
.L_12:
        /*004c*/ 	.word	index@(_Z7reduce4IiLj64EEvPT_S1_j)
        /*0050*/ 	.word	0x0000000f


	//----- nvinfo : EIATTR_FRAME_SIZE
	.align		4
.L_13:
        /*0054*/ 	.byte	0x04, 0x11
        /*0056*/ 	.short	(.L_15 - .L_14)
	.align		4
.L_14:
        /*0058*/ 	.word	index@(_Z7reduce4IiLj64EEvPT_S1_j)
        /*005c*/ 	.word	0x00000000


	//----- nvinfo : EIATTR_REGCOUNT
	.align		4
.L_15:
        /*0060*/ 	.byte	0x04, 0x2f
        /*0062*/ 	.short	(.L_17 - .L_16)
	.align		4
.L_16:
        /*0064*/ 	.word	index@(_Z7reduce4IiLj32EEvPT_S1_j)
        /*0068*/ 	.word	0x0000000f


	//----- nvinfo : EIATTR_FRAME_SIZE
	.align		4
.L_17:
        /*006c*/ 	.byte	0x04, 0x11
        /*006e*/ 	.short	(.L_19 - .L_18)
	.align		4
.L_18:
        /*0070*/ 	.word	index@(_Z7reduce4IiLj32EEvPT_S1_j)
        /*0074*/ 	.word	0x00000000


	//----- nvinfo : EIATTR_REGCOUNT
	.align		4
.L_19:
        /*0078*/ 	.byte	0x04, 0x2f
        /*007a*/ 	.short	(.L_21 - .L_20)
	.align		4
.L_20:
        /*007c*/ 	.word	index@(_Z7reduce4IiLj16EEvPT_S1_j)
        /*0080*/ 	.word	0x0000000f


	//----- nvinfo : EIATTR_FRAME_SIZE
	.align		4
.L_21:
        /*0084*/ 	.byte	0x04, 0x11
        /*0086*/ 	.short	(.L_23 - .L_22)
	.align		4
.L_22:
        /*0088*/ 	.word	index@(_Z7reduce4IiLj16EEvPT_S1_j)
        /*008c*/ 	.word	0x00000000


	//----- nvinfo : EIATTR_REGCOUNT
	.align		4
.L_23:
        /*0090*/ 	.byte	0x04, 0x2f
        /*0092*/ 	.short	(.L_25 - .L_24)
	.align		4
.L_24:
        /*0094*/ 	.word	index@(_Z7reduce4IiLj8EEvPT_S1_j)
        /*0098*/ 	.word	0x0000000f


	//----- nvinfo : EIATTR_FRAME_SIZE
	.align		4
.L_25:
        /*009c*/ 	.byte	0x04, 0x11
        /*009e*/ 	.short	(.L_27 - .L_26)
	.align		4
.L_26:
        /*00a0*/ 	.word	index@(_Z7reduce4IiLj8EEvPT_S1_j)
        /*00a4*/ 	.word	0x00000000


	//----- nvinfo : EIATTR_REGCOUNT
	.align		4
.L_27:
        /*00a8*/ 	.byte	0x04, 0x2f
        /*00aa*/ 	.short	(.L_29 - .L_28)
	.align		4
.L_28:
        /*00ac*/ 	.word	index@(_Z7reduce4IiLj4EEvPT_S1_j)
        /*00b0*/ 	.word	0x0000000f


	//----- nvinfo : EIATTR_FRAME_SIZE
	.align		4
.L_29:
        /*00b4*/ 	.byte	0x04, 0x11
        /*00b6*/ 	.short	(.L_31 - .L_30)
	.align		4
.L_30:
        /*00b8*/ 	.word	index@(_Z7reduce4IiLj4EEvPT_S1_j)
        /*00bc*/ 	.word	0x00000000


	//----- nvinfo : EIATTR_REGCOUNT
	.align		4
.L_31:
        /*00c0*/ 	.byte	0x04, 0x2f
        /*00c2*/ 	.short	(.L_33 - .L_32)
	.align		4
.L_32:
        /*00c4*/ 	.word	index@(_Z7reduce4IiLj2EEvPT_S1_j)
        /*00c8*/ 	.word	0x0000000f


	//----- nvinfo : EIATTR_FRAME_SIZE
	.align		4
.L_33:
        /*00cc*/ 	.byte	0x04, 0x11
        /*00ce*/ 	.short	(.L_35 - .L_34)
	.align		4
.L_34:
        /*00d0*/ 	.word	index@(_Z7reduce4IiLj2EEvPT_S1_j)
        /*00d4*/ 	.word	0x00000000


	//----- nvinfo : EIATTR_REGCOUNT
	.align		4
.L_35:
        /*00d8*/ 	.byte	0x04, 0x2f
        /*00da*/ 	.short	(.L_37 - .L_36)
	.align		4
.L_36:
        /*00dc*/ 	.word	index@(_Z7reduce4IiLj1EEvPT_S1_j)
        /*00e0*/ 	.word	0x0000000f


	//----- nvinfo : EIATTR_FRAME_SIZE
	.align		4
.L_37:
        /*00e4*/ 	.byte	0x04, 0x11
        /*00e6*/ 	.short	(.L_39 - .L_38)
	.align		4
.L_38:
        /*00e8*/ 	.word	index@(_Z7reduce4IiLj1EEvPT_S1_j)
        /*00ec*/ 	.word	0x00000000


	//----- nvinfo : EIATTR_REGCOUNT
	.align		4
.L_39:
        /*00f0*/ 	.byte	0x04, 0x2f
        /*00f2*/ 	.short	(.L_41 - .L_40)
	.align		4
.L_40:
        /*00f4*/ 	.word	index@(_Z7reduce4IfLj512EEvPT_S1_j)
        /*00f8*/ 	.word	0x0000000f


	//----- nvinfo : EIATTR_FRAME_SIZE
	.align		4
.L_41:
        /*00fc*/ 	.byte	0x04, 0x11
        /*00fe*/ 	.short	(.L_43 - .L_42)
	.align		4
.L_42:
        /*0100*/ 	.word	index@(_Z7reduce4IfLj512EEvPT_S1_j)
        /*0104*/ 	.word	0x00000000


	//----- nvinfo : EIATTR_REGCOUNT
	.align		4
.L_43:
        /*0108*/ 	.byte	0x04, 0x2f
        /*010a*/ 	.short	(.L_45 - .L_44)
	.align		4
.L_44:
        /*010c*/ 	.word	index@(_Z7reduce4IfLj256EEvPT_S1_j)
        /*0110*/ 	.word	0x0000000f


	//----- nvinfo : EIATTR_FRAME_SIZE
	.align		4
.L_45:
        /*0114*/ 	.byte	0x04, 0x11
        /*0116*/ 	.short	(.L_47 - .L_46)
	.align		4
.L_46:
        /*0118*/ 	.word	index@(_Z7reduce4IfLj256EEvPT_S1_j)
        /*011c*/ 	.word	0x00000000


	//----- nvinfo : EIATTR_REGCOUNT
	.align		4
.L_47:
        /*0120*/ 	.byte	0x04, 0x2f
        /*0122*/ 	.short	(.L_49 - .L_48)
	.align		4
.L_48:
        /*0124*/ 	.word	index@(_Z7reduce4IfLj128EEvPT_S1_j)
        /*0128*/ 	.word	0x0000000f


	//----- nvinfo : EIATTR_FRAME_SIZE
	.align		4
.L_49:
        /*012c*/ 	.byte	0x04, 0x11
        /*012e*/ 	.short	(.L_51 - .L_50)
	.align		4
.L_50:
        /*0130*/ 	.word	index@(_Z7reduce4IfLj128EEvPT_S1_j)
        /*0134*/ 	.word	0x00000000


	//----- nvinfo : EIATTR_REGCOUNT
	.align		4
.L_51:
        /*0138*/ 	.byte	0x04, 0x2f
        /*013a*/ 	.short	(.L_53 - .L_52)
	.align		4
.L_52:
        /*013c*/ 	.word	index@(_Z7reduce4IfLj64EEvPT_S1_j)
        /*0140*/ 	.word	0x0000000f


	//----- nvinfo : EIATTR_FRAME_SIZE
	.align		4
.L_53:
        /*0144*/ 	.byte	0x04, 0x11
        /*0146*/ 	.short	(.L_55 - .L_54)
	.align		4
.L_54:
        /*0148*/ 	.word	index@(_Z7reduce4IfLj64EEvPT_S1_j)
        /*014c*/ 	.word	0x00000000


	//----- nvinfo : EIATTR_REGCOUNT
	.align		4
.L_55:
        /*0150*/ 	.byte	0x04, 0x2f
        /*0152*/ 	.short	(.L_57 - .L_56)
	.align		4
.L_56:
        /*0154*/ 	.word	index@(_Z7reduce4IfLj32EEvPT_S1_j)
        /*0158*/ 	.word	0x0000000f


	//----- nvinfo : EIATTR_FRAME_SIZE
	.align		4
.L_57:
        /*015c*/ 	.byte	0x04, 0x11
        /*015e*/ 	.short	(.L_59 - .L_58)
	.align		4
.L_58:
        /*0160*/ 	.word	index@(_Z7reduce4IfLj32EEvPT_S1_j)
        /*0164*/ 	.word	0x00000000


	//----- nvinfo : EIATTR_REGCOUNT
	.align		4
.L_59:
        /*0168*/ 	.byte	0x04, 0x2f
        /*016a*/ 	.short	(.L_61 - .L_60)
	.align		4
.L_60:
        /*016c*/ 	.word	index@(_Z7reduce4IfLj16EEvPT_S1_j)
        /*0170*/ 	.word	0x0000000f


	//----- nvinfo : EIATTR_FRAME_SIZE
	.align		4
.L_61:
        /*0174*/ 	.byte	0x04, 0x11
        /*0176*/ 	.short	(.L_63 - .L_62)
	.align		4
.L_62:
        /*0178*/ 	.word	index@(_Z7reduce4IfLj16EEvPT_S1_j)
        /*017c*/ 	.word	0x00000000


	//----- nvinfo : EIATTR_REGCOUNT
	.align		4
.L_63:
        /*0180*/ 	.byte	0x04, 0x2f
        /*0182*/ 	.short	(.L_65 - .L_64)
	.align		4
.L_64:
        /*0184*/ 	.word	index@(_Z7reduce4IfLj8EEvPT_S1_j)
        /*0188*/ 	.word	0x0000000f


	//----- nvinfo : EIATTR_FRAME_SIZE
	.align		4
.L_65:
        /*018c*/ 	.byte	0x04, 0x11
        /*018e*/ 	.short	(.L_67 - .L_66)
	.align		4
.L_66:
        /*0190*/ 	.word	index@(_Z7reduce4IfLj8EEvPT_S1_j)
        /*0194*/ 	.word	0x00000000


	//----- nvinfo : EIATTR_REGCOUNT
	.align		4
.L_67:
        /*0198*/ 	.byte	0x04, 0x2f
        /*019a*/ 	.short	(.L_69 - .L_68)
	.align		4
.L_68:
        /*019c*/ 	.word	index@(_Z7reduce4IfLj4EEvPT_S1_j)
        /*01a0*/ 	.word	0x0000000f


	//----- nvinfo : EIATTR_FRAME_SIZE
	.align		4
.L_69:
        /*01a4*/ 	.byte	0x04, 0x11
        /*01a6*/ 	.short	(.L_71 - .L_70)
	.align		4
.L_70:
        /*01a8*/ 	.word	index@(_Z7reduce4IfLj4EEvPT_S1_j)
        /*01ac*/ 	.word	0x00000000


	//----- nvinfo : EIATTR_REGCOUNT
	.align		4
.L_71:
        /*01b0*/ 	.byte	0x04, 0x2f
        /*01b2*/ 	.short	(.L_73 - .L_72)
	.align		4
.L_72:
        /*01b4*/ 	.word	index@(_Z7reduce4IfLj2EEvPT_S1_j)
        /*01b8*/ 	.word	0x0000000f


	//----- nvinfo : EIATTR_FRAME_SIZE
	.align		4
.L_73:
        /*01bc*/ 	.byte	0x04, 0x11
        /*01be*/ 	.short	(.L_75 - .L_74)
	.align		4
.L_74:
        /*01c0*/ 	.word	index@(_Z7reduce4IfLj2EEvPT_S1_j)
        /*01c4*/ 	.word	0x00000000


	//----- nvinfo : EIATTR_REGCOUNT
	.align		4
.L_75:
        /*01c8*/ 	.byte	0x04, 0x2f
        /*01ca*/ 	.short	(.L_77 - .L_76)
	.align		4
.L_76:
        /*01cc*/ 	.word	index@(_Z7reduce4IfLj1EEvPT_S1_j)
        /*01d0*/ 	.word	0x0000000f


	//----- nvinfo : EIATTR_FRAME_SIZE
	.align		4
.L_77:
        /*01d4*/ 	.byte	0x04, 0x11
        /*01d6*/ 	.short	(.L_79 - .L_78)
	.align		4
.L_78:
        /*01d8*/ 	.word	index@(_Z7reduce4IfLj1EEvPT_S1_j)
        /*01dc*/ 	.word	0x00000000


	//----- nvinfo : EIATTR_REGCOUNT
	.align		4
.L_79:
        /*01e0*/ 	.byte	0x04, 0x2f
        /*01e2*/ 	.short	(.L_81 - .L_80)
	.align		4
.L_80:
        /*01e4*/ 	.word	index@(_Z7reduce4IdLj512EEvPT_S1_j)
        /*01e8*/ 	.word	0x00000014


	//----- nvinfo : EIATTR_FRAME_SIZE
	.align		4
.L_81:
        /*01ec*/ 	.byte	0x04, 0x11
        /*01ee*/ 	.short	(.L_83 - .L_82)
	.align		4
.L_82:
        /*01f0*/ 	.word	index@(_Z7reduce4IdLj512EEvPT_S1_j)
        /*01f4*/ 	.word	0x00000000


	//----- nvinfo : EIATTR_REGCOUNT
	.align		4
.L_83:
        /*01f8*/ 	.byte	0x04, 0x2f
        /*01fa*/ 	.short	(.L_85 - .L_84)
	.align		4
.L_84:
        /*01fc*/ 	.word	index@(_Z7reduce4IdLj256EEvPT_S1_j)
        /*0200*/ 	.word	0x00000014


	//----- nvinfo : EIATTR_FRAME_SIZE
	.align		4
.L_85:
        /*0204*/ 	.byte	0x04, 0x11
        /*0206*/ 	.short	(.L_87 - .L_86)
	.align		4
.L_86:
        /*0208*/ 	.word	index@(_Z7reduce4IdLj256EEvPT_S1_j)
        /*020c*/ 	.word	0x00000000


	//----- nvinfo : EIATTR_REGCOUNT
	.align		4
.L_87:
        /*0210*/ 	.byte	0x04, 0x2f
        /*0212*/ 	.short	(.L_89 - .L_88)
	.align		4
.L_88:
        /*0214*/ 	.word	index@(_Z7reduce4IdLj128EEvPT_S1_j)
        /*0218*/ 	.word	0x00000014


	//----- nvinfo : EIATTR_FRAME_SIZE
	.align		4
.L_89:
        /*021c*/ 	.byte	0x04, 0x11
        /*021e*/ 	.short	(.L_91 - .L_90)
	.align		4
.L_90:
        /*0220*/ 	.word	index@(_Z7reduce4IdLj128EEvPT_S1_j)
        /*0224*/ 	.word	0x00000000


	//----- nvinfo : EIATTR_REGCOUNT
	.align		4
.L_91:
        /*0228*/ 	.byte	0x04, 0x2f
        /*022a*/ 	.short	(.L_93 - .L_92)
	.align		4
.L_92:
        /*022c*/ 	.word	index@(_Z7reduce4IdLj64EEvPT_S1_j)
        /*0230*/ 	.word	0x00000014


	//----- nvinfo : EIATTR_FRAME_SIZE
	.align		4
.L_93:
        /*0234*/ 	.byte	0x04, 0x11
        /*0236*/ 	.short	(.L_95 - .L_94)
	.align		4
.L_94:
        /*0238*/ 	.word	index@(_Z7reduce4IdLj64EEvPT_S1_j)
        /*023c*/ 	.word	0x00000000


	//----- nvinfo : EIATTR_REGCOUNT
	.align		4
.L_95:
        /*0240*/ 	.byte	0x04, 0x2f
        /*0242*/ 	.short	(.L_97 - .L_96)
	.align		4
.L_96:
        /*0244*/ 	.word	index@(_Z7reduce4IdLj32EEvPT_S1_j)
        /*0248*/ 	.word	0x00000014


	//----- nvinfo : EIATTR_FRAME_SIZE
	.align		4
.L_97:
        /*024c*/ 	.byte	0x04, 0x11
        /*024e*/ 	.short	(.L_99 - .L_98)
	.align		4
.L_98:
        /*0250*/ 	.word	index@(_Z7reduce4IdLj32EEvPT_S1_j)
        /*0254*/ 	.word	0x00000000


	//----- nvinfo : EIATTR_REGCOUNT
	.align		4
.L_99:
        /*0258*/ 	.byte	0x04, 0x2f
        /*025a*/ 	.short	(.L_101 - .L_100)
	.align		4
.L_100:
        /*025c*/ 	.word	index@(_Z7reduce4IdLj16EEvPT_S1_j)
        /*0260*/ 	.word	0x00000014


	//----- nvinfo : EIATTR_FRAME_SIZE
	.align		4
.L_101:
        /*0264*/ 	.byte	0x04, 0x11
        /*0266*/ 	.short	(.L_103 - .L_102)
	.align		4
.L_102:
        /*0268*/ 	.word	index@(_Z7reduce4IdLj16EEvPT_S1_j)
        /*026c*/ 	.word	0x00000000


	//----- nvinfo : EIATTR_REGCOUNT
	.align		4
.L_103:
        /*0270*/ 	.byte	0x04, 0x2f
        /*0272*/ 	.short	(.L_105 - .L_104)
	.align		4
.L_104:
        /*0274*/ 	.word	index@(_Z7reduce4IdLj8EEvPT_S1_j)
        /*0278*/ 	.word	0x00000014


	//----- nvinfo : EIATTR_FRAME_SIZE
	.align		4
.L_105:
        /*027c*/ 	.byte	0x04, 0x11
        /*027e*/ 	.short	(.L_107 - .L_106)
	.align		4
.L_106:
        /*0280*/ 	.word	index@(_Z7reduce4IdLj8EEvPT_S1_j)
        /*0284*/ 	.word	0x00000000


	//----- nvinfo : EIATTR_REGCOUNT
	.align		4
.L_107:
        /*0288*/ 	.byte	0x04, 0x2f
        /*028a*/ 	.short	(.L_109 - .L_108)
	.align		4
.L_108:
        /*028c*/ 	.word	index@(_Z7reduce4IdLj4EEvPT_S1_j)
        /*0290*/ 	.word	0x00000014


	//----- nvinfo : EIATTR_FRAME_SIZE
	.align		4
.L_109:
        /*0294*/ 	.byte	0x04, 0x11
        /*0296*/ 	.short	(.L_111 - .L_110)
	.align		4
.L_110:
        /*0298*/ 	.word	index@(_Z7reduce4IdLj4EEvPT_S1_j)
        /*029c*/ 	.word	0x00000000


	//----- nvinfo : EIATTR_REGCOUNT
	.align		4
.L_111:
        /*02a0*/ 	.byte	0x04, 0x2f
        /*02a2*/ 	.short	(.L_113 - .L_112)
	.align		4
.L_112:
        /*02a4*/ 	.word	index@(_Z7reduce4IdLj2EEvPT_S1_j)
        /*02a8*/ 	.word	0x00000014


	//----- nvinfo : EIATTR_FRAME_SIZE
	.align		4
.L_113:
        /*02ac*/ 	.byte	0x04, 0x11
        /*02ae*/ 	.short	(.L_115 - .L_114)
	.align		4
.L_114:
        /*02b0*/ 	.word	index@(_Z7reduce4IdLj2EEvPT_S1_j)
        /*02b4*/ 	.word	0x00000000


	//----- nvinfo : EIATTR_REGCOUNT
	.align		4
.L_115:
        /*02b8*/ 	.byte	0x04, 0x2f
        /*02ba*/ 	.short	(.L_117 - .L_116)
	.align		4
.L_116:
        /*02bc*/ 	.word	index@(_Z7reduce4IdLj1EEvPT_S1_j)
        /*02c0*/ 	.word	0x00000014


	//----- nvinfo : EIATTR_FRAME_SIZE
	.align		4
.L_117:
        /*02c4*/ 	.byte	0x04, 0x11
        /*02c6*/ 	.short	(.L_119 - .L_118)
	.align		4
.L_118:
        /*02c8*/ 	.word	index@(_Z7reduce4IdLj1EEvPT_S1_j)
        /*02cc*/ 	.word	0x00000000


	//----- nvinfo : EIATTR_MIN_STACK_SIZE
	.align		4
.L_119:
        /*02d0*/ 	.byte	0x04, 0x12
        /*02d2*/ 	.short	(.L_121 - .L_120)
	.align		4
.L_120:
        /*02d4*/ 	.word	index@(_Z7reduce4IdLj1EEvPT_S1_j)
        /*02d8*/ 	.word	0x00000000


	//----- nvinfo : EIATTR_MIN_STACK_SIZE
	.align		4
.L_121:
        /*02dc*/ 	.byte	0x04, 0x12
        /*02de*/ 	.short	(.L_123 - .L_122)
	.align		4
.L_122:
        /*02e0*/ 	.word	index@(_Z7reduce4IdLj2EEvPT_S1_j)
        /*02e4*/ 	.word	0x00000000


	//----- nvinfo : EIATTR_MIN_STACK_SIZE
	.align		4
.L_123:
        /*02e8*/ 	.byte	0x04, 0x12
        /*02ea*/ 	.short	(.L_125 - .L_124)
	.align		4
.L_124:
        /*02ec*/ 	.word	index@(_Z7reduce4IdLj4EEvPT_S1_j)
        /*02f0*/ 	.word	0x00000000


	//----- nvinfo : EIATTR_MIN_STACK_SIZE
	.align		4
.L_125:
        /*02f4*/ 	.byte	0x04, 0x12
        /*02f6*/ 	.short	(.L_127 - .L_126)
	.align		4
.L_126:
        /*02f8*/ 	.word	index@(_Z7reduce4IdLj8EEvPT_S1_j)
        /*02fc*/ 	.word	0x00000000


	//----- nvinfo : EIATTR_MIN_STACK_SIZE
	.align		4
.L_127:
        /*0300*/ 	.byte	0x04, 0x12
        /*0302*/ 	.short	(.L_129 - .L_128)
	.align		4
.L_128:
        /*0304*/ 	.word	index@(_Z7reduce4IdLj16EEvPT_S1_j)
        /*0308*/ 	.word	0x00000000


	//----- nvinfo : EIATTR_MIN_STACK_SIZE
	.align		4
.L_129:
        /*030c*/ 	.byte	0x04, 0x12
        /*030e*/ 	.short	(.L_131 - .L_130)
	.align		4
.L_130:
        /*0310*/ 	.word	index@(_Z7reduce4IdLj32EEvPT_S1_j)
        /*0314*/ 	.word	0x00000000


	//----- nvinfo : EIATTR_MIN_STACK_SIZE
	.align		4
.L_131:
        /*0318*/ 	.byte	0x04, 0x12
        /*031a*/ 	.short	(.L_133 - .L_132)
	.align		4
.L_132:
        /*031c*/ 	.word	index@(_Z7reduce4IdLj64EEvPT_S1_j)
        /*0320*/ 	.word	0x00000000


	//----- nvinfo : EIATTR_MIN_STACK_SIZE
	.align		4
.L_133:
        /*0324*/ 	.byte	0x04, 0x12
        /*0326*/ 	.short	(.L_135 - .L_134)
	.align		4
.L_134:
        /*0328*/ 	.word	index@(_Z7reduce4IdLj128EEvPT_S1_j)
        /*032c*/ 	.word	0x00000000


	//----- nvinfo : EIATTR_MIN_STACK_SIZE
	.align		4
.L_135:
        /*0330*/ 	.byte	0x04, 0x12
        /*0332*/ 	.short	(.L_137 - .L_136)
	.align		4
.L_136:
        /*0334*/ 	.word	index@(_Z7reduce4IdLj256EEvPT_S1_j)
        /*0338*/ 	.word	0x00000000


	//----- nvinfo : EIATTR_MIN_STACK_SIZE
	.align		4
.L_137:
        /*033c*/ 	.byte	0x04, 0x12
        /*033e*/ 	.short	(.L_139 - .L_138)
	.align		4
.L_138:
        /*0340*/ 	.word	index@(_Z7reduce4IdLj512EEvPT_S1_j)
        /*0344*/ 	.word	0x00000000


	//----- nvinfo : EIATTR_MIN_STACK_SIZE
	.align		4
.L_139:
        /*0348*/ 	.byte	0x04, 0x12
        /*034a*/ 	.short	(.L_141 - .L_140)
	.align		4
.L_140:
        /*034c*/ 	.word	index@(_Z7reduce4IfLj1EEvPT_S1_j)
        /*0350*/ 	.word	0x00000000


	//----- nvinfo : EIATTR_MIN_STACK_SIZE
	.align		4
.L_141:
        /*0354*/ 	.byte	0x04, 0x12
        /*0356*/ 	.short	(.L_143 - .L_142)
	.align		4
.L_142:
        /*0358*/ 	.word	index@(_Z7reduce4IfLj2EEvPT_S1_j)
        /*035c*/ 	.word	0x00000000


	//----- nvinfo : EIATTR_MIN_STACK_SIZE
	.align		4
.L_143:
        /*0360*/ 	.byte	0x04, 0x12
        /*0362*/ 	.short	(.L_145 - .L_144)
	.align		4
.L_144:
        /*0364*/ 	.word	index@(_Z7reduce4IfLj4EEvPT_S1_j)
        /*0368*/ 	.word	0x00000000


	//----- nvinfo : EIATTR_MIN_STACK_SIZE
	.align		4
.L_145:
        /*036c*/ 	.byte	0x04, 0x12
        /*036e*/ 	.short	(.L_147 - .L_146)
	.align		4
.L_146:
        /*0370*/ 	.word	index@(_Z7reduce4IfLj8EEvPT_S1_j)
        /*0374*/ 	.word	0x00000000


	//----- nvinfo : EIATTR_MIN_STACK_SIZE
	.align		4
.L_147:
        /*0378*/ 	.byte	0x04, 0x12
        /*037a*/ 	.short	(.L_149 - .L_148)
	.align		4
.L_148:
        /*037c*/ 	.word	index@(_Z7reduce4IfLj16EEvPT_S1_j)
        /*0380*/ 	.word	0x00000000


	//----- nvinfo : EIATTR_MIN_STACK_SIZE
	.align		4
.L_149:
        /*0384*/ 	.byte	0x04, 0x12
        /*0386*/ 	.short	(.L_151 - .L_150)
	.align		4
.L_150:
        /*0388*/ 	.word	index@(_Z7reduce4IfLj32EEvPT_S1_j)
        /*038c*/ 	.word	0x00000000


	//----- nvinfo : EIATTR_MIN_STACK_SIZE
	.align		4
.L_151:
        /*0390*/ 	.byte	0x04, 0x12
        /*0392*/ 	.short	(.L_153 - .L_152)
	.align		4
.L_152:
        /*0394*/ 	.word	index@(_Z7reduce4IfLj64EEvPT_S1_j)
        /*0398*/ 	.word	0x00000000


	//----- nvinfo : EIATTR_MIN_STACK_SIZE
	.align		4
.L_153:
        /*039c*/ 	.byte	0x04, 0x12
        /*039e*/ 	.short	(.L_155 - .L_154)
	.align		4
.L_154:
        /*03a0*/ 	.word	index@(_Z7reduce4IfLj128EEvPT_S1_j)
        /*03a4*/ 	.word	0x00000000


	//----- nvinfo : EIATTR_MIN_STACK_SIZE
	.align		4
.L_155:
        /*03a8*/ 	.byte	0x04, 0x12
        /*03aa*/ 	.short	(.L_157 - .L_156)
	.align		4
.L_156:
        /*03ac*/ 	.word	index@(_Z7reduce4IfLj256EEvPT_S1_j)
        /*03b0*/ 	.word	0x00000000


	//----- nvinfo : EIATTR_MIN_STACK_SIZE
	.align		4
.L_157:
        /*03b4*/ 	.byte	0x04, 0x12
        /*03b6*/ 	.short	(.L_159 - .L_158)
	.align		4
.L_158:
        /*03b8*/ 	.word	index@(_Z7reduce4IfLj512EEvPT_S1_j)
        /*03bc*/ 	.word	0x00000000


	//----- nvinfo : EIATTR_MIN_STACK_SIZE
	.align		4
.L_159:
        /*03c0*/ 	.byte	0x04, 0x12
        /*03c2*/ 	.short	(.L_161 - .L_160)
	.align		4
.L_160:
        /*03c4*/ 	.word	index@(_Z7reduce4IiLj1EEvPT_S1_j)
        /*03c8*/ 	.word	0x00000000


	//----- nvinfo : EIATTR_MIN_STACK_SIZE
	.align		4
.L_161:
        /*03cc*/ 	.byte	0x04, 0x12
        /*03ce*/ 	.short	(.L_163 - .L_162)
	.align		4
.L_162:
        /*03d0*/ 	.word	index@(_Z7reduce4IiLj2EEvPT_S1_j)
        /*03d4*/ 	.word	0x00000000


	//----- nvinfo : EIATTR_MIN_STACK_SIZE
	.align		4
.L_163:
        /*03d8*/ 	.byte	0x04, 0x12
        /*03da*/ 	.short	(.L_165 - .L_164)
	.align		4
.L_164:
        /*03dc*/ 	.word	index@(_Z7reduce4IiLj4EEvPT_S1_j)
        /*03e0*/ 	.word	0x00000000


	//----- nvinfo : EIATTR_MIN_STACK_SIZE
	.align		4
.L_165:
        /*03e4*/ 	.byte	0x04, 0x12
        /*03e6*/ 	.short	(.L_167 - .L_166)
	.align		4
.L_166:
        /*03e8*/ 	.word	index@(_Z7reduce4IiLj8EEvPT_S1_j)
        /*03ec*/ 	.word	0x00000000


	//----- nvinfo : EIATTR_MIN_STACK_SIZE
	.align		4
.L_167:
        /*03f0*/ 	.byte	0x04, 0x12
        /*03f2*/ 	.short	(.L_169 - .L_168)
	.align		4
.L_168:
        /*03f4*/ 	.word	index@(_Z7reduce4IiLj16EEvPT_S1_j)
        /*03f8*/ 	.word	0x00000000


	//----- nvinfo : EIATTR_MIN_STACK_SIZE
	.align		4
.L_169:
        /*03fc*/ 	.byte	0x04, 0x12
        /*03fe*/ 	.short	(.L_171 - .L_170)
	.align		4
.L_170:
        /*0400*/ 	.word	index@(_Z7reduce4IiLj32EEvPT_S1_j)
        /*0404*/ 	.word	0x00000000


	//----- nvinfo : EIATTR_MIN_STACK_SIZE
	.align		4
.L_171:
        /*0408*/ 	.byte	0x04, 0x12
        /*040a*/ 	.short	(.L_173 - .L_172)
	.align		4
.L_172:
        /*040c*/ 	.word	index@(_Z7reduce4IiLj64EEvPT_S1_j)
        /*0410*/ 	.word	0x00000000


	//----- nvinfo : EIATTR_MIN_STACK_SIZE
	.align		4
.L_173:
        /*0414*/ 	.byte	0x04, 0x12
        /*0416*/ 	.short	(.L_175 - .L_174)
	.align		4
.L_174:
        /*0418*/ 	.word	index@(_Z7reduce4IiLj128EEvPT_S1_j)
        /*041c*/ 	.word	0x00000000


	//----- nvinfo : EIATTR_MIN_STACK_SIZE
	.align		4
.L_175:
        /*0420*/ 	.byte	0x04, 0x12
        /*0422*/ 	.short	(.L_177 - .L_176)
	.align		4
.L_176:
        /*0424*/ 	.word	index@(_Z7reduce4IiLj256EEvPT_S1_j)
        /*0428*/ 	.word	0x00000000


	//----- nvinfo : EIATTR_MIN_STACK_SIZE
	.align		4
.L_177:
        /*042c*/ 	.byte	0x04, 0x12
        /*042e*/ 	.short	(.L_179 - .L_178)
	.align		4
.L_178:
        /*0430*/ 	.word	index@(_Z7reduce4IiLj512EEvPT_S1_j)
        /*0434*/ 	.word	0x00000000
.L_179:


//--------------------- .nv.compat                --------------------------
	.section	.nv.compat,"",@"SHT_CUDA_COMPAT_INFO"
	.align	4
        /*0000*/ 	.byte	0x02, 0x09, 0x00, 0x00, 0x02, 0x02, 0x01, 0x00, 0x02, 0x05, 0x05, 0x00, 0x03, 0x07, 0x01, 0x01
        /*0010*/ 	.byte	0x02, 0x03, 0x00, 0x00, 0x02, 0x06, 0x01, 0x00, 0x04, 0x0b, 0x08, 0x00, 0x01, 0x00, 0x00, 0x00
        /*0020*/ 	.byte	0x00, 0x00, 0x00, 0x00


//--------------------- .nv.info._Z7reduce4IdLj1EEvPT_S1_j --------------------------
	.section	.nv.info._Z7reduce4IdLj1EEvPT_S1_j,"",@"SHT_CUDA_INFO"
	.sectionflags	@""
	.align	4


	//----- nvinfo : EIATTR_CUDA_API_VERSION
	.align		4
        /*0000*/ 	.byte	0x04, 0x37
        /*0002*/ 	.short	(.L_181 - .L_180)
.L_180:
        /*0004*/ 	.word	0x00000082


	//----- nvinfo : EIATTR_KPARAM_INFO
	.align		4
.L_181:
        /*0008*/ 	.byte	0x04, 0x17
        /*000a*/ 	.short	(.L_183 - .L_182)
.L_182:
        /*000c*/ 	.word	0x00000000
        /*0010*/ 	.short	0x0002
        /*0012*/ 	.short	0x0010
        /*0014*/ 	.byte	0x00, 0xf0, 0x11, 0x00


	//----- nvinfo : EIATTR_KPARAM_INFO
	.align		4
.L_183:
        /*0018*/ 	.byte	0x04, 0x17
        /*001a*/ 	.short	(.L_185 - .L_184)
.L_184:
        /*001c*/ 	.word	0x00000000
        /*0020*/ 	.short	0x0001
        /*0022*/ 	.short	0x0008
        /*0024*/ 	.byte	0x00, 0xf5, 0x21, 0x00


	//----- nvinfo : EIATTR_KPARAM_INFO
	.align		4
.L_185:
        /*0028*/ 	.byte	0x04, 0x17
        /*002a*/ 	.short	(.L_187 - .L_186)
.L_186:
        /*002c*/ 	.word	0x00000000
        /*0030*/ 	.short	0x0000
        /*0032*/ 	.short	0x0000
        /*0034*/ 	.byte	0x00, 0xf5, 0x21, 0x00


	//----- nvinfo : EIATTR_SPARSE_MMA_MASK
	.align		4
.L_187:
        /*0038*/ 	.byte	0x03, 0x50
        /*003a*/ 	.short	0x0000


	//----- nvinfo : EIATTR_MAXREG_COUNT
	.align		4
        /*003c*/ 	.byte	0x03, 0x1b
        /*003e*/ 	.short	0x00ff


	//----- nvinfo : EIATTR_NUM_BARRIERS
	.align		4
        /*0040*/ 	.byte	0x02, 0x4c
        /*0042*/ 	.byte	0x01
	.zero		1


	//----- nvinfo : EIATTR_MERCURY_ISA_VERSION
	.align		4
        /*0044*/ 	.byte	0x03, 0x5f
        /*0046*/ 	.short	0x0101


	//----- nvinfo : EIATTR_COOP_GROUP_MASK_REGIDS
	.align		4
        /*0048*/ 	.byte	0x04, 0x29
        /*004a*/ 	.short	(.L_189 - .L_188)


	//   ....[0]....
.L_188:
        /*004c*/ 	.word	0xffffffff


	//   ....[1]....
        /*0050*/ 	.word	0xffffffff


	//   ....[2]....
        /*0054*/ 	.word	0xffffffff


	//   ....[3]....
        /*0058*/ 	.word	0xffffffff


	//   ....[4]....
        /*005c*/ 	.word	0xffffffff


	//   ....[5]....
        /*0060*/ 	.word	0xffffffff


	//   ....[6]....
        /*0064*/ 	.word	0xffffffff


	//   ....[7]....
        /*0068*/ 	.word	0xffffffff


	//   ....[8]....
        /*006c*/ 	.word	0xffffffff


	//   ....[9]....
        /*0070*/ 	.word	0xffffffff


	//   ....[10]....
        /*0074*/ 	.word	0xffffffff


	//   ....[11]....
        /*0078*/ 	.word	0xffffffff


	//   ....[12]....
        /*007c*/ 	.word	0x0500000c


	//   ....[13]....
        /*0080*/ 	.word	0x0500000c


	//   ....[14]....
        /*0084*/ 	.word	0x0500000c


	//   ....[15]....
        /*0088*/ 	.word	0x0500000c


	//   ....[16]....
        /*008c*/ 	.word	0x0500000c


	//   ....[17]....
        /*0090*/ 	.word	0x0500000c


	//   ....[18]....
        /*0094*/ 	.word	0x0500000c


	//   ....[19]....
        /*0098*/ 	.word	0x0500000c


	//   ....[20]....
        /*009c*/ 	.word	0x0500000c


	//   ....[21]....
        /*00a0*/ 	.word	0x0500000c


	//----- nvinfo : EIATTR_COOP_GROUP_INSTR_OFFSETS
	.align		4
.L_189:
        /*00a4*/ 	.byte	0x04, 0x28
        /*00a6*/ 	.short	(.L_191 - .L_190)


	//   ....[0]....
.L_190:
        /*00a8*/ 	.word	0x00000200


	//   ....[1]....
        /*00ac*/ 	.word	0x00000290


	//   ....[2]....
        /*00b0*/ 	.word	0x00000310


	//   ....[3]....
        /*00b4*/ 	.word	0x00000320


	//   ....[4]....
        /*00b8*/ 	.word	0x00000340


	//   ....[5]....
        /*00bc*/ 	.word	0x00000350


	//   ....[6]....
        /*00c0*/ 	.word	0x00000390


	//   ....[7]....
        /*00c4*/ 	.word	0x000003a0


	//   ....[8]....
        /*00c8*/ 	.word	0x000003e0


	//   ....[9]....
        /*00cc*/ 	.word	0x000003f0


	//   ....[10]....
        /*00d0*/ 	.word	0x00000410


	//   ....[11]....
        /*00d4*/ 	.word	0x00000420


	//   ....[12]....
        /*00d8*/ 	.word	0x00000500


	//   ....[13]....
        /*00dc*/ 	.word	0x00000550


	//   ....[14]....
        /*00e0*/ 	.word	0x000005c0


	//   ....[15]....
        /*00e4*/ 	.word	0x00000610


	//   ....[16]....
        /*00e8*/ 	.word	0x00000680


	//   ....[17]....
        /*00ec*/ 	.word	0x000006d0


	//   ....[18]....
        /*00f0*/ 	.word	0x00000740


	//   ....[19]....
        /*00f4*/ 	.word	0x00000790


	//   ....[20]....
        /*00f8*/ 	.word	0x00000800


	//   ....[21]....
        /*00fc*/ 	.word	0x00000850


	//----- nvinfo : EIATTR_VRC_CTA_INIT_COUNT
	.align		4
.L_191:
        /*0100*/ 	.byte	0x02, 0x4a
	.zero		1
	.zero		1


	//----- nvinfo : EIATTR_EXIT_INSTR_OFFSETS
	.align		4
        /*0104*/ 	.byte	0x04, 0x1c
        /*0106*/ 	.short	(.L_193 - .L_192)


	//   ....[0]....
.L_192:
        /*0108*/ 	.word	0x00000460


	//   ....[1]....
        /*010c*/ 	.word	0x000004a0


	//----- nvinfo : EIATTR_CRS_STACK_SIZE
	.align		4
.L_193:
        /*0110*/ 	.byte	0x04, 0x1e
        /*0112*/ 	.short	(.L_195 - .L_194)
.L_194:
        /*0114*/ 	.word	0x00000000


	//----- nvinfo : EIATTR_CBANK_PARAM_SIZE
	.align		4
.L_195:
        /*0118*/ 	.byte	0x03, 0x19
        /*011a*/ 	.short	0x0014


	//----- nvinfo : EIATTR_PARAM_CBANK
	.align		4
        /*011c*/ 	.byte	0x04, 0x0a
        /*011e*/ 	.short	(.L_197 - .L_196)
	.align		4
.L_196:
        /*0120*/ 	.word	index@(.nv.constant0._Z7reduce4IdLj1EEvPT_S1_j)
        /*0124*/ 	.short	0x0380
        /*0126*/ 	.short	0x0014


	//----- nvinfo : EIATTR_SW_WAR
	.align		4
.L_197:
        /*0128*/ 	.byte	0x04, 0x36
        /*012a*/ 	.short	(.L_199 - .L_198)
.L_198:
        /*012c*/ 	.word	0x00000008
.L_199:


//--------------------- .nv.info._Z7reduce4IdLj2EEvPT_S1_j --------------------------
	.section	.nv.info._Z7reduce4IdLj2EEvPT_S1_j,"",@"SHT_CUDA_INFO"
	.sectionflags	@""
	.align	4


	//----- nvinfo : EIATTR_CUDA_API_VERSION
	.align		4
        /*0000*/ 	.byte	0x04, 0x37
        /*0002*/ 	.short	(.L_201 - .L_200)
.L_200:
        /*0004*/ 	.word	0x00000082


	//----- nvinfo : EIATTR_KPARAM_INFO
	.align		4
.L_201:
        /*0008*/ 	.byte	0x04, 0x17
        /*000a*/ 	.short	(.L_203 - .L_202)
.L_202:
        /*000c*/ 	.word	0x00000000
        /*0010*/ 	.short	0x0002
        /*0012*/ 	.short	0x0010
        /*0014*/ 	.byte	0x00, 0xf0, 0x11, 0x00


	//----- nvinfo : EIATTR_KPARAM_INFO
	.align		4
.L_203:
        /*0018*/ 	.byte	0x04, 0x17
        /*001a*/ 	.short	(.L_205 - .L_204)
.L_204:
        /*001c*/ 	.word	0x00000000
        /*0020*/ 	.short	0x0001
        /*0022*/ 	.short	0x0008
        /*0024*/ 	.byte	0x00, 0xf5, 0x21, 0x00


	//----- nvinfo : EIATTR_KPARAM_INFO
	.align		4
.L_205:
        /*0028*/ 	.byte	0x04, 0x17
        /*002a*/ 	.short	(.L_207 - .L_206)
.L_206:
        /*002c*/ 	.word	0x00000000
        /*0030*/ 	.short	0x0000
        /*0032*/ 	.short	0x0000
        /*0034*/ 	.byte	0x00, 0xf5, 0x21, 0x00


	//----- nvinfo : EIATTR_SPARSE_MMA_MASK
	.align		4
.L_207:
        /*0038*/ 	.byte	0x03, 0x50
        /*003a*/ 	.short	0x0000


	//----- nvinfo : EIATTR_MAXREG_COUNT
	.align		4
        /*003c*/ 	.byte	0x03, 0x1b
        /*003e*/ 	.short	0x00ff


	//----- nvinfo : EIATTR_NUM_BARRIERS
	.align		4
        /*0040*/ 	.byte	0x02, 0x4c
        /*0042*/ 	.byte	0x01
	.zero		1


	//----- nvinfo : EIATTR_MERCURY_ISA_VERSION
	.align		4
        /*0044*/ 	.byte	0x03, 0x5f
        /*0046*/ 	.short	0x0101


	//----- nvinfo : EIATTR_COOP_GROUP_MASK_REGIDS
	.align		4
        /*0048*/ 	.byte	0x04, 0x29
        /*004a*/ 	.short	(.L_209 - .L_208)


	//   ....[0]....
.L_208:
        /*004c*/ 	.word	0xffffffff


	//   ....[1]....
        /*0050*/ 	.word	0xffffffff


	//   ....[2]....
        /*0054*/ 	.word	0xffffffff


	//   ....[3]....
        /*0058*/ 	.word	0xffffffff


	//   ....[4]....
        /*005c*/ 	.word	0xffffffff


	//   ....[5]....
        /*0060*/ 	.word	0xffffffff


	//   ....[6]....
        /*0064*/ 	.word	0xffffffff


	//   ....[7]....
        /*0068*/ 	.word	0xffffffff


	//   ....[8]....
        /*006c*/ 	.word	0xffffffff


	//   ....[9]....
        /*0070*/ 	.word	0xffffffff


	//   ....[10]....
        /*0074*/ 	.word	0xffffffff


	//   ....[11]....
        /*0078*/ 	.word	0xffffffff


	//   ....[12]....
        /*007c*/ 	.word	0x0500000c


	//   ....[13]....
        /*0080*/ 	.word	0x0500000c


	//   ....[14]....
        /*0084*/ 	.word	0x0500000c


	//   ....[15]....
        /*0088*/ 	.word	0x0500000c


	//   ....[16]....
        /*008c*/ 	.word	0x0500000c


	//   ....[17]....
        /*0090*/ 	.word	0x0500000c


	//   ....[18]....
        /*0094*/ 	.word	0x0500000c


	//   ....[19]....
        /*0098*/ 	.word	0x0500000c


	//   ....[20]....
        /*009c*/ 	.word	0x0500000c


	//   ....[21]....
        /*00a0*/ 	.word	0x0500000c


	//----- nvinfo : EIATTR_COOP_GROUP_INSTR_OFFSETS
	.align		4
.L_209:
        /*00a4*/ 	.byte	0x04, 0x28
        /*00a6*/ 	.short	(.L_211 - .L_210)


	//   ....[0]....
.L_210:
        /*00a8*/ 	.word	0x00000200


	//   ....[1]....
        /*00ac*/ 	.word	0x00000290


	//   ....[2]....
        /*00b0*/ 	.word	0x00000310


	//   ....[3]....
        /*00b4*/ 	.word	0x00000320


	//   ....[4]....
        /*00b8*/ 	.word	0x00000340


	//   ....[5]....
        /*00bc*/ 	.word	0x00000350


	//   ....[6]....
        /*00c0*/ 	.word	0x00000390


	//   ....[7]....
        /*00c4*/ 	.word	0x000003a0


	//   ....[8]....
        /*00c8*/ 	.word	0x000003e0


	//   ....[9]....
        /*00cc*/ 	.word	0x000003f0


	//   ....[10]....
        /*00d0*/ 	.word	0x00000410


	//   ....[11]....
        /*00d4*/ 	.word	0x00000420


	//   ....[12]....
        /*00d8*/ 	.word	0x00000500


	//   ....[13]....
        /*00dc*/ 	.word	0x00000550


	//   ....[14]....
        /*00e0*/ 	.word	0x000005c0


	//   ....[15]....
        /*00e4*/ 	.word	0x00000610


	//   ....[16]....
        /*00e8*/ 	.word	0x00000680


	//   ....[17]....
        /*00ec*/ 	.word	0x000006d0


	//   ....[18]....
        /*00f0*/ 	.word	0x00000740


	//   ....[19]....
        /*00f4*/ 	.word	0x00000790


	//   ....[20]....
        /*00f8*/ 	.word	0x00000800


	//   ....[21]....
        /*00fc*/ 	.word	0x00000850


	//----- nvinfo : EIATTR_VRC_CTA_INIT_COUNT
	.align		4
.L_211:
        /*0100*/ 	.byte	0x02, 0x4a
	.zero		1
	.zero		1


	//----- nvinfo : EIATTR_EXIT_INSTR_OFFSETS
	.align		4
        /*0104*/ 	.byte	0x04, 0x1c
        /*0106*/ 	.short	(.L_213 - .L_212)


	//   ....[0]....
.L_212:
        /*0108*/ 	.word	0x00000460


	//   ....[1]....
        /*010c*/ 	.word	0x000004a0


	//----- nvinfo : EIATTR_CRS_STACK_SIZE
	.align		4
.L_213:
        /*0110*/ 	.byte	0x04, 0x1e
        /*0112*/ 	.short	(.L_215 - .L_214)
.L_214:
        /*0114*/ 	.word	0x00000000


	//----- nvinfo : EIATTR_CBANK_PARAM_SIZE
	.align		4
.L_215:
        /*0118*/ 	.byte	0x03, 0x19
        /*011a*/ 	.short	0x0014


	//----- nvinfo : EIATTR_PARAM_CBANK
	.align		4
        /*011c*/ 	.byte	0x04, 0x0a
        /*011e*/ 	.short	(.L_217 - .L_216)
	.align		4
.L_216:
        /*0120*/ 	.word	index@(.nv.constant0._Z7reduce4IdLj2EEvPT_S1_j)
        /*0124*/ 	.short	0x0380
        /*0126*/ 	.short	0x0014


	//----- nvinfo : EIATTR_SW_WAR
	.align		4
.L_217:
        /*0128*/ 	.byte	0x04, 0x36
        /*012a*/ 	.short	(.L_219 - .L_218)
.L_218:
        /*012c*/ 	.word	0x00000008
.L_219:


//--------------------- .nv.info._Z7reduce4IdLj4EEvPT_S1_j --------------------------
	.section	.nv.info._Z7reduce4IdLj4EEvPT_S1_j,"",@"SHT_CUDA_INFO"
	.sectionflags	@""
	.align	4


	//----- nvinfo : EIATTR_CUDA_API_VERSION
	.align		4
        /*0000*/ 	.byte	0x04, 0x37
        /*0002*/ 	.short	(.L_221 - .L_220)
.L_220:
        /*0004*/ 	.word	0x00000082


	//----- nvinfo : EIATTR_KPARAM_INFO
	.align		4
.L_221:
        /*0008*/ 	.byte	0x04, 0x17
        /*000a*/ 	.short	(.L_223 - .L_222)
.L_222:
        /*000c*/ 	.word	0x00000000
        /*0010*/ 	.short	0x0002
        /*0012*/ 	.short	0x0010
        /*0014*/ 	.byte	0x00, 0xf0, 0x11, 0x00


	//----- nvinfo : EIATTR_KPARAM_INFO
	.align		4
.L_223:
        /*0018*/ 	.byte	0x04, 0x17
        /*001a*/ 	.short	(.L_225 - .L_224)
.L_224:
        /*001c*/ 	.word	0x00000000
        /*0020*/ 	.short	0x0001
        /*0022*/ 	.short	0x0008
        /*0024*/ 	.byte	0x00, 0xf5, 0x21, 0x00


	//----- nvinfo : EIATTR_KPARAM_INFO
	.align		4
.L_225:
        /*0028*/ 	.byte	0x04, 0x17
        /*002a*/ 	.short	(.L_227 - .L_226)
.L_226:
        /*002c*/ 	.word	0x00000000
        /*0030*/ 	.short	0x0000
        /*0032*/ 	.short	0x0000
        /*0034*/ 	.byte	0x00, 0xf5, 0x21, 0x00


	//----- nvinfo : EIATTR_SPARSE_MMA_MASK
	.align		4
.L_227:
        /*0038*/ 	.byte	0x03, 0x50
        /*003a*/ 	.short	0x0000


	//----- nvinfo : EIATTR_MAXREG_COUNT
	.align		4
        /*003c*/ 	.byte	0x03, 0x1b
        /*003e*/ 	.short	0x00ff


	//----- nvinfo : EIATTR_NUM_BARRIERS
	.align		4
        /*0040*/ 	.byte	0x02, 0x4c
        /*0042*/ 	.byte	0x01
	.zero		1


	//----- nvinfo : EIATTR_MERCURY_ISA_VERSION
	.align		4
        /*0044*/ 	.byte	0x03, 0x5f
        /*0046*/ 	.short	0x0101


	//----- nvinfo : EIATTR_COOP_GROUP_MASK_REGIDS
	.align		4
        /*0048*/ 	.byte	0x04, 0x29
        /*004a*/ 	.short	(.L_229 - .L_228)


	//   ....[0]....
.L_228:
        /*004c*/ 	.word	0xffffffff


	//   ....[1]....
        /*0050*/ 	.word	0xffffffff


	//   ....[2]....
        /*0054*/ 	.word	0xffffffff


	//   ....[3]....
        /*0058*/ 	.word	0xffffffff


	//   ....[4]....
        /*005c*/ 	.word	0xffffffff


	//   ....[5]....
        /*0060*/ 	.word	0xffffffff


	//   ....[6]....
        /*0064*/ 	.word	0xffffffff


	//   ....[7]....
        /*0068*/ 	.word	0xffffffff


	//   ....[8]....
        /*006c*/ 	.word	0xffffffff


	//   ....[9]....
        /*0070*/ 	.word	0xffffffff


	//   ....[10]....
        /*0074*/ 	.word	0xffffffff


	//   ....[11]....
        /*0078*/ 	.word	0xffffffff


	//   ....[12]....
        /*007c*/ 	.word	0x0500000c


	//   ....[13]....
        /*0080*/ 	.word	0x0500000c


	//   ....[14]....
        /*0084*/ 	.word	0x0500000c


	//   ....[15]....
        /*0088*/ 	.word	0x0500000c


	//   ....[16]....
        /*008c*/ 	.word	0x0500000c


	//   ....[17]....
        /*0090*/ 	.word	0x0500000c


	//   ....[18]....
        /*0094*/ 	.word	0x0500000c


	//   ....[19]....
        /*0098*/ 	.word	0x0500000c


	//   ....[20]....
        /*009c*/ 	.word	0x0500000c


	//   ....[21]....
        /*00a0*/ 	.word	0x0500000c


	//----- nvinfo : EIATTR_COOP_GROUP_INSTR_OFFSETS
	.align		4
.L_229:
        /*00a4*/ 	.byte	0x04, 0x28
        /*00a6*/ 	.short	(.L_231 - .L_230)


	//   ....[0]....
.L_230:
        /*00a8*/ 	.word	0x00000200


	//   ....[1]....
        /*00ac*/ 	.word	0x00000290


	//   ....[2]....
        /*00b0*/ 	.word	0x00000310


	//   ....[3]....
        /*00b4*/ 	.word	0x00000320


	//   ....[4]....
        /*00b8*/ 	.word	0x00000340


	//   ....[5]....
        /*00bc*/ 	.word	0x00000350


	//   ....[6]....
        /*00c0*/ 	.word	0x00000390


	//   ....[7]....
        /*00c4*/ 	.word	0x000003a0


	//   ....[8]....
        /*00c8*/ 	.word	0x000003e0


	//   ....[9]....
        /*00cc*/ 	.word	0x000003f0


	//   ....[10]....
        /*00d0*/ 	.word	0x00000410


	//   ....[11]....
        /*00d4*/ 	.word	0x00000420


	//   ....[12]....
        /*00d8*/ 	.word	0x00000500


	//   ....[13]....
        /*00dc*/ 	.word	0x00000550


	//   ....[14]....
        /*00e0*/ 	.word	0x000005c0


	//   ....[15]....
        /*00e4*/ 	.word	0x00000610


	//   ....[16]....
        /*00e8*/ 	.word	0x00000680


	//   ....[17]....
        /*00ec*/ 	.word	0x000006d0


	//   ....[18]....
        /*00f0*/ 	.word	0x00000740


	//   ....[19]....
        /*00f4*/ 	.word	0x00000790


	//   ....[20]....
        /*00f8*/ 	.word	0x00000800


	//   ....[21]....
        /*00fc*/ 	.word	0x00000850


	//----- nvinfo : EIATTR_VRC_CTA_INIT_COUNT
	.align		4
.L_231:
        /*0100*/ 	.byte	0x02, 0x4a
	.zero		1
	.zero		1


	//----- nvinfo : EIATTR_EXIT_INSTR_OFFSETS
	.align		4
        /*0104*/ 	.byte	0x04, 0x1c
        /*0106*/ 	.short	(.L_233 - .L_232)


	//   ....[0]....
.L_232:
        /*0108*/ 	.word	0x00000460


	//   ....[1]....
        /*010c*/ 	.word	0x000004a0


	//----- nvinfo : EIATTR_CRS_STACK_SIZE
	.align		4
.L_233:
        /*0110*/ 	.byte	0x04, 0x1e
        /*0112*/ 	.short	(.L_235 - .L_234)
.L_234:
        /*0114*/ 	.word	0x00000000


	//----- nvinfo : EIATTR_CBANK_PARAM_SIZE
	.align		4
.L_235:
        /*0118*/ 	.byte	0x03, 0x19
        /*011a*/ 	.short	0x0014


	//----- nvinfo : EIATTR_PARAM_CBANK
	.align		4
        /*011c*/ 	.byte	0x04, 0x0a
        /*011e*/ 	.short	(.L_237 - .L_236)
	.align		4
.L_236:
        /*0120*/ 	.word	index@(.nv.constant0._Z7reduce4IdLj4EEvPT_S1_j)
        /*0124*/ 	.short	0x0380
        /*0126*/ 	.short	0x0014


	//----- nvinfo : EIATTR_SW_WAR
	.align		4
.L_237:
        /*0128*/ 	.byte	0x04, 0x36
        /*012a*/ 	.short	(.L_239 - .L_238)
.L_238:
        /*012c*/ 	.word	0x00000008
.L_239:


//--------------------- .nv.info._Z7reduce4IdLj8EEvPT_S1_j --------------------------
	.section	.nv.info._Z7reduce4IdLj8EEvPT_S1_j,"",@"SHT_CUDA_INFO"
	.sectionflags	@""
	.align	4


	//----- nvinfo : EIATTR_CUDA_API_VERSION
	.align		4
        /*0000*/ 	.byte	0x04, 0x37
        /*0002*/ 	.short	(.L_241 - .L_240)
.L_240:
        /*0004*/ 	.word	0x00000082


	//----- nvinfo : EIATTR_KPARAM_INFO
	.align		4
.L_241:
        /*0008*/ 	.byte	0x04, 0x17
        /*000a*/ 	.short	(.L_243 - .L_242)
.L_242:
        /*000c*/ 	.word	0x00000000
        /*0010*/ 	.short	0x0002
        /*0012*/ 	.short	0x0010
        /*0014*/ 	.byte	0x00, 0xf0, 0x11, 0x00


	//----- nvinfo : EIATTR_KPARAM_INFO
	.align		4
.L_243:
        /*0018*/ 	.byte	0x04, 0x17
        /*001a*/ 	.short	(.L_245 - .L_244)
.L_244:
        /*001c*/ 	.word	0x00000000
        /*0020*/ 	.short	0x0001
        /*0022*/ 	.short	0x0008
        /*0024*/ 	.byte	0x00, 0xf5, 0x21, 0x00


	//----- nvinfo : EIATTR_KPARAM_INFO
	.align		4
.L_245:
        /*0028*/ 	.byte	0x04, 0x17
        /*002a*/ 	.short	(.L_247 - .L_246)
.L_246:
        /*002c*/ 	.word	0x00000000
        /*0030*/ 	.short	0x0000
        /*0032*/ 	.short	0x0000
        /*0034*/ 	.byte	0x00, 0xf5, 0x21, 0x00


	//----- nvinfo : EIATTR_SPARSE_MMA_MASK
	.align		4
.L_247:
        /*0038*/ 	.byte	0x03, 0x50
        /*003a*/ 	.short	0x0000


	//----- nvinfo : EIATTR_MAXREG_COUNT
	.align		4
        /*003c*/ 	.byte	0x03, 0x1b
        /*003e*/ 	.short	0x00ff


	//----- nvinfo : EIATTR_NUM_BARRIERS
	.align		4
        /*0040*/ 	.byte	0x02, 0x4c
        /*0042*/ 	.byte	0x01
	.zero		1


	//----- nvinfo : EIATTR_MERCURY_ISA_VERSION
	.align		4
        /*0044*/ 	.byte	0x03, 0x5f
        /*0046*/ 	.short	0x0101


	//----- nvinfo : EIATTR_COOP_GROUP_MASK_REGIDS
	.align		4
        /*0048*/ 	.byte	0x04, 0x29
        /*004a*/ 	.short	(.L_249 - .L_248)


	//   ....[0]....
.L_248:
        /*004c*/ 	.word	0xffffffff


	//   ....[1]....
        /*0050*/ 	.word	0xffffffff


	//   ....[2]....
        /*0054*/ 	.word	0xffffffff


	//   ....[3]....
        /*0058*/ 	.word	0xffffffff


	//   ....[4]....
        /*005c*/ 	.word	0xffffffff


	//   ....[5]....
        /*0060*/ 	.word	0xffffffff


	//   ....[6]....
        /*0064*/ 	.word	0xffffffff


	//   ....[7]....
        /*0068*/ 	.word	0xffffffff


	//   ....[8]....
        /*006c*/ 	.word	0xffffffff


	//   ....[9]....
        /*0070*/ 	.word	0xffffffff


	//   ....[10]....
        /*0074*/ 	.word	0xffffffff


	//   ....[11]....
        /*0078*/ 	.word	0xffffffff


	//   ....[12]....
        /*007c*/ 	.word	0x0500000c


	//   ....[13]....
        /*0080*/ 	.word	0x0500000c


	//   ....[14]....
        /*0084*/ 	.word	0x0500000c


	//   ....[15]....
        /*0088*/ 	.word	0x0500000c


	//   ....[16]....
        /*008c*/ 	.word	0x0500000c


	//   ....[17]....
        /*0090*/ 	.word	0x0500000c


	//   ....[18]....
        /*0094*/ 	.word	0x0500000c


	//   ....[19]....
        /*0098*/ 	.word	0x0500000c


	//   ....[20]....
        /*009c*/ 	.word	0x0500000c


	//   ....[21]....
        /*00a0*/ 	.word	0x0500000c


	//----- nvinfo : EIATTR_COOP_GROUP_INSTR_OFFSETS
	.align		4
.L_249:
        /*00a4*/ 	.byte	0x04, 0x28
        /*00a6*/ 	.short	(.L_251 - .L_250)


	//   ....[0]....
.L_250:
        /*00a8*/ 	.word	0x00000200


	//   ....[1]....
        /*00ac*/ 	.word	0x00000290


	//   ....[2]....
        /*00b0*/ 	.word	0x00000310


	//   ....[3]....
        /*00b4*/ 	.word	0x00000320


	//   ....[4]....
        /*00b8*/ 	.word	0x00000340


	//   ....[5]....
        /*00bc*/ 	.word	0x00000350


	//   ....[6]....
        /*00c0*/ 	.word	0x00000390


	//   ....[7]....
        /*00c4*/ 	.word	0x000003a0


	//   ....[8]....
        /*00c8*/ 	.word	0x000003e0


	//   ....[9]....
        /*00cc*/ 	.word	0x000003f0


	//   ....[10]....
        /*00d0*/ 	.word	0x00000410


	//   ....[11]....
        /*00d4*/ 	.word	0x00000420


	//   ....[12]....
        /*00d8*/ 	.word	0x00000500


	//   ....[13]....
        /*00dc*/ 	.word	0x00000550


	//   ....[14]....
        /*00e0*/ 	.word	0x000005c0


	//   ....[15]....
        /*00e4*/ 	.word	0x00000610


	//   ....[16]....
        /*00e8*/ 	.word	0x00000680


	//   ....[17]....
        /*00ec*/ 	.word	0x000006d0


	//   ....[18]....
        /*00f0*/ 	.word	0x00000740


	//   ....[19]....
        /*00f4*/ 	.word	0x00000790


	//   ....[20]....
        /*00f8*/ 	.word	0x00000800


	//   ....[21]....
        /*00fc*/ 	.word	0x00000850


	//----- nvinfo : EIATTR_VRC_CTA_INIT_COUNT
	.align		4
.L_251:
        /*0100*/ 	.byte	0x02, 0x4a
	.zero		1
	.zero		1


	//----- nvinfo : EIATTR_EXIT_INSTR_OFFSETS
	.align		4
        /*0104*/ 	.byte	0x04, 0x1c
        /*0106*/ 	.short	(.L_253 - .L_252)


	//   ....[0]....
.L_252:
        /*0108*/ 	.word	0x00000460


	//   ....[1]....
        /*010c*/ 	.word	0x000004a0


	//----- nvinfo : EIATTR_CRS_STACK_SIZE
	.align		4
.L_253:
        /*0110*/ 	.byte	0x04, 0x1e
        /*0112*/ 	.short	(.L_255 - .L_254)
.L_254:
        /*0114*/ 	.word	0x00000000


	//----- nvinfo : EIATTR_CBANK_PARAM_SIZE
	.align		4
.L_255:
        /*0118*/ 	.byte	0x03, 0x19
        /*011a*/ 	.short	0x0014


	//----- nvinfo : EIATTR_PARAM_CBANK
	.align		4
        /*011c*/ 	.byte	0x04, 0x0a
        /*011e*/ 	.short	(.L_257 - .L_256)
	.align		4
.L_256:
        /*0120*/ 	.word	index@(.nv.constant0._Z7reduce4IdLj8EEvPT_S1_j)
        /*0124*/ 	.short	0x0380
        /*0126*/ 	.short	0x0014


	//----- nvinfo : EIATTR_SW_WAR
	.align		4
.L_257:
        /*0128*/ 	.byte	0x04, 0x36
        /*012a*/ 	.short	(.L_259 - .L_258)
.L_258:
        /*012c*/ 	.word	0x00000008
.L_259:


//--------------------- .nv.info._Z7reduce4IdLj16EEvPT_S1_j --------------------------
	.section	.nv.info._Z7reduce4IdLj16EEvPT_S1_j,"",@"SHT_CUDA_INFO"
	.sectionflags	@""
	.align	4


	//----- nvinfo : EIATTR_CUDA_API_VERSION
	.align		4
        /*0000*/ 	.byte	0x04, 0x37
        /*0002*/ 	.short	(.L_261 - .L_260)
.L_260:
        /*0004*/ 	.word	0x00000082


	//----- nvinfo : EIATTR_KPARAM_INFO
	.align		4
.L_261:
        /*0008*/ 	.byte	0x04, 0x17
        /*000a*/ 	.short	(.L_263 - .L_262)
.L_262:
        /*000c*/ 	.word	0x00000000
        /*0010*/ 	.short	0x0002
        /*0012*/ 	.short	0x0010
        /*0014*/ 	.byte	0x00, 0xf0, 0x11, 0x00


	//----- nvinfo : EIATTR_KPARAM_INFO
	.align		4
.L_263:
        /*0018*/ 	.byte	0x04, 0x17
        /*001a*/ 	.short	(.L_265 - .L_264)
.L_264:
        /*001c*/ 	.word	0x00000000
        /*0020*/ 	.short	0x0001
        /*0022*/ 	.short	0x0008
        /*0024*/ 	.byte	0x00, 0xf5, 0x21, 0x00


	//----- nvinfo : EIATTR_KPARAM_INFO
	.align		4
.L_265:
        /*0028*/ 	.byte	0x04, 0x17
        /*002a*/ 	.short	(.L_267 - .L_266)
.L_266:
        /*002c*/ 	.word	0x00000000
        /*0030*/ 	.short	0x0000
        /*0032*/ 	.short	0x0000
        /*0034*/ 	.byte	0x00, 0xf5, 0x21, 0x00


	//----- nvinfo : EIATTR_SPARSE_MMA_MASK
	.align		4
.L_267:
        /*0038*/ 	.byte	0x03, 0x50
        /*003a*/ 	.short	0x0000


	//----- nvinfo : EIATTR_MAXREG_COUNT
	.align		4
        /*003c*/ 	.byte	0x03, 0x1b
        /*003e*/ 	.short	0x00ff


	//----- nvinfo : EIATTR_NUM_BARRIERS
	.align		4
        /*0040*/ 	.byte	0x02, 0x4c
        /*0042*/ 	.byte	0x01
	.zero		1


	//----- nvinfo : EIATTR_MERCURY_ISA_VERSION
	.align		4
        /*0044*/ 	.byte	0x03, 0x5f
        /*0046*/ 	.short	0x0101


	//----- nvinfo : EIATTR_COOP_GROUP_MASK_REGIDS
	.align		4
        /*0048*/ 	.byte	0x04, 0x29
        /*004a*/ 	.short	(.L_269 - .L_268)


	//   ....[0]....
.L_268:
        /*004c*/ 	.word	0xffffffff


	//   ....[1]....
        /*0050*/ 	.word	0xffffffff


	//   ....[2]....
        /*0054*/ 	.word	0xffffffff


	//   ....[3]....
        /*0058*/ 	.word	0xffffffff


	//   ....[4]....
        /*005c*/ 	.word	0xffffffff


	//   ....[5]....
        /*0060*/ 	.word	0xffffffff


	//   ....[6]....
        /*0064*/ 	.word	0xffffffff


	//   ....[7]....
        /*0068*/ 	.word	0xffffffff


	//   ....[8]....
        /*006c*/ 	.word	0xffffffff


	//   ....[9]....
        /*0070*/ 	.word	0xffffffff


	//   ....[10]....
        /*0074*/ 	.word	0xffffffff


	//   ....[11]....
        /*0078*/ 	.word	0xffffffff


	//   ....[12]....
        /*007c*/ 	.word	0x0500000c


	//   ....[13]....
        /*0080*/ 	.word	0x0500000c


	//   ....[14]....
        /*0084*/ 	.word	0x0500000c


	//   ....[15]....
        /*0088*/ 	.word	0x0500000c


	//   ....[16]....
        /*008c*/ 	.word	0x0500000c


	//   ....[17]....
        /*0090*/ 	.word	0x0500000c


	//   ....[18]....
        /*0094*/ 	.word	0x0500000c


	//   ....[19]....
        /*0098*/ 	.word	0x0500000c


	//   ....[20]....
        /*009c*/ 	.word	0x0500000c


	//   ....[21]....
        /*00a0*/ 	.word	0x0500000c


	//----- nvinfo : EIATTR_COOP_GROUP_INSTR_OFFSETS
	.align		4
.L_269:
        /*00a4*/ 	.byte	0x04, 0x28
        /*00a6*/ 	.short	(.L_271 - .L_270)


	//   ....[0]....
.L_270:
        /*00a8*/ 	.word	0x00000200


	//   ....[1]....
        /*00ac*/ 	.word	0x00000290


	//   ....[2]....
        /*00b0*/ 	.word	0x00000310


	//   ....[3]....
        /*00b4*/ 	.word	0x00000320


	//   ....[4]....
        /*00b8*/ 	.word	0x00000340


	//   ....[5]....
        /*00bc*/ 	.word	0x00000350


	//   ....[6]....
        /*00c0*/ 	.word	0x00000390


	//   ....[7]....
        /*00c4*/ 	.word	0x000003a0


	//   ....[8]....
        /*00c8*/ 	.word	0x000003e0


	//   ....[9]....
        /*00cc*/ 	.word	0x000003f0


	//   ....[10]....
        /*00d0*/ 	.word	0x00000410


	//   ....[11]....
        /*00d4*/ 	.word	0x00000420


	//   ....[12]....
        /*00d8*/ 	.word	0x00000500


	//   ....[13]....
        /*00dc*/ 	.word	0x00000550


	//   ....[14]....
        /*00e0*/ 	.word	0x000005c0


	//   ....[15]....
        /*00e4*/ 	.word	0x00000610


	//   ....[16]....
        /*00e8*/ 	.word	0x00000680


	//   ....[17]....
        /*00ec*/ 	.word	0x000006d0


	//   ....[18]....
        /*00f0*/ 	.word	0x00000740


	//   ....[19]....
        /*00f4*/ 	.word	0x00000790


	//   ....[20]....
        /*00f8*/ 	.word	0x00000800


	//   ....[21]....
        /*00fc*/ 	.word	0x00000850


	//----- nvinfo : EIATTR_VRC_CTA_INIT_COUNT
	.align		4
.L_271:
        /*0100*/ 	.byte	0x02, 0x4a
	.zero		1
	.zero		1


	//----- nvinfo : EIATTR_EXIT_INSTR_OFFSETS
	.align		4
        /*0104*/ 	.byte	0x04, 0x1c
        /*0106*/ 	.short	(.L_273 - .L_272)


	//   ....[0]....
.L_272:
        /*0108*/ 	.word	0x00000460


	//   ....[1]....
        /*010c*/ 	.word	0x000004a0


	//----- nvinfo : EIATTR_CRS_STACK_SIZE
	.align		4
.L_273:
        /*0110*/ 	.byte	0x04, 0x1e
        /*0112*/ 	.short	(.L_275 - .L_274)
.L_274:
        /*0114*/ 	.word	0x00000000


	//----- nvinfo : EIATTR_CBANK_PARAM_SIZE
	.align		4
.L_275:
        /*0118*/ 	.byte	0x03, 0x19
        /*011a*/ 	.short	0x0014


	//----- nvinfo : EIATTR_PARAM_CBANK
	.align		4
        /*011c*/ 	.byte	0x04, 0x0a
        /*011e*/ 	.short	(.L_277 - .L_276)
	.align		4
.L_276:
        /*0120*/ 	.word	index@(.nv.constant0._Z7reduce4IdLj16EEvPT_S1_j)
        /*0124*/ 	.short	0x0380
        /*0126*/ 	.short	0x0014


	//----- nvinfo : EIATTR_SW_WAR
	.align		4
.L_277:
        /*0128*/ 	.byte	0x04, 0x36
        /*012a*/ 	.short	(.L_279 - .L_278)
.L_278:
        /*012c*/ 	.word	0x00000008
.L_279:


//--------------------- .nv.info._Z7reduce4IdLj32EEvPT_S1_j --------------------------
	.section	.nv.info._Z7reduce4IdLj32EEvPT_S1_j,"",@"SHT_CUDA_INFO"
	.sectionflags	@""
	.align	4


	//----- nvinfo : EIATTR_CUDA_API_VERSION
	.align		4
        /*0000*/ 	.byte	0x04, 0x37
        /*0002*/ 	.short	(.L_281 - .L_280)
.L_280:
        /*0004*/ 	.word	0x00000082


	//----- nvinfo : EIATTR_KPARAM_INFO
	.align		4
.L_281:
        /*0008*/ 	.byte	0x04, 0x17
        /*000a*/ 	.short	(.L_283 - .L_282)
.L_282:
        /*000c*/ 	.word	0x00000000
        /*0010*/ 	.short	0x0002
        /*0012*/ 	.short	0x0010
        /*0014*/ 	.byte	0x00, 0xf0, 0x11, 0x00


	//----- nvinfo : EIATTR_KPARAM_INFO
	.align		4
.L_283:
        /*0018*/ 	.byte	0x04, 0x17
        /*001a*/ 	.short	(.L_285 - .L_284)
.L_284:
        /*001c*/ 	.word	0x00000000
        /*0020*/ 	.short	0x0001
        /*0022*/ 	.short	0x0008
        /*0024*/ 	.byte	0x00, 0xf5, 0x21, 0x00


	//----- nvinfo : EIATTR_KPARAM_INFO
	.align		4
.L_285:
        /*0028*/ 	.byte	0x04, 0x17
        /*002a*/ 	.short	(.L_287 - .L_286)
.L_286:
        /*002c*/ 	.word	0x00000000
        /*0030*/ 	.short	0x0000
        /*0032*/ 	.short	0x0000
        /*0034*/ 	.byte	0x00, 0xf5, 0x21, 0x00


	//----- nvinfo : EIATTR_SPARSE_MMA_MASK
	.align		4
.L_287:
        /*0038*/ 	.byte	0x03, 0x50
        /*003a*/ 	.short	0x0000


	//----- nvinfo : EIATTR_MAXREG_COUNT
	.align		4
        /*003c*/ 	.byte	0x03, 0x1b
        /*003e*/ 	.short	0x00ff


	//----- nvinfo : EIATTR_NUM_BARRIERS
	.align		4
        /*0040*/ 	.byte	0x02, 0x4c
        /*0042*/ 	.byte	0x01
	.zero		1


	//----- nvinfo : EIATTR_MERCURY_ISA_VERSION
	.align		4
        /*0044*/ 	.byte	0x03, 0x5f
        /*0046*/ 	.short	0x0101


	//----- nvinfo : EIATTR_COOP_GROUP_MASK_REGIDS
	.align		4
        /*0048*/ 	.byte	0x04, 0x29
        /*004a*/ 	.short	(.L_289 - .L_288)


	//   ....[0]....
.L_288:
        /*004c*/ 	.word	0xffffffff


	//   ....[1]....
        /*0050*/ 	.word	0xffffffff


	//   ....[2]....
        /*0054*/ 	.word	0xffffffff


	//   ....[3]....
        /*0058*/ 	.word	0xffffffff


	//   ....[4]....
        /*005c*/ 	.word	0xffffffff


	//   ....[5]....
        /*0060*/ 	.word	0xffffffff


	//   ....[6]....
        /*0064*/ 	.word	0xffffffff


	//   ....[7]....
        /*0068*/ 	.word	0xffffffff


	//   ....[8]....
        /*006c*/ 	.word	0xffffffff


	//   ....[9]....
        /*0070*/ 	.word	0xffffffff


	//   ....[10]....
        /*0074*/ 	.word	0xffffffff


	//   ....[11]....
        /*0078*/ 	.word	0xffffffff


	//   ....[12]....
        /*007c*/ 	.word	0x0500000c


	//   ....[13]....
        /*0080*/ 	.word	0x0500000c


	//   ....[14]....
        /*0084*/ 	.word	0x0500000c


	//   ....[15]....
        /*0088*/ 	.word	0x0500000c


	//   ....[16]....
        /*008c*/ 	.word	0x0500000c


	//   ....[17]....
        /*0090*/ 	.word	0x0500000c


	//   ....[18]....
        /*0094*/ 	.word	0x0500000c


	//   ....[19]....
        /*0098*/ 	.word	0x0500000c


	//   ....[20]....
        /*009c*/ 	.word	0x0500000c


	//   ....[21]....
        /*00a0*/ 	.word	0x0500000c


	//----- nvinfo : EIATTR_COOP_GROUP_INSTR_OFFSETS
	.align		4
.L_289:
        /*00a4*/ 	.byte	0x04, 0x28
        /*00a6*/ 	.short	(.L_291 - .L_290)


	//   ....[0]....
.L_290:
        /*00a8*/ 	.word	0x00000200


	//   ....[1]....
        /*00ac*/ 	.word	0x00000290


	//   ....[2]....
        /*00b0*/ 	.word	0x00000310


	//   ....[3]....
        /*00b4*/ 	.word	0x00000320


	//   ....[4]....
        /*00b8*/ 	.word	0x00000340


	//   ....[5]....
        /*00bc*/ 	.word	0x00000350


	//   ....[6]....
        /*00c0*/ 	.word	0x00000390


	//   ....[7]....
        /*00c4*/ 	.word	0x000003a0


	//   ....[8]....
        /*00c8*/ 	.word	0x000003e0


	//   ....[9]....
        /*00cc*/ 	.word	0x000003f0


	//   ....[10]....
        /*00d0*/ 	.word	0x00000410


	//   ....[11]....
        /*00d4*/ 	.word	0x00000420


	//   ....[12]....
        /*00d8*/ 	.word	0x00000500


	//   ....[13]....
        /*00dc*/ 	.word	0x00000550


	//   ....[14]....
        /*00e0*/ 	.word	0x000005c0


	//   ....[15]....
        /*00e4*/ 	.word	0x00000610


	//   ....[16]....
        /*00e8*/ 	.word	0x00000680


	//   ....[17]....
        /*00ec*/ 	.word	0x000006d0


	//   ....[18]....
        /*00f0*/ 	.word	0x00000740


	//   ....[19]....
        /*00f4*/ 	.word	0x00000790


	//   ....[20]....
        /*00f8*/ 	.word	0x00000800


	//   ....[21]....
        /*00fc*/ 	.word	0x00000850


	//----- nvinfo : EIATTR_VRC_CTA_INIT_COUNT
	.align		4
.L_291:
        /*0100*/ 	.byte	0x02, 0x4a
	.zero		1
	.zero		1


	//----- nvinfo : EIATTR_EXIT_INSTR_OFFSETS
	.align		4
        /*0104*/ 	.byte	0x04, 0x1c
        /*0106*/ 	.short	(.L_293 - .L_292)


	//   ....[0]....
.L_292:
        /*0108*/ 	.word	0x00000460


	//   ....[1]....
        /*010c*/ 	.word	0x000004a0


	//----- nvinfo : EIATTR_CRS_STACK_SIZE
	.align		4
.L_293:
        /*0110*/ 	.byte	0x04, 0x1e
        /*0112*/ 	.short	(.L_295 - .L_294)
.L_294:
        /*0114*/ 	.word	0x00000000


	//----- nvinfo : EIATTR_CBANK_PARAM_SIZE
	.align		4
.L_295:
        /*0118*/ 	.byte	0x03, 0x19
        /*011a*/ 	.short	0x0014


	//----- nvinfo : EIATTR_PARAM_CBANK
	.align		4
        /*011c*/ 	.byte	0x04, 0x0a
        /*011e*/ 	.short	(.L_297 - .L_296)
	.align		4
.L_296:
        /*0120*/ 	.word	index@(.nv.constant0._Z7reduce4IdLj32EEvPT_S1_j)
        /*0124*/ 	.short	0x0380
        /*0126*/ 	.short	0x0014


	//----- nvinfo : EIATTR_SW_WAR
	.align		4
.L_297:
        /*0128*/ 	.byte	0x04, 0x36
        /*012a*/ 	.short	(.L_299 - .L_298)
.L_298:
        /*012c*/ 	.word	0x00000008
.L_299:


//--------------------- .nv.info._Z7reduce4IdLj64EEvPT_S1_j --------------------------
	.section	.nv.info._Z7reduce4IdLj64EEvPT_S1_j,"",@"SHT_CUDA_INFO"
	.sectionflags	@""
	.align	4


	//----- nvinfo : EIATTR_CUDA_API_VERSION
	.align		4
        /*0000*/ 	.byte	0x04, 0x37
        /*0002*/ 	.short	(.L_301 - .L_300)
.L_300:
        /*0004*/ 	.word	0x00000082


	//----- nvinfo : EIATTR_KPARAM_INFO
	.align		4
.L_301:
        /*0008*/ 	.byte	0x04, 0x17
        /*000a*/ 	.short	(.L_303 - .L_302)
.L_302:
        /*000c*/ 	.word	0x00000000
        /*0010*/ 	.short	0x0002
        /*0012*/ 	.short	0x0010
        /*0014*/ 	.byte	0x00, 0xf0, 0x11, 0x00


	//----- nvinfo : EIATTR_KPARAM_INFO
	.align		4
.L_303:
        /*0018*/ 	.byte	0x04, 0x17
        /*001a*/ 	.short	(.L_305 - .L_304)
.L_304:
        /*001c*/ 	.word	0x00000000
        /*0020*/ 	.short	0x0001
        /*0022*/ 	.short	0x0008
        /*0024*/ 	.byte	0x00, 0xf5, 0x21, 0x00


	//----- nvinfo : EIATTR_KPARAM_INFO
	.align		4
.L_305:
        /*0028*/ 	.byte	0x04, 0x17
        /*002a*/ 	.short	(.L_307 - .L_306)
.L_306:
        /*002c*/ 	.word	0x00000000
        /*0030*/ 	.short	0x0000
        /*0032*/ 	.short	0x0000
        /*0034*/ 	.byte	0x00, 0xf5, 0x21, 0x00


	//----- nvinfo : EIATTR_SPARSE_MMA_MASK
	.align		4
.L_307:
        /*0038*/ 	.byte	0x03, 0x50
        /*003a*/ 	.short	0x0000


	//----- nvinfo : EIATTR_MAXREG_COUNT
	.align		4
        /*003c*/ 	.byte	0x03, 0x1b
        /*003e*/ 	.short	0x00ff


	//----- nvinfo : EIATTR_NUM_BARRIERS
	.align		4
        /*0040*/ 	.byte	0x02, 0x4c
        /*0042*/ 	.byte	0x01
	.zero		1


	//----- nvinfo : EIATTR_MERCURY_ISA_VERSION
	.align		4
        /*0044*/ 	.byte	0x03, 0x5f
        /*0046*/ 	.short	0x0101


	//----- nvinfo : EIATTR_COOP_GROUP_MASK_REGIDS
	.align		4
        /*0048*/ 	.byte	0x04, 0x29
        /*004a*/ 	.short	(.L_309 - .L_308)


	//   ....[0]....
.L_308:
        /*004c*/ 	.word	0xffffffff


	//   ....[1]....
        /*0050*/ 	.word	0xffffffff


	//   ....[2]....
        /*0054*/ 	.word	0xffffffff


	//   ....[3]....
        /*0058*/ 	.word	0xffffffff


	//   ....[4]....
        /*005c*/ 	.word	0xffffffff


	//   ....[5]....
        /*0060*/ 	.word	0xffffffff


	//   ....[6]....
        /*0064*/ 	.word	0xffffffff


	//   ....[7]....
        /*0068*/ 	.word	0xffffffff


	//   ....[8]....
        /*006c*/ 	.word	0xffffffff


	//   ....[9]....
        /*0070*/ 	.word	0xffffffff


	//   ....[10]....
        /*0074*/ 	.word	0xffffffff


	//   ....[11]....
        /*0078*/ 	.word	0xffffffff


	//   ....[12]....
        /*007c*/ 	.word	0x0500000c


	//   ....[13]....
        /*0080*/ 	.word	0x0500000c


	//   ....[14]....
        /*0084*/ 	.word	0x0500000c


	//   ....[15]....
        /*0088*/ 	.word	0x0500000c


	//   ....[16]....
        /*008c*/ 	.word	0x0500000c


	//   ....[17]....
        /*0090*/ 	.word	0x0500000c


	//   ....[18]....
        /*0094*/ 	.word	0x0500000c


	//   ....[19]....
        /*0098*/ 	.word	0x0500000c


	//   ....[20]....
        /*009c*/ 	.word	0x0500000c


	//   ....[21]....
        /*00a0*/ 	.word	0x0500000c


	//----- nvinfo : EIATTR_COOP_GROUP_INSTR_OFFSETS
	.align		4
.L_309:
        /*00a4*/ 	.byte	0x04, 0x28
        /*00a6*/ 	.short	(.L_311 - .L_310)


	//   ....[0]....
.L_310:
        /*00a8*/ 	.word	0x00000200


	//   ....[1]....
        /*00ac*/ 	.word	0x00000290


	//   ....[2]....
        /*00b0*/ 	.word	0x00000330


	//   ....[3]....
        /*00b4*/ 	.word	0x00000340


	//   ....[4]....
        /*00b8*/ 	.word	0x00000360


	//   ....[5]....
        /*00bc*/ 	.word	0x00000370


	//   ....[6]....
        /*00c0*/ 	.word	0x000003b0


	//   ....[7]....
        /*00c4*/ 	.word	0x000003c0


	//   ....[8]....
        /*00c8*/ 	.word	0x00000400


	//   ....[9]....
        /*00cc*/ 	.word	0x00000410


	//   ....[10]....
        /*00d0*/ 	.word	0x00000450


	//   ....[11]....
        /*00d4*/ 	.word	0x00000460


	//   ....[12]....
        /*00d8*/ 	.word	0x00000540


	//   ....[13]....
        /*00dc*/ 	.word	0x00000590


	//   ....[14]....
        /*00e0*/ 	.word	0x00000600


	//   ....[15]....
        /*00e4*/ 	.word	0x00000650


	//   ....[16]....
        /*00e8*/ 	.word	0x000006c0


	//   ....[17]....
        /*00ec*/ 	.word	0x00000710


	//   ....[18]....
        /*00f0*/ 	.word	0x00000780


	//   ....[19]....
        /*00f4*/ 	.word	0x000007d0


	//   ....[20]....
        /*00f8*/ 	.word	0x00000840


	//   ....[21]....
        /*00fc*/ 	.word	0x00000890


	//----- nvinfo : EIATTR_VRC_CTA_INIT_COUNT
	.align		4
.L_311:
        /*0100*/ 	.byte	0x02, 0x4a
	.zero		1
	.zero		1


	//----- nvinfo : EIATTR_EXIT_INSTR_OFFSETS
	.align		4
        /*0104*/ 	.byte	0x04, 0x1c
        /*0106*/ 	.short	(.L_313 - .L_312)


	//   ....[0]....
.L_312:
        /*0108*/ 	.word	0x000004a0


	//   ....[1]....
        /*010c*/ 	.word	0x000004e0


	//----- nvinfo : EIATTR_CRS_STACK_SIZE
	.align		4
.L_313:
        /*0110*/ 	.byte	0x04, 0x1e
        /*0112*/ 	.short	(.L_315 - .L_314)
.L_314:
        /*0114*/ 	.word	0x00000000


	//----- nvinfo : EIATTR_CBANK_PARAM_SIZE
	.align		4
.L_315:
        /*0118*/ 	.byte	0x03, 0x19
        /*011a*/ 	.short	0x0014


	//----- nvinfo : EIATTR_PARAM_CBANK
	.align		4
        /*011c*/ 	.byte	0x04, 0x0a
        /*011e*/ 	.short	(.L_317 - .L_316)
	.align		4
.L_316:
        /*0120*/ 	.word	index@(.nv.constant0._Z7reduce4IdLj64EEvPT_S1_j)
        /*0124*/ 	.short	0x0380
        /*0126*/ 	.short	0x0014


	//----- nvinfo : EIATTR_SW_WAR
	.align		4
.L_317:
        /*0128*/ 	.byte	0x04, 0x36
        /*012a*/ 	.short	(.L_319 - .L_318)
.L_318:
        /*012c*/ 	.word	0x00000008
.L_319:


//--------------------- .nv.info._Z7reduce4IdLj128EEvPT_S1_j --------------------------
	.section	.nv.info._Z7reduce4IdLj128EEvPT_S1_j,"",@"SHT_CUDA_INFO"
	.sectionflags	@""
	.align	4


	//----- nvinfo : EIATTR_CUDA_API_VERSION
	.align		4
        /*0000*/ 	.byte	0x04, 0x37
        /*0002*/ 	.short	(.L_321 - .L_320)
.L_320:
        /*0004*/ 	.word	0x00000082


	//----- nvinfo : EIATTR_KPARAM_INFO
	.align		4
.L_321:
        /*0008*/ 	.byte	0x04, 0x17
        /*000a*/ 	.short	(.L_323 - .L_322)
.L_322:
        /*000c*/ 	.word	0x00000000
        /*0010*/ 	.short	0x0002
        /*0012*/ 	.short	0x0010
        /*0014*/ 	.byte	0x00, 0xf0, 0x11, 0x00


	//----- nvinfo : EIATTR_KPARAM_INFO
	.align		4
.L_323:
        /*0018*/ 	.byte	0x04, 0x17
        /*001a*/ 	.short	(.L_325 - .L_324)
.L_324:
        /*001c*/ 	.word	0x00000000
        /*0020*/ 	.short	0x0001
        /*0022*/ 	.short	0x0008
        /*0024*/ 	.byte	0x00, 0xf5, 0x21, 0x00


	//----- nvinfo : EIATTR_KPARAM_INFO
	.align		4
.L_325:
        /*0028*/ 	.byte	0x04, 0x17
        /*002a*/ 	.short	(.L_327 - .L_326)
.L_326:
        /*002c*/ 	.word	0x00000000
        /*0030*/ 	.short	0x0000
        /*0032*/ 	.short	0x0000
        /*0034*/ 	.byte	0x00, 0xf5, 0x21, 0x00


	//----- nvinfo : EIATTR_SPARSE_MMA_MASK
	.align		4
.L_327:
        /*0038*/ 	.byte	0x03, 0x50
        /*003a*/ 	.short	0x0000


	//----- nvinfo : EIATTR_MAXREG_COUNT
	.align		4
        /*003c*/ 	.byte	0x03, 0x1b
        /*003e*/ 	.short	0x00ff


	//----- nvinfo : EIATTR_NUM_BARRIERS
	.align		4
        /*0040*/ 	.byte	0x02, 0x4c
        /*0042*/ 	.byte	0x01
	.zero		1


	//----- nvinfo : EIATTR_MERCURY_ISA_VERSION
	.align		4
        /*0044*/ 	.byte	0x03, 0x5f
        /*0046*/ 	.short	0x0101


	//----- nvinfo : EIATTR_COOP_GROUP_MASK_REGIDS
	.align		4
        /*0048*/ 	.byte	0x04, 0x29
        /*004a*/ 	.short	(.L_329 - .L_328)


	//   ....[0]....
.L_328:
        /*004c*/ 	.word	0xffffffff


	//   ....[1]....
        /*0050*/ 	.word	0xffffffff


	//   ....[2]....
        /*0054*/ 	.word	0xffffffff


	//   ....[3]....
        /*0058*/ 	.word	0xffffffff


	//   ....[4]....
        /*005c*/ 	.word	0xffffffff


	//   ....[5]....
        /*0060*/ 	.word	0xffffffff


	//   ....[6]....
        /*0064*/ 	.word	0xffffffff


	//   ....[7]....
        /*0068*/ 	.word	0xffffffff


	//   ....[8]....
        /*006c*/ 	.word	0xffffffff


	//   ....[9]....
        /*0070*/ 	.word	0xffffffff


	//   ....[10]....
        /*0074*/ 	.word	0xffffffff


	//   ....[11]....
        /*0078*/ 	.word	0xffffffff


	//   ....[12]....
        /*007c*/ 	.word	0x0500000c


	//   ....[13]....
        /*0080*/ 	.word	0x0500000c


	//   ....[14]....
        /*0084*/ 	.word	0x0500000c


	//   ....[15]....
        /*0088*/ 	.word	0x0500000c


	//   ....[16]....
        /*008c*/ 	.word	0x0500000c


	//   ....[17]....
        /*0090*/ 	.word	0x0500000c


	//   ....[18]....
        /*0094*/ 	.word	0x0500000c


	//   ....[19]....
        /*0098*/ 	.word	0x0500000c


	//   ....[20]....
        /*009c*/ 	.word	0x0500000c


	//   ....[21]....
        /*00a0*/ 	.word	0x0500000c


	//----- nvinfo : EIATTR_COOP_GROUP_INSTR_OFFSETS
	.align		4
.L_329:
        /*00a4*/ 	.byte	0x04, 0x28
        /*00a6*/ 	.short	(.L_331 - .L_330)


	//   ....[0]....
.L_330:
        /*00a8*/ 	.word	0x00000200


	//   ....[1]....
        /*00ac*/ 	.word	0x00000290


	//   ....[2]....
        /*00b0*/ 	.word	0x00000330


	//   ....[3]....
        /*00b4*/ 	.word	0x00000340


	//   ....[4]....
        /*00b8*/ 	.word	0x00000360


	//   ....[5]....
        /*00bc*/ 	.word	0x00000370


	//   ....[6]....
        /*00c0*/ 	.word	0x000003b0


	//   ....[7]....
        /*00c4*/ 	.word	0x000003c0


	//   ....[8]....
        /*00c8*/ 	.word	0x00000400


	//   ....[9]....
        /*00cc*/ 	.word	0x00000410


	//   ....[10]....
        /*00d0*/ 	.word	0x00000450


	//   ....[11]....
        /*00d4*/ 	.word	0x00000460


	//   ....[12]....
        /*00d8*/ 	.word	0x00000540


	//   ....[13]....
        /*00dc*/ 	.word	0x00000590


	//   ....[14]....
        /*00e0*/ 	.word	0x00000600


	//   ....[15]....
        /*00e4*/ 	.word	0x00000650


	//   ....[16]....
        /*00e8*/ 	.word	0x000006c0


	//   ....[17]....
        /*00ec*/ 	.word	0x00000710


	//   ....[18]....
        /*00f0*/ 	.word	0x00000780


	//   ....[19]....
        /*00f4*/ 	.word	0x000007d0


	//   ....[20]....
        /*00f8*/ 	.word	0x00000840


	//   ....[21]....
        /*00fc*/ 	.word	0x00000890


	//----- nvinfo : EIATTR_VRC_CTA_INIT_COUNT
	.align		4
.L_331:
        /*0100*/ 	.byte	0x02, 0x4a
	.zero		1
	.zero		1


	//----- nvinfo : EIATTR_EXIT_INSTR_OFFSETS
	.align		4
        /*0104*/ 	.byte	0x04, 0x1c
        /*0106*/ 	.short	(.L_333 - .L_332)


	//   ....[0]....
.L_332:
        /*0108*/ 	.word	0x000004a0


	//   ....[1]....
        /*010c*/ 	.word	0x000004e0


	//----- nvinfo : EIATTR_CRS_STACK_SIZE
	.align		4
.L_333:
        /*0110*/ 	.byte	0x04, 0x1e
        /*0112*/ 	.short	(.L_335 - .L_334)
.L_334:
        /*0114*/ 	.word	0x00000000


	//----- nvinfo : EIATTR_CBANK_PARAM_SIZE
	.align		4
.L_335:
        /*0118*/ 	.byte	0x03, 0x19
        /*011a*/ 	.short	0x0014


	//----- nvinfo : EIATTR_PARAM_CBANK
	.align		4
        /*011c*/ 	.byte	0x04, 0x0a
        /*011e*/ 	.short	(.L_337 - .L_336)
	.align		4
.L_336:
        /*0120*/ 	.word	index@(.nv.constant0._Z7reduce4IdLj128EEvPT_S1_j)
        /*0124*/ 	.short	0x0380
        /*0126*/ 	.short	0x0014


	//----- nvinfo : EIATTR_SW_WAR
	.align		4
.L_337:
        /*0128*/ 	.byte	0x04, 0x36
        /*012a*/ 	.short	(.L_339 - .L_338)
.L_338:
        /*012c*/ 	.word	0x00000008
.L_339:


//--------------------- .nv.info._Z7reduce4IdLj256EEvPT_S1_j --------------------------
	.section	.nv.info._Z7reduce4IdLj256EEvPT_S1_j,"",@"SHT_CUDA_INFO"
	.sectionflags	@""
	.align	4


	//----- nvinfo : EIATTR_CUDA_API_VERSION
	.align		4
        /*0000*/ 	.byte	0x04, 0x37
        /*0002*/ 	.short	(.L_341 - .L_340)
.L_340:
        /*0004*/ 	.word	0x00000082


	//----- nvinfo : EIATTR_KPARAM_INFO
	.align		4
.L_341:
        /*0008*/ 	.byte	0x04, 0x17
        /*000a*/ 	.short	(.L_343 - .L_342)
.L_342:
        /*000c*/ 	.word	0x00000000
        /*0010*/ 	.short	0x0002
        /*0012*/ 	.short	0x0010
        /*0014*/ 	.byte	0x00, 0xf0, 0x11, 0x00


	//----- nvinfo : EIATTR_KPARAM_INFO
	.align		4
.L_343:
        /*0018*/ 	.byte	0x04, 0x17
        /*001a*/ 	.short	(.L_345 - .L_344)
.L_344:
        /*001c*/ 	.word	0x00000000
        /*0020*/ 	.short	0x0001
        /*0022*/ 	.short	0x0008
        /*0024*/ 	.byte	0x00, 0xf5, 0x21, 0x00


	//----- nvinfo : EIATTR_KPARAM_INFO
	.align		4
.L_345:
        /*0028*/ 	.byte	0x04, 0x17
        /*002a*/ 	.short	(.L_347 - .L_346)
.L_346:
        /*002c*/ 	.word	0x00000000
        /*0030*/ 	.short	0x0000
        /*0032*/ 	.short	0x0000
        /*0034*/ 	.byte	0x00, 0xf5, 0x21, 0x00


	//----- nvinfo : EIATTR_SPARSE_MMA_MASK
	.align		4
.L_347:
        /*0038*/ 	.byte	0x03, 0x50
        /*003a*/ 	.short	0x0000


	//----- nvinfo : EIATTR_MAXREG_COUNT
	.align		4
        /*003c*/ 	.byte	0x03, 0x1b
        /*003e*/ 	.short	0x00ff


	//----- nvinfo : EIATTR_NUM_BARRIERS
	.align		4
        /*0040*/ 	.byte	0x02, 0x4c
        /*0042*/ 	.byte	0x01
	.zero		1


	//----- nvinfo : EIATTR_MERCURY_ISA_VERSION
	.align		4
        /*0044*/ 	.byte	0x03, 0x5f
        /*0046*/ 	.short	0x0101


	//----- nvinfo : EIATTR_COOP_GROUP_MASK_REGIDS
	.align		4
        /*0048*/ 	.byte	0x04, 0x29
        /*004a*/ 	.short	(.L_349 - .L_348)


	//   ....[0]....
.L_348:
        /*004c*/ 	.word	0xffffffff


	//   ....[1]....
        /*0050*/ 	.word	0xffffffff


	//   ....[2]....
        /*0054*/ 	.word	0xffffffff


	//   ....[3]....
        /*0058*/ 	.word	0xffffffff


	//   ....[4]....
        /*005c*/ 	.word	0xffffffff


	//   ....[5]....
        /*0060*/ 	.word	0xffffffff


	//   ....[6]....
        /*0064*/ 	.word	0xffffffff


	//   ....[7]....
        /*0068*/ 	.word	0xffffffff


	//   ....[8]....
        /*006c*/ 	.word	0xffffffff


	//   ....[9]....
        /*0070*/ 	.word	0xffffffff


	//   ....[10]....
        /*0074*/ 	.word	0xffffffff


	//   ....[11]....
        /*0078*/ 	.word	0xffffffff


	//   ....[12]....
        /*007c*/ 	.word	0x0500000c


	//   ....[13]....
        /*0080*/ 	.word	0x0500000c


	//   ....[14]....
        /*0084*/ 	.word	0x0500000c


	//   ....[15]....
        /*0088*/ 	.word	0x0500000c


	//   ....[16]....
        /*008c*/ 	.word	0x0500000c


	//   ....[17]....
        /*0090*/ 	.word	0x0500000c


	//   ....[18]....
        /*0094*/ 	.word	0x0500000c


	//   ....[19]....
        /*0098*/ 	.word	0x0500000c


	//   ....[20]....
        /*009c*/ 	.word	0x0500000c


	//   ....[21]....
        /*00a0*/ 	.word	0x0500000c


	//----- nvinfo : EIATTR_COOP_GROUP_INSTR_OFFSETS
	.align		4
.L_349:
        /*00a4*/ 	.byte	0x04, 0x28
        /*00a6*/ 	.short	(.L_351 - .L_350)


	//   ....[0]....
.L_350:
        /*00a8*/ 	.word	0x00000200


	//   ....[1]....
        /*00ac*/ 	.word	0x00000290


	//   ....[2]....
        /*00b0*/ 	.word	0x00000330


	//   ....[3]....
        /*00b4*/ 	.word	0x00000340


	//   ....[4]....
        /*00b8*/ 	.word	0x00000360


	//   ....[5]....
        /*00bc*/ 	.word	0x00000370


	//   ....[6]....
        /*00c0*/ 	.word	0x000003b0


	//   ....[7]....
        /*00c4*/ 	.word	0x000003c0


	//   ....[8]....
        /*00c8*/ 	.word	0x00000400


	//   ....[9]....
        /*00cc*/ 	.word	0x00000410


	//   ....[10]....
        /*00d0*/ 	.word	0x00000450


	//   ....[11]....
        /*00d4*/ 	.word	0x00000460


	//   ....[12]....
        /*00d8*/ 	.word	0x00000540


	//   ....[13]....
        /*00dc*/ 	.word	0x00000590


	//   ....[14]....
        /*00e0*/ 	.word	0x00000600


	//   ....[15]....
        /*00e4*/ 	.word	0x00000650


	//   ....[16]....
        /*00e8*/ 	.word	0x000006c0


	//   ....[17]....
        /*00ec*/ 	.word	0x00000710


	//   ....[18]....
        /*00f0*/ 	.word	0x00000780


	//   ....[19]....
        /*00f4*/ 	.word	0x000007d0


	//   ....[20]....
        /*00f8*/ 	.word	0x00000840


	//   ....[21]....
        /*00fc*/ 	.word	0x00000890


	//----- nvinfo : EIATTR_VRC_CTA_INIT_COUNT
	.align		4
.L_351:
        /*0100*/ 	.byte	0x02, 0x4a
	.zero		1
	.zero		1


	//----- nvinfo : EIATTR_EXIT_INSTR_OFFSETS
	.align		4
        /*0104*/ 	.byte	0x04, 0x1c
        /*0106*/ 	.short	(.L_353 - .L_352)


	//   ....[0]....
.L_352:
        /*0108*/ 	.word	0x000004a0


	//   ....[1]....
        /*010c*/ 	.word	0x000004e0


	//----- nvinfo : EIATTR_CRS_STACK_SIZE
	.align		4
.L_353:
        /*0110*/ 	.byte	0x04, 0x1e
        /*0112*/ 	.short	(.L_355 - .L_354)
.L_354:
        /*0114*/ 	.word	0x00000000


	//----- nvinfo : EIATTR_CBANK_PARAM_SIZE
	.align		4
.L_355:
        /*0118*/ 	.byte	0x03, 0x19
        /*011a*/ 	.short	0x0014


	//----- nvinfo : EIATTR_PARAM_CBANK
	.align		4
        /*011c*/ 	.byte	0x04, 0x0a
        /*011e*/ 	.short	(.L_357 - .L_356)
	.align		4
.L_356:
        /*0120*/ 	.word	index@(.nv.constant0._Z7reduce4IdLj256EEvPT_S1_j)
        /*0124*/ 	.short	0x0380
        /*0126*/ 	.short	0x0014


	//----- nvinfo : EIATTR_SW_WAR
	.align		4
.L_357:
        /*0128*/ 	.byte	0x04, 0x36
        /*012a*/ 	.short	(.L_359 - .L_358)
.L_358:
        /*012c*/ 	.word	0x00000008
.L_359:


//--------------------- .nv.info._Z7reduce4IdLj512EEvPT_S1_j --------------------------
	.section	.nv.info._Z7reduce4IdLj512EEvPT_S1_j,"",@"SHT_CUDA_INFO"
	.sectionflags	@""
	.align	4


	//----- nvinfo : EIATTR_CUDA_API_VERSION
	.align		4
        /*0000*/ 	.byte	0x04, 0x37
        /*0002*/ 	.short	(.L_361 - .L_360)
.L_360:
        /*0004*/ 	.word	0x00000082


	//----- nvinfo : EIATTR_KPARAM_INFO
	.align		4
.L_361:
        /*0008*/ 	.byte	0x04, 0x17
        /*000a*/ 	.short	(.L_363 - .L_362)
.L_362:
        /*000c*/ 	.word	0x00000000
        /*0010*/ 	.short	0x0002
        /*0012*/ 	.short	0x0010
        /*0014*/ 	.byte	0x00, 0xf0, 0x11, 0x00


	//----- nvinfo : EIATTR_KPARAM_INFO
	.align		4
.L_363:
        /*0018*/ 	.byte	0x04, 0x17
        /*001a*/ 	.short	(.L_365 - .L_364)
.L_364:
        /*001c*/ 	.word	0x00000000
        /*0020*/ 	.short	0x0001
        /*0022*/ 	.short	0x0008
        /*0024*/ 	.byte	0x00, 0xf5, 0x21, 0x00


	//----- nvinfo : EIATTR_KPARAM_INFO
	.align		4
.L_365:
        /*0028*/ 	.byte	0x04, 0x17
        /*002a*/ 	.short	(.L_367 - .L_366)
.L_366:
        /*002c*/ 	.word	0x00000000
        /*0030*/ 	.short	0x0000
        /*0032*/ 	.short	0x0000
        /*0034*/ 	.byte	0x00, 0xf5, 0x21, 0x00


	//----- nvinfo : EIATTR_SPARSE_MMA_MASK
	.align		4
.L_367:
        /*0038*/ 	.byte	0x03, 0x50
        /*003a*/ 	.short	0x0000


	//----- nvinfo : EIATTR_MAXREG_COUNT
	.align		4
        /*003c*/ 	.byte	0x03, 0x1b
        /*003e*/ 	.short	0x00ff


	//----- nvinfo : EIATTR_NUM_BARRIERS
	.align		4
        /*0040*/ 	.byte	0x02, 0x4c
        /*0042*/ 	.byte	0x01
	.zero		1


	//----- nvinfo : EIATTR_MERCURY_ISA_VERSION
	.align		4
        /*0044*/ 	.byte	0x03, 0x5f
        /*0046*/ 	.short	0x0101


	//----- nvinfo : EIATTR_COOP_GROUP_MASK_REGIDS
	.align		4
        /*0048*/ 	.byte	0x04, 0x29
        /*004a*/ 	.short	(.L_369 - .L_368)


	//   ....[0]....
.L_368:
        /*004c*/ 	.word	0xffffffff


	//   ....[1]....
        /*0050*/ 	.word	0xffffffff


	//   ....[2]....
        /*0054*/ 	.word	0xffffffff


	//   ....[3]....
        /*0058*/ 	.word	0xffffffff


	//   ....[4]....
        /*005c*/ 	.word	0xffffffff


	//   ....[5]....
        /*0060*/ 	.word	0xffffffff


	//   ....[6]....
        /*0064*/ 	.word	0xffffffff


	//   ....[7]....
        /*0068*/ 	.word	0xffffffff


	//   ....[8]....
        /*006c*/ 	.word	0xffffffff


	//   ....[9]....
        /*0070*/ 	.word	0xffffffff


	//   ....[10]....
        /*0074*/ 	.word	0xffffffff


	//   ....[11]....
        /*0078*/ 	.word	0xffffffff


	//   ....[12]....
        /*007c*/ 	.word	0x0500000c


	//   ....[13]....
        /*0080*/ 	.word	0x0500000c


	//   ....[14]....
        /*0084*/ 	.word	0x0500000c


	//   ....[15]....
        /*0088*/ 	.word	0x0500000c


	//   ....[16]....
        /*008c*/ 	.word	0x0500000c


	//   ....[17]....
        /*0090*/ 	.word	0x0500000c


	//   ....[18]....
        /*0094*/ 	.word	0x0500000c


	//   ....[19]....
        /*0098*/ 	.word	0x0500000c


	//   ....[20]....
        /*009c*/ 	.word	0x0500000c


	//   ....[21]....
        /*00a0*/ 	.word	0x0500000c


	//----- nvinfo : EIATTR_COOP_GROUP_INSTR_OFFSETS
	.align		4
.L_369:
        /*00a4*/ 	.byte	0x04, 0x28
        /*00a6*/ 	.short	(.L_371 - .L_370)


	//   ....[0]....
.L_370:
        /*00a8*/ 	.word	0x00000200


	//   ....[1]....
        /*00ac*/ 	.word	0x00000290


	//   ....[2]....
        /*00b0*/ 	.word	0x00000330


	//   ....[3]....
        /*00b4*/ 	.word	0x00000340


	//   ....[4]....
        /*00b8*/ 	.word	0x00000360


	//   ....[5]....
        /*00bc*/ 	.word	0x00000370


	//   ....[6]....
        /*00c0*/ 	.word	0x000003b0


	//   ....[7]....
        /*00c4*/ 	.word	0x000003c0


	//   ....[8]....
        /*00c8*/ 	.word	0x00000400


	//   ....[9]....
        /*00cc*/ 	.word	0x00000410


	//   ....[10]....
        /*00d0*/ 	.word	0x00000450


	//   ....[11]....
        /*00d4*/ 	.word	0x00000460


	//   ....[12]....
        /*00d8*/ 	.word	0x00000540


	//   ....[13]....
        /*00dc*/ 	.word	0x00000590


	//   ....[14]....
        /*00e0*/ 	.word	0x00000600


	//   ....[15]....
        /*00e4*/ 	.word	0x00000650


	//   ....[16]....
        /*00e8*/ 	.word	0x000006c0


	//   ....[17]....
        /*00ec*/ 	.word	0x00000710


	//   ....[18]....
        /*00f0*/ 	.word	0x00000780


	//   ....[19]....
        /*00f4*/ 	.word	0x000007d0


	//   ....[20]....
        /*00f8*/ 	.word	0x00000840


	//   ....[21]....
        /*00fc*/ 	.word	0x00000890


	//----- nvinfo : EIATTR_VRC_CTA_INIT_COUNT
	.align		4
.L_371:
        /*0100*/ 	.byte	0x02, 0x4a
	.zero		1
	.zero		1


	//----- nvinfo : EIATTR_EXIT_INSTR_OFFSETS
	.align		4
        /*0104*/ 	.byte	0x04, 0x1c
        /*0106*/ 	.short	(.L_373 - .L_372)


	//   ....[0]....
.L_372:
        /*0108*/ 	.word	0x000004a0


	//   ....[1]....
        /*010c*/ 	.word	0x000004e0


	//----- nvinfo : EIATTR_CRS_STACK_SIZE
	.align		4
.L_373:
        /*0110*/ 	.byte	0x04, 0x1e
        /*0112*/ 	.short	(.L_375 - .L_374)
.L_374:
        /*0114*/ 	.word	0x00000000


	//----- nvinfo : EIATTR_CBANK_PARAM_SIZE
	.align		4
.L_375:
        /*0118*/ 	.byte	0x03, 0x19
        /*011a*/ 	.short	0x0014


	//----- nvinfo : EIATTR_PARAM_CBANK
	.align		4
        /*011c*/ 	.byte	0x04, 0x0a
        /*011e*/ 	.short	(.L_377 - .L_376)
	.align		4
.L_376:
        /*0120*/ 	.word	index@(.nv.constant0._Z7reduce4IdLj512EEvPT_S1_j)
        /*0124*/ 	.short	0x0380
        /*0126*/ 	.short	0x0014


	//----- nvinfo : EIATTR_SW_WAR
	.align		4
.L_377:
        /*0128*/ 	.byte	0x04, 0x36
        /*012a*/ 	.short	(.L_379 - .L_378)
.L_378:
        /*012c*/ 	.word	0x00000008
.L_379:


//--------------------- .nv.info._Z7reduce4IfLj1EEvPT_S1_j --------------------------
	.section	.nv.info._Z7reduce4IfLj1EEvPT_S1_j,"",@"SHT_CUDA_INFO"
	.sectionflags	@""
	.align	4


	//----- nvinfo : EIATTR_CUDA_API_VERSION
	.align		4
        /*0000*/ 	.byte	0x04, 0x37
        /*0002*/ 	.short	(.L_381 - .L_380)
.L_380:
        /*0004*/ 	.word	0x00000082


	//----- nvinfo : EIATTR_KPARAM_INFO
	.align		4
.L_381:
        /*0008*/ 	.byte	0x04, 0x17
        /*000a*/ 	.short	(.L_383 - .L_382)
.L_382:
        /*000c*/ 	.word	0x00000000
        /*0010*/ 	.short	0x0002
        /*0012*/ 	.short	0x0010
        /*0014*/ 	.byte	0x00, 0xf0, 0x11, 0x00


	//----- nvinfo : EIATTR_KPARAM_INFO
	.align		4
.L_383:
        /*0018*/ 	.byte	0x04, 0x17
        /*001a*/ 	.short	(.L_385 - .L_384)
.L_384:
        /*001c*/ 	.word	0x00000000
        /*0020*/ 	.short	0x0001
        /*0022*/ 	.short	0x0008
        /*0024*/ 	.byte	0x00, 0xf5, 0x21, 0x00


	//----- nvinfo : EIATTR_KPARAM_INFO
	.align		4
.L_385:
        /*0028*/ 	.byte	0x04, 0x17
        /*002a*/ 	.short	(.L_387 - .L_386)
.L_386:
        /*002c*/ 	.word	0x00000000
        /*0030*/ 	.short	0x0000
        /*0032*/ 	.short	0x0000
        /*0034*/ 	.byte	0x00, 0xf5, 0x21, 0x00


	//----- nvinfo : EIATTR_SPARSE_MMA_MASK
	.align		4
.L_387:
        /*0038*/ 	.byte	0x03, 0x50
        /*003a*/ 	.short	0x0000


	//----- nvinfo : EIATTR_MAXREG_COUNT
	.align		4
        /*003c*/ 	.byte	0x03, 0x1b
        /*003e*/ 	.short	0x00ff


	//----- nvinfo : EIATTR_NUM_BARRIERS
	.align		4
        /*0040*/ 	.byte	0x02, 0x4c
        /*0042*/ 	.byte	0x01
	.zero		1


	//----- nvinfo : EIATTR_MERCURY_ISA_VERSION
	.align		4
        /*0044*/ 	.byte	0x03, 0x5f
        /*0046*/ 	.short	0x0101


	//----- nvinfo : EIATTR_COOP_GROUP_MASK_REGIDS
	.align		4
        /*0048*/ 	.byte	0x04, 0x29
        /*004a*/ 	.short	(.L_389 - .L_388)


	//   ....[0]....
.L_388:
        /*004c*/ 	.word	0xffffffff


	//   ....[1]....
        /*0050*/ 	.word	0xffffffff


	//   ....[2]....
        /*0054*/ 	.word	0xffffffff


	//   ....[3]....
        /*0058*/ 	.word	0xffffffff


	//   ....[4]....
        /*005c*/ 	.word	0xffffffff


	//   ....[5]....
        /*0060*/ 	.word	0xffffffff


	//   ....[6]....
        /*0064*/ 	.word	0xffffffff


	//   ....[7]....
        /*0068*/ 	.word	0x0500000a


	//   ....[8]....
        /*006c*/ 	.word	0x0500000a


	//   ....[9]....
        /*0070*/ 	.word	0x0500000a


	//   ....[10]....
        /*0074*/ 	.word	0x0500000a


	//   ....[11]....
        /*0078*/ 	.word	0x0500000a


	//----- nvinfo : EIATTR_COOP_GROUP_INSTR_OFFSETS
	.align		4
.L_389:
        /*007c*/ 	.byte	0x04, 0x28
        /*007e*/ 	.short	(.L_391 - .L_390)


	//   ....[0]....
.L_390:
        /*0080*/ 	.word	0x00000200


	//   ....[1]....
        /*0084*/ 	.word	0x00000290


	//   ....[2]....
        /*0088*/ 	.word	0x00000310


	//   ....[3]....
        /*008c*/ 	.word	0x00000330


	//   ....[4]....
        /*0090*/ 	.word	0x00000350


	//   ....[5]....
        /*0094*/ 	.word	0x00000370


	//   ....[6]....
        /*0098*/ 	.word	0x00000390


	//   ....[7]....
        /*009c*/ 	.word	0x00000460


	//   ....[8]....
        /*00a0*/ 	.word	0x000004d0


	//   ....[9]....
        /*00a4*/ 	.word	0x00000540


	//   ....[10]....
        /*00a8*/ 	.word	0x000005b0


	//   ....[11]....
        /*00ac*/ 	.word	0x00000620


	//----- nvinfo : EIATTR_VRC_CTA_INIT_COUNT
	.align		4
.L_391:
        /*00b0*/ 	.byte	0x02, 0x4a
	.zero		1
	.zero		1


	//----- nvinfo : EIATTR_EXIT_INSTR_OFFSETS
	.align		4
        /*00b4*/ 	.byte	0x04, 0x1c
        /*00b6*/ 	.short	(.L_393 - .L_392)


	//   ....[0]....
.L_392:
        /*00b8*/ 	.word	0x000003d0


	//   ....[1]....
        /*00bc*/ 	.word	0x00000410


	//----- nvinfo : EIATTR_CRS_STACK_SIZE
	.align		4
.L_393:
        /*00c0*/ 	.byte	0x04, 0x1e
        /*00c2*/ 	.short	(.L_395 - .L_394)
.L_394:
        /*00c4*/ 	.word	0x00000000


	//----- nvinfo : EIATTR_CBANK_PARAM_SIZE
	.align		4
.L_395:
        /*00c8*/ 	.byte	0x03, 0x19
        /*00ca*/ 	.short	0x0014


	//----- nvinfo : EIATTR_PARAM_CBANK
	.align		4
        /*00cc*/ 	.byte	0x04, 0x0a
        /*00ce*/ 	.short	(.L_397 - .L_396)
	.align		4
.L_396:
        /*00d0*/ 	.word	index@(.nv.constant0._Z7reduce4IfLj1EEvPT_S1_j)
        /*00d4*/ 	.short	0x0380
        /*00d6*/ 	.short	0x0014


	//----- nvinfo : EIATTR_SW_WAR
	.align		4
.L_397:
        /*00d8*/ 	.byte	0x04, 0x36
        /*00da*/ 	.short	(.L_399 - .L_398)
.L_398:
        /*00dc*/ 	.word	0x00000008
.L_399:


//--------------------- .nv.info._Z7reduce4IfLj2EEvPT_S1_j --------------------------
	.section	.nv.info._Z7reduce4IfLj2EEvPT_S1_j,"",@"SHT_CUDA_INFO"
	.sectionflags	@""
	.align	4


	//----- nvinfo : EIATTR_CUDA_API_VERSION
	.align		4
        /*0000*/ 	.byte	0x04, 0x37
        /*0002*/ 	.short	(.L_401 - .L_400)
.L_400:
        /*0004*/ 	.word	0x00000082


	//----- nvinfo : EIATTR_KPARAM_INFO
	.align		4
.L_401:
        /*0008*/ 	.byte	0x04, 0x17
        /*000a*/ 	.short	(.L_403 - .L_402)
.L_402:
        /*000c*/ 	.word	0x00000000
        /*0010*/ 	.short	0x0002
        /*0012*/ 	.short	0x0010
        /*0014*/ 	.byte	0x00, 0xf0, 0x11, 0x00


	//----- nvinfo : EIATTR_KPARAM_INFO
	.align		4
.L_403:
        /*0018*/ 	.byte	0x04, 0x17
        /*001a*/ 	.short	(.L_405 - .L_404)
.L_404:
        /*001c*/ 	.word	0x00000000
        /*0020*/ 	.short	0x0001
        /*0022*/ 	.short	0x0008
        /*0024*/ 	.byte	0x00, 0xf5, 0x21, 0x00


	//----- nvinfo : EIATTR_KPARAM_INFO
	.align		4
.L_405:
        /*0028*/ 	.byte	0x04, 0x17
        /*002a*/ 	.short	(.L_407 - .L_406)
.L_406:
        /*002c*/ 	.word	0x00000000
        /*0030*/ 	.short	0x0000
        /*0032*/ 	.short	0x0000
        /*0034*/ 	.byte	0x00, 0xf5, 0x21, 0x00


	//----- nvinfo : EIATTR_SPARSE_MMA_MASK
	.align		4
.L_407:
        /*0038*/ 	.byte	0x03, 0x50
        /*003a*/ 	.short	0x0000


	//----- nvinfo : EIATTR_MAXREG_COUNT
	.align		4
        /*003c*/ 	.byte	0x03, 0x1b
        /*003e*/ 	.short	0x00ff


	//----- nvinfo : EIATTR_NUM_BARRIERS
	.align		4
        /*0040*/ 	.byte	0x02, 0x4c
        /*0042*/ 	.byte	0x01
	.zero		1


	//----- nvinfo : EIATTR_MERCURY_ISA_VERSION
	.align		4
        /*0044*/ 	.byte	0x03, 0x5f
        /*0046*/ 	.short	0x0101


	//----- nvinfo : EIATTR_COOP_GROUP_MASK_REGIDS
	.align		4
        /*0048*/ 	.byte	0x04, 0x29
        /*004a*/ 	.short	(.L_409 - .L_408)


	//   ....[0]....
.L_408:
        /*004c*/ 	.word	0xffffffff


	//   ....[1]....
        /*0050*/ 	.word	0xffffffff


	//   ....[2]....
        /*0054*/ 	.word	0xffffffff


	//   ....[3]....
        /*0058*/ 	.word	0xffffffff


	//   ....[4]....
        /*005c*/ 	.word	0xffffffff


	//   ....[5]....
        /*0060*/ 	.word	0xffffffff


	//   ....[6]....
        /*0064*/ 	.word	0xffffffff


	//   ....[7]....
        /*0068*/ 	.word	0x0500000a


	//   ....[8]....
        /*006c*/ 	.word	0x0500000a


	//   ....[9]....
        /*0070*/ 	.word	0x0500000a


	//   ....[10]....
        /*0074*/ 	.word	0x0500000a


	//   ....[11]....
        /*0078*/ 	.word	0x0500000a


	//----- nvinfo : EIATTR_COOP_GROUP_INSTR_OFFSETS
	.align		4
.L_409:
        /*007c*/ 	.byte	0x04, 0x28
        /*007e*/ 	.short	(.L_411 - .L_410)


	//   ....[0]....
.L_410:
        /*0080*/ 	.word	0x00000200


	//   ....[1]....
        /*0084*/ 	.word	0x00000290


	//   ....[2]....
        /*0088*/ 	.word	0x00000310


	//   ....[3]....
        /*008c*/ 	.word	0x00000330


	//   ....[4]....
        /*0090*/ 	.word	0x00000350


	//   ....[5]....
        /*0094*/ 	.word	0x00000370


	//   ....[6]....
        /*0098*/ 	.word	0x00000390


	//   ....[7]....
        /*009c*/ 	.word	0x00000460


	//   ....[8]....
        /*00a0*/ 	.word	0x000004d0


	//   ....[9]....
        /*00a4*/ 	.word	0x00000540


	//   ....[10]....
        /*00a8*/ 	.word	0x000005b0


	//   ....[11]....
        /*00ac*/ 	.word	0x00000620


	//----- nvinfo : EIATTR_VRC_CTA_INIT_COUNT
	.align		4
.L_411:
        /*00b0*/ 	.byte	0x02, 0x4a
	.zero		1
	.zero		1


	//----- nvinfo : EIATTR_EXIT_INSTR_OFFSETS
	.align		4
        /*00b4*/ 	.byte	0x04, 0x1c
        /*00b6*/ 	.short	(.L_413 - .L_412)


	//   ....[0]....
.L_412:
        /*00b8*/ 	.word	0x000003d0


	//   ....[1]....
        /*00bc*/ 	.word	0x00000410


	//----- nvinfo : EIATTR_CRS_STACK_SIZE
	.align		4
.L_413:
        /*00c0*/ 	.byte	0x04, 0x1e
        /*00c2*/ 	.short	(.L_415 - .L_414)
.L_414:
        /*00c4*/ 	.word	0x00000000


	//----- nvinfo : EIATTR_CBANK_PARAM_SIZE
	.align		4
.L_415:
        /*00c8*/ 	.byte	0x03, 0x19
        /*00ca*/ 	.short	0x0014


	//----- nvinfo : EIATTR_PARAM_CBANK
	.align		4
        /*00cc*/ 	.byte	0x04, 0x0a
        /*00ce*/ 	.short	(.L_417 - .L_416)
	.align		4
.L_416:
        /*00d0*/ 	.word	index@(.nv.constant0._Z7reduce4IfLj2EEvPT_S1_j)
        /*00d4*/ 	.short	0x0380
        /*00d6*/ 	.short	0x0014


	//----- nvinfo : EIATTR_SW_WAR
	.align		4
.L_417:
        /*00d8*/ 	.byte	0x04, 0x36
        /*00da*/ 	.short	(.L_419 - .L_418)
.L_418:
        /*00dc*/ 	.word	0x00000008
.L_419:


//--------------------- .nv.info._Z7reduce4IfLj4EEvPT_S1_j --------------------------
	.section	.nv.info._Z7reduce4IfLj4EEvPT_S1_j,"",@"SHT_CUDA_INFO"
	.sectionflags	@""
	.align	4


	//----- nvinfo : EIATTR_CUDA_API_VERSION
	.align		4
        /*0000*/ 	.byte	0x04, 0x37
        /*0002*/ 	.short	(.L_421 - .L_420)
.L_420:
        /*0004*/ 	.word	0x00000082


	//----- nvinfo : EIATTR_KPARAM_INFO
	.align		4
.L_421:
        /*0008*/ 	.byte	0x04, 0x17
        /*000a*/ 	.short	(.L_423 - .L_422)
.L_422:
        /*000c*/ 	.word	0x00000000
        /*0010*/ 	.short	0x0002
        /*0012*/ 	.short	0x0010
        /*0014*/ 	.byte	0x00, 0xf0, 0x11, 0x00


	//----- nvinfo : EIATTR_KPARAM_INFO
	.align		4
.L_423:
        /*0018*/ 	.byte	0x04, 0x17
        /*001a*/ 	.short	(.L_425 - .L_424)
.L_424:
        /*001c*/ 	.word	0x00000000
        /*0020*/ 	.short	0x0001
        /*0022*/ 	.short	0x0008
        /*0024*/ 	.byte	0x00, 0xf5, 0x21, 0x00


	//----- nvinfo : EIATTR_KPARAM_INFO
	.align		4
.L_425:
        /*0028*/ 	.byte	0x04, 0x17
        /*002a*/ 	.short	(.L_427 - .L_426)
.L_426:
        /*002c*/ 	.word	0x00000000
        /*0030*/ 	.short	0x0000
        /*0032*/ 	.short	0x0000
        /*0034*/ 	.byte	0x00, 0xf5, 0x21, 0x00


	//----- nvinfo : EIATTR_SPARSE_MMA_MASK
	.align		4
.L_427:
        /*0038*/ 	.byte	0x03, 0x50
        /*003a*/ 	.short	0x0000


	//----- nvinfo : EIATTR_MAXREG_COUNT
	.align		4
        /*003c*/ 	.byte	0x03, 0x1b
        /*003e*/ 	.short	0x00ff


	//----- nvinfo : EIATTR_NUM_BARRIERS
	.align		4
        /*0040*/ 	.byte	0x02, 0x4c
        /*0042*/ 	.byte	0x01
	.zero		1


	//----- nvinfo : EIATTR_MERCURY_ISA_VERSION
	.align		4
        /*0044*/ 	.byte	0x03, 0x5f
        /*0046*/ 	.short	0x0101


	//----- nvinfo : EIATTR_COOP_GROUP_MASK_REGIDS
	.align		4
        /*0048*/ 	.byte	0x04, 0x29
        /*004a*/ 	.short	(.L_429 - .L_428)


	//   ....[0]....
.L_428:
        /*004c*/ 	.word	0xffffffff


	//   ....[1]....
        /*0050*/ 	.word	0xffffffff


	//   ....[2]....
        /*0054*/ 	.word	0xffffffff


	//   ....[3]....
        /*0058*/ 	.word	0xffffffff


	//   ....[4]....
        /*005c*/ 	.word	0xffffffff


	//   ....[5]....
        /*0060*/ 	.word	0xffffffff


	//   ....[6]....
        /*0064*/ 	.word	0xffffffff


	//   ....[7]....
        /*0068*/ 	.word	0x0500000a


	//   ....[8]....
        /*006c*/ 	.word	0x0500000a


	//   ....[9]....
        /*0070*/ 	.word	0x0500000a


	//   ....[10]....
        /*0074*/ 	.word	0x0500000a


	//   ....[11]....
        /*0078*/ 	.word	0x0500000a


	//----- nvinfo : EIATTR_COOP_GROUP_INSTR_OFFSETS
	.align		4
.L_429:
        /*007c*/ 	.byte	0x04, 0x28
        /*007e*/ 	.short	(.L_431 - .L_430)


	//   ....[0]....
.L_430:
        /*0080*/ 	.word	0x00000200


	//   ....[1]....
        /*0084*/ 	.word	0x00000290


	//   ....[2]....
        /*0088*/ 	.word	0x00000310


	//   ....[3]....
        /*008c*/ 	.word	0x00000330


	//   ....[4]....
        /*0090*/ 	.word	0x00000350


	//   ....[5]....
        /*0094*/ 	.word	0x00000370


	//   ....[6]....
        /*0098*/ 	.word	0x00000390


	//   ....[7]....
        /*009c*/ 	.word	0x00000460


	//   ....[8]....
        /*00a0*/ 	.word	0x000004d0


	//   ....[9]....
        /*00a4*/ 	.word	0x00000540


	//   ....[10]....
        /*00a8*/ 	.word	0x000005b0


	//   ....[11]....
        /*00ac*/ 	.word	0x00000620


	//----- nvinfo : EIATTR_VRC_CTA_INIT_COUNT
	.align		4
.L_431:
        /*00b0*/ 	.byte	0x02, 0x4a
	.zero		1
	.zero		1


	//----- nvinfo : EIATTR_EXIT_INSTR_OFFSETS
	.align		4
        /*00b4*/ 	.byte	0x04, 0x1c
        /*00b6*/ 	.short	(.L_433 - .L_432)


	//   ....[0]....
.L_432:
        /*00b8*/ 	.word	0x000003d0


	//   ....[1]....
        /*00bc*/ 	.word	0x00000410


	//----- nvinfo : EIATTR_CRS_STACK_SIZE
	.align		4
.L_433:
        /*00c0*/ 	.byte	0x04, 0x1e
        /*00c2*/ 	.short	(.L_435 - .L_434)
.L_434:
        /*00c4*/ 	.word	0x00000000


	//----- nvinfo : EIATTR_CBANK_PARAM_SIZE
	.align		4
.L_435:
        /*00c8*/ 	.byte	0x03, 0x19
        /*00ca*/ 	.short	0x0014


	//----- nvinfo : EIATTR_PARAM_CBANK
	.align		4
        /*00cc*/ 	.byte	0x04, 0x0a
        /*00ce*/ 	.short	(.L_437 - .L_436)
	.align		4
.L_436:
        /*00d0*/ 	.word	index@(.nv.constant0._Z7reduce4IfLj4EEvPT_S1_j)
        /*00d4*/ 	.short	0x0380
        /*00d6*/ 	.short	0x0014


	//----- nvinfo : EIATTR_SW_WAR
	.align		4
.L_437:
        /*00d8*/ 	.byte	0x04, 0x36
        /*00da*/ 	.short	(.L_439 - .L_438)
.L_438:
        /*00dc*/ 	.word	0x00000008
.L_439:


//--------------------- .nv.info._Z7reduce4IfLj8EEvPT_S1_j --------------------------
	.section	.nv.info._Z7reduce4IfLj8EEvPT_S1_j,"",@"SHT_CUDA_INFO"
	.sectionflags	@""
	.align	4


	//----- nvinfo : EIATTR_CUDA_API_VERSION
	.align		4
        /*0000*/ 	.byte	0x04, 0x37
        /*0002*/ 	.short	(.L_441 - .L_440)
.L_440:
        /*0004*/ 	.word	0x00000082


	//----- nvinfo : EIATTR_KPARAM_INFO
	.align		4
.L_441:
        /*0008*/ 	.byte	0x04, 0x17
        /*000a*/ 	.short	(.L_443 - .L_442)
.L_442:
        /*000c*/ 	.word	0x00000000
        /*0010*/ 	.short	0x0002
        /*0012*/ 	.short	0x0010
        /*0014*/ 	.byte	0x00, 0xf0, 0x11, 0x00


	//----- nvinfo : EIATTR_KPARAM_INFO
	.align		4
.L_443:
        /*0018*/ 	.byte	0x04, 0x17
        /*001a*/ 	.short	(.L_445 - .L_444)
.L_444:
        /*001c*/ 	.word	0x00000000
        /*0020*/ 	.short	0x0001
        /*0022*/ 	.short	0x0008
        /*0024*/ 	.byte	0x00, 0xf5, 0x21, 0x00


	//----- nvinfo : EIATTR_KPARAM_INFO
	.align		4
.L_445:
        /*0028*/ 	.byte	0x04, 0x17
        /*002a*/ 	.short	(.L_447 - .L_446)
.L_446:
        /*002c*/ 	.word	0x00000000
        /*0030*/ 	.short	0x0000
        /*0032*/ 	.short	0x0000
        /*0034*/ 	.byte	0x00, 0xf5, 0x21, 0x00


	//----- nvinfo : EIATTR_SPARSE_MMA_MASK
	.align		4
.L_447:
        /*0038*/ 	.byte	0x03, 0x50
        /*003a*/ 	.short	0x0000


	//----- nvinfo : EIATTR_MAXREG_COUNT
	.align		4
        /*003c*/ 	.byte	0x03, 0x1b
        /*003e*/ 	.short	0x00ff


	//----- nvinfo : EIATTR_NUM_BARRIERS
	.align		4
        /*0040*/ 	.byte	0x02, 0x4c
        /*0042*/ 	.byte	0x01
	.zero		1


	//----- nvinfo : EIATTR_MERCURY_ISA_VERSION
	.align		4
        /*0044*/ 	.byte	0x03, 0x5f
        /*0046*/ 	.short	0x0101


	//----- nvinfo : EIATTR_COOP_GROUP_MASK_REGIDS
	.align		4
        /*0048*/ 	.byte	0x04, 0x29
        /*004a*/ 	.short	(.L_449 - .L_448)


	//   ....[0]....
.L_448:
        /*004c*/ 	.word	0xffffffff


	//   ....[1]....
        /*0050*/ 	.word	0xffffffff


	//   ....[2]....
        /*0054*/ 	.word	0xffffffff


	//   ....[3]....
        /*0058*/ 	.word	0xffffffff


	//   ....[4]....
        /*005c*/ 	.word	0xffffffff


	//   ....[5]....
        /*0060*/ 	.word	0xffffffff


	//   ....[6]....
        /*0064*/ 	.word	0xffffffff


	//   ....[7]....
        /*0068*/ 	.word	0x0500000a


	//   ....[8]....
        /*006c*/ 	.word	0x0500000a


	//   ....[9]....
        /*0070*/ 	.word	0x0500000a


	//   ....[10]....
        /*0074*/ 	.word	0x0500000a


	//   ....[11]....
        /*0078*/ 	.word	0x0500000a


	//----- nvinfo : EIATTR_COOP_GROUP_INSTR_OFFSETS
	.align		4
.L_449:
        /*007c*/ 	.byte	0x04, 0x28
        /*007e*/ 	.short	(.L_451 - .L_450)


	//   ....[0]....
.L_450:
        /*0080*/ 	.word	0x00000200


	//   ....[1]....
        /*0084*/ 	.word	0x00000290


	//   ....[2]....
        /*0088*/ 	.word	0x00000310


	//   ....[3]....
        /*008c*/ 	.word	0x00000330


	//   ....[4]....
        /*0090*/ 	.word	0x00000350


	//   ....[5]....
        /*0094*/ 	.word	0x00000370


	//   ....[6]....
        /*0098*/ 	.word	0x00000390


	//   ....[7]....
        /*009c*/ 	.word	0x00000460


	//   ....[8]....
        /*00a0*/ 	.word	0x000004d0


	//   ....[9]....
        /*00a4*/ 	.word	0x00000540


	//   ....[10]....
        /*00a8*/ 	.word	0x000005b0


	//   ....[11]....
        /*00ac*/ 	.word	0x00000620


	//----- nvinfo : EIATTR_VRC_CTA_INIT_COUNT
	.align		4
.L_451:
        /*00b0*/ 	.byte	0x02, 0x4a
	.zero		1
	.zero		1


	//----- nvinfo : EIATTR_EXIT_INSTR_OFFSETS
	.align		4
        /*00b4*/ 	.byte	0x04, 0x1c
        /*00b6*/ 	.short	(.L_453 - .L_452)


	//   ....[0]....
.L_452:
        /*00b8*/ 	.word	0x000003d0


	//   ....[1]....
        /*00bc*/ 	.word	0x00000410


	//----- nvinfo : EIATTR_CRS_STACK_SIZE
	.align		4
.L_453:
        /*00c0*/ 	.byte	0x04, 0x1e
        /*00c2*/ 	.short	(.L_455 - .L_454)
.L_454:
        /*00c4*/ 	.word	0x00000000


	//----- nvinfo : EIATTR_CBANK_PARAM_SIZE
	.align		4
.L_455:
        /*00c8*/ 	.byte	0x03, 0x19
        /*00ca*/ 	.short	0x0014


	//----- nvinfo : EIATTR_PARAM_CBANK
	.align		4
        /*00cc*/ 	.byte	0x04, 0x0a
        /*00ce*/ 	.short	(.L_457 - .L_456)
	.align		4
.L_456:
        /*00d0*/ 	.word	index@(.nv.constant0._Z7reduce4IfLj8EEvPT_S1_j)
        /*00d4*/ 	.short	0x0380
        /*00d6*/ 	.short	0x0014


	//----- nvinfo : EIATTR_SW_WAR
	.align		4
.L_457:
        /*00d8*/ 	.byte	0x04, 0x36
        /*00da*/ 	.short	(.L_459 - .L_458)
.L_458:
        /*00dc*/ 	.word	0x00000008
.L_459:


//--------------------- .nv.info._Z7reduce4IfLj16EEvPT_S1_j --------------------------
	.section	.nv.info._Z7reduce4IfLj16EEvPT_S1_j,"",@"SHT_CUDA_INFO"
	.sectionflags	@""
	.align	4


	//----- nvinfo : EIATTR_CUDA_API_VERSION
	.align		4
        /*0000*/ 	.byte	0x04, 0x37
        /*0002*/ 	.short	(.L_461 - .L_460)
.L_460:
        /*0004*/ 	.word	0x00000082


	//----- nvinfo : EIATTR_KPARAM_INFO
	.align		4
.L_461:
        /*0008*/ 	.byte	0x04, 0x17
        /*000a*/ 	.short	(.L_463 - .L_462)
.L_462:
        /*000c*/ 	.word	0x00000000
        /*0010*/ 	.short	0x0002
        /*0012*/ 	.short	0x0010
        /*0014*/ 	.byte	0x00, 0xf0, 0x11, 0x00


	//----- nvinfo : EIATTR_KPARAM_INFO
	.align		4
.L_463:
        /*0018*/ 	.byte	0x04, 0x17
        /*001a*/ 	.short	(.L_465 - .L_464)
.L_464:
        /*001c*/ 	.word	0x00000000
        /*0020*/ 	.short	0x0001
        /*0022*/ 	.short	0x0008
        /*0024*/ 	.byte	0x00, 0xf5, 0x21, 0x00


	//----- nvinfo : EIATTR_KPARAM_INFO
	.align		4
.L_465:
        /*0028*/ 	.byte	0x04, 0x17
        /*002a*/ 	.short	(.L_467 - .L_466)
.L_466:
        /*002c*/ 	.word	0x00000000
        /*0030*/ 	.short	0x0000
        /*0032*/ 	.short	0x0000
        /*0034*/ 	.byte	0x00, 0xf5, 0x21, 0x00


	//----- nvinfo : EIATTR_SPARSE_MMA_MASK
	.align		4
.L_467:
        /*0038*/ 	.byte	0x03, 0x50
        /*003a*/ 	.short	0x0000


	//----- nvinfo : EIATTR_MAXREG_COUNT
	.align		4
        /*003c*/ 	.byte	0x03, 0x1b
        /*003e*/ 	.short	0x00ff


	//----- nvinfo : EIATTR_NUM_BARRIERS
	.align		4
        /*0040*/ 	.byte	0x02, 0x4c
        /*0042*/ 	.byte	0x01
	.zero		1


	//----- nvinfo : EIATTR_MERCURY_ISA_VERSION
	.align		4
        /*0044*/ 	.byte	0x03, 0x5f
        /*0046*/ 	.short	0x0101


	//----- nvinfo : EIATTR_COOP_GROUP_MASK_REGIDS
	.align		4
        /*0048*/ 	.byte	0x04, 0x29
        /*004a*/ 	.short	(.L_469 - .L_468)


	//   ....[0]....
.L_468:
        /*004c*/ 	.word	0xffffffff


	//   ....[1]....
        /*0050*/ 	.word	0xffffffff


	//   ....[2]....
        /*0054*/ 	.word	0xffffffff


	//   ....[3]....
        /*0058*/ 	.word	0xffffffff


	//   ....[4]....
        /*005c*/ 	.word	0xffffffff


	//   ....[5]....
        /*0060*/ 	.word	0xffffffff


	//   ....[6]....
        /*0064*/ 	.word	0xffffffff


	//   ....[7]....
        /*0068*/ 	.word	0x0500000a


	//   ....[8]....
        /*006c*/ 	.word	0x0500000a


	//   ....[9]....
        /*0070*/ 	.word	0x0500000a


	//   ....[10]....
        /*0074*/ 	.word	0x0500000a


	//   ....[11]....
        /*0078*/ 	.word	0x0500000a


	//----- nvinfo : EIATTR_COOP_GROUP_INSTR_OFFSETS
	.align		4
.L_469:
        /*007c*/ 	.byte	0x04, 0x28
        /*007e*/ 	.short	(.L_471 - .L_470)


	//   ....[0]....
.L_470:
        /*0080*/ 	.word	0x00000200


	//   ....[1]....
        /*0084*/ 	.word	0x00000290


	//   ....[2]....
        /*0088*/ 	.word	0x00000310


	//   ....[3]....
        /*008c*/ 	.word	0x00000330


	//   ....[4]....
        /*0090*/ 	.word	0x00000350


	//   ....[5]....
        /*0094*/ 	.word	0x00000370


	//   ....[6]....
        /*0098*/ 	.word	0x00000390


	//   ....[7]....
        /*009c*/ 	.word	0x00000460


	//   ....[8]....
        /*00a0*/ 	.word	0x000004d0


	//   ....[9]....
        /*00a4*/ 	.word	0x00000540


	//   ....[10]....
        /*00a8*/ 	.word	0x000005b0


	//   ....[11]....
        /*00ac*/ 	.word	0x00000620


	//----- nvinfo : EIATTR_VRC_CTA_INIT_COUNT
	.align		4
.L_471:
        /*00b0*/ 	.byte	0x02, 0x4a
	.zero		1
	.zero		1


	//----- nvinfo : EIATTR_EXIT_INSTR_OFFSETS
	.align		4
        /*00b4*/ 	.byte	0x04, 0x1c
        /*00b6*/ 	.short	(.L_473 - .L_472)


	//   ....[0]....
.L_472:
        /*00b8*/ 	.word	0x000003d0


	//   ....[1]....
        /*00bc*/ 	.word	0x00000410


	//----- nvinfo : EIATTR_CRS_STACK_SIZE
	.align		4
.L_473:
        /*00c0*/ 	.byte	0x04, 0x1e
        /*00c2*/ 	.short	(.L_475 - .L_474)
.L_474:
        /*00c4*/ 	.word	0x00000000


	//----- nvinfo : EIATTR_CBANK_PARAM_SIZE
	.align		4
.L_475:
        /*00c8*/ 	.byte	0x03, 0x19
        /*00ca*/ 	.short	0x0014


	//----- nvinfo : EIATTR_PARAM_CBANK
	.align		4
        /*00cc*/ 	.byte	0x04, 0x0a
        /*00ce*/ 	.short	(.L_477 - .L_476)
	.align		4
.L_476:
        /*00d0*/ 	.word	index@(.nv.constant0._Z7reduce4IfLj16EEvPT_S1_j)
        /*00d4*/ 	.short	0x0380
        /*00d6*/ 	.short	0x0014


	//----- nvinfo : EIATTR_SW_WAR
	.align		4
.L_477:
        /*00d8*/ 	.byte	0x04, 0x36
        /*00da*/ 	.short	(.L_479 - .L_478)
.L_478:
        /*00dc*/ 	.word	0x00000008
.L_479:


//--------------------- .nv.info._Z7reduce4IfLj32EEvPT_S1_j --------------------------
	.section	.nv.info._Z7reduce4IfLj32EEvPT_S1_j,"",@"SHT_CUDA_INFO"
	.sectionflags	@""
	.align	4


	//----- nvinfo : EIATTR_CUDA_API_VERSION
	.align		4
        /*0000*/ 	.byte	0x04, 0x37
        /*0002*/ 	.short	(.L_481 - .L_480)
.L_480:
        /*0004*/ 	.word	0x00000082


	//----- nvinfo : EIATTR_KPARAM_INFO
	.align		4
.L_481:
        /*0008*/ 	.byte	0x04, 0x17
        /*000a*/ 	.short	(.L_483 - .L_482)
.L_482:
        /*000c*/ 	.word	0x00000000
        /*0010*/ 	.short	0x0002
        /*0012*/ 	.short	0x0010
        /*0014*/ 	.byte	0x00, 0xf0, 0x11, 0x00


	//----- nvinfo : EIATTR_KPARAM_INFO
	.align		4
.L_483:
        /*0018*/ 	.byte	0x04, 0x17
        /*001a*/ 	.short	(.L_485 - .L_484)
.L_484:
        /*001c*/ 	.word	0x00000000
        /*0020*/ 	.short	0x0001
        /*0022*/ 	.short	0x0008
        /*0024*/ 	.byte	0x00, 0xf5, 0x21, 0x00


	//----- nvinfo : EIATTR_KPARAM_INFO
	.align		4
.L_485:
        /*0028*/ 	.byte	0x04, 0x17
        /*002a*/ 	.short	(.L_487 - .L_486)
.L_486:
        /*002c*/ 	.word	0x00000000
        /*0030*/ 	.short	0x0000
        /*0032*/ 	.short	0x0000
        /*0034*/ 	.byte	0x00, 0xf5, 0x21, 0x00


	//----- nvinfo : EIATTR_SPARSE_MMA_MASK
	.align		4
.L_487:
        /*0038*/ 	.byte	0x03, 0x50
        /*003a*/ 	.short	0x0000


	//----- nvinfo : EIATTR_MAXREG_COUNT
	.align		4
        /*003c*/ 	.byte	0x03, 0x1b
        /*003e*/ 	.short	0x00ff


	//----- nvinfo : EIATTR_NUM_BARRIERS
	.align		4
        /*0040*/ 	.byte	0x02, 0x4c
        /*0042*/ 	.byte	0x01
	.zero		1


	//----- nvinfo : EIATTR_MERCURY_ISA_VERSION
	.align		4
        /*0044*/ 	.byte	0x03, 0x5f
        /*0046*/ 	.short	0x0101


	//----- nvinfo : EIATTR_COOP_GROUP_MASK_REGIDS
	.align		4
        /*0048*/ 	.byte	0x04, 0x29
        /*004a*/ 	.short	(.L_489 - .L_488)


	//   ....[0]....
.L_488:
        /*004c*/ 	.word	0xffffffff


	//   ....[1]....
        /*0050*/ 	.word	0xffffffff


	//   ....[2]....
        /*0054*/ 	.word	0xffffffff


	//   ....[3]....
        /*0058*/ 	.word	0xffffffff


	//   ....[4]....
        /*005c*/ 	.word	0xffffffff


	//   ....[5]....
        /*0060*/ 	.word	0xffffffff


	//   ....[6]....
        /*0064*/ 	.word	0xffffffff


	//   ....[7]....
        /*0068*/ 	.word	0x0500000a


	//   ....[8]....
        /*006c*/ 	.word	0x0500000a


	//   ....[9]....
        /*0070*/ 	.word	0x0500000a


	//   ....[10]....
        /*0074*/ 	.word	0x0500000a


	//   ....[11]....
        /*0078*/ 	.word	0x0500000a


	//----- nvinfo : EIATTR_COOP_GROUP_INSTR_OFFSETS
	.align		4
.L_489:
        /*007c*/ 	.byte	0x04, 0x28
        /*007e*/ 	.short	(.L_491 - .L_490)


	//   ....[0]....
.L_490:
        /*0080*/ 	.word	0x00000200


	//   ....[1]....
        /*0084*/ 	.word	0x00000290


	//   ....[2]....
        /*0088*/ 	.word	0x00000310


	//   ....[3]....
        /*008c*/ 	.word	0x00000330


	//   ....[4]....
        /*0090*/ 	.word	0x00000350


	//   ....[5]....
        /*0094*/ 	.word	0x00000370


	//   ....[6]....
        /*0098*/ 	.word	0x00000390


	//   ....[7]....
        /*009c*/ 	.word	0x00000460


	//   ....[8]....
        /*00a0*/ 	.word	0x000004d0


	//   ....[9]....
        /*00a4*/ 	.word	0x00000540


	//   ....[10]....
        /*00a8*/ 	.word	0x000005b0


	//   ....[11]....
        /*00ac*/ 	.word	0x00000620


	//----- nvinfo : EIATTR_VRC_CTA_INIT_COUNT
	.align		4
.L_491:
        /*00b0*/ 	.byte	0x02, 0x4a
	.zero		1
	.zero		1


	//----- nvinfo : EIATTR_EXIT_INSTR_OFFSETS
	.align		4
        /*00b4*/ 	.byte	0x04, 0x1c
        /*00b6*/ 	.short	(.L_493 - .L_492)


	//   ....[0]....
.L_492:
        /*00b8*/ 	.word	0x000003d0


	//   ....[1]....
        /*00bc*/ 	.word	0x00000410


	//----- nvinfo : EIATTR_CRS_STACK_SIZE
	.align		4
.L_493:
        /*00c0*/ 	.byte	0x04, 0x1e
        /*00c2*/ 	.short	(.L_495 - .L_494)
.L_494:
        /*00c4*/ 	.word	0x00000000


	//----- nvinfo : EIATTR_CBANK_PARAM_SIZE
	.align		4
.L_495:
        /*00c8*/ 	.byte	0x03, 0x19
        /*00ca*/ 	.short	0x0014


	//----- nvinfo : EIATTR_PARAM_CBANK
	.align		4
        /*00cc*/ 	.byte	0x04, 0x0a
        /*00ce*/ 	.short	(.L_497 - .L_496)
	.align		4
.L_496:
        /*00d0*/ 	.word	index@(.nv.constant0._Z7reduce4IfLj32EEvPT_S1_j)
        /*00d4*/ 	.short	0x0380
        /*00d6*/ 	.short	0x0014


	//----- nvinfo : EIATTR_SW_WAR
	.align		4
.L_497:
        /*00d8*/ 	.byte	0x04, 0x36
        /*00da*/ 	.short	(.L_499 - .L_498)
.L_498:
        /*00dc*/ 	.word	0x00000008
.L_499:


//--------------------- .nv.info._Z7reduce4IfLj64EEvPT_S1_j --------------------------
	.section	.nv.info._Z7reduce4IfLj64EEvPT_S1_j,"",@"SHT_CUDA_INFO"
	.sectionflags	@""
	.align	4


	//----- nvinfo : EIATTR_CUDA_API_VERSION
	.align		4
        /*0000*/ 	.byte	0x04, 0x37
        /*0002*/ 	.short	(.L_501 - .L_500)
.L_500:
        /*0004*/ 	.word	0x00000082


	//----- nvinfo : EIATTR_KPARAM_INFO
	.align		4
.L_501:
        /*0008*/ 	.byte	0x04, 0x17
        /*000a*/ 	.short	(.L_503 - .L_502)
.L_502:
        /*000c*/ 	.word	0x00000000
        /*0010*/ 	.short	0x0002
        /*0012*/ 	.short	0x0010
        /*0014*/ 	.byte	0x00, 0xf0, 0x11, 0x00


	//----- nvinfo : EIATTR_KPARAM_INFO
	.align		4
.L_503:
        /*0018*/ 	.byte	0x04, 0x17
        /*001a*/ 	.short	(.L_505 - .L_504)
.L_504:
        /*001c*/ 	.word	0x00000000
        /*0020*/ 	.short	0x0001
        /*0022*/ 	.short	0x0008
        /*0024*/ 	.byte	0x00, 0xf5, 0x21, 0x00


	//----- nvinfo : EIATTR_KPARAM_INFO
	.align		4
.L_505:
        /*0028*/ 	.byte	0x04, 0x17
        /*002a*/ 	.short	(.L_507 - .L_506)
.L_506:
        /*002c*/ 	.word	0x00000000
        /*0030*/ 	.short	0x0000
        /*0032*/ 	.short	0x0000
        /*0034*/ 	.byte	0x00, 0xf5, 0x21, 0x00


	//----- nvinfo : EIATTR_SPARSE_MMA_MASK
	.align		4
.L_507:
        /*0038*/ 	.byte	0x03, 0x50
        /*003a*/ 	.short	0x0000


	//----- nvinfo : EIATTR_MAXREG_COUNT
	.align		4
        /*003c*/ 	.byte	0x03, 0x1b
        /*003e*/ 	.short	0x00ff


	//----- nvinfo : EIATTR_NUM_BARRIERS
	.align		4
        /*0040*/ 	.byte	0x02, 0x4c
        /*0042*/ 	.byte	0x01
	.zero		1


	//----- nvinfo : EIATTR_MERCURY_ISA_VERSION
	.align		4
        /*0044*/ 	.byte	0x03, 0x5f
        /*0046*/ 	.short	0x0101


	//----- nvinfo : EIATTR_COOP_GROUP_MASK_REGIDS
	.align		4
        /*0048*/ 	.byte	0x04, 0x29
        /*004a*/ 	.short	(.L_509 - .L_508)


	//   ....[0]....
.L_508:
        /*004c*/ 	.word	0xffffffff


	//   ....[1]....
        /*0050*/ 	.word	0xffffffff


	//   ....[2]....
        /*0054*/ 	.word	0xffffffff


	//   ....[3]....
        /*0058*/ 	.word	0xffffffff


	//   ....[4]....
        /*005c*/ 	.word	0xffffffff


	//   ....[5]....
        /*0060*/ 	.word	0xffffffff


	//   ....[6]....
        /*0064*/ 	.word	0xffffffff


	//   ....[7]....
        /*0068*/ 	.word	0x05000007


	//   ....[8]....
        /*006c*/ 	.word	0x05000007


	//   ....[9]....
        /*0070*/ 	.word	0x05000007


	//   ....[10]....
        /*0074*/ 	.word	0x05000007


	//   ....[11]....
        /*0078*/ 	.word	0x05000007


	//----- nvinfo : EIATTR_COOP_GROUP_INSTR_OFFSETS
	.align		4
.L_509:
        /*007c*/ 	.byte	0x04, 0x28
        /*007e*/ 	.short	(.L_511 - .L_510)


	//   ....[0]....
.L_510:
        /*0080*/ 	.word	0x00000200


	//   ....[1]....
        /*0084*/ 	.word	0x00000290


	//   ....[2]....
        /*0088*/ 	.word	0x00000330


	//   ....[3]....
        /*008c*/ 	.word	0x00000350


	//   ....[4]....
        /*0090*/ 	.word	0x00000370


	//   ....[5]....
        /*0094*/ 	.word	0x00000390


	//   ....[6]....
        /*0098*/ 	.word	0x000003b0


	//   ....[7]....
        /*009c*/ 	.word	0x00000480


	//   ....[8]....
        /*00a0*/ 	.word	0x000004f0


	//   ....[9]....
        /*00a4*/ 	.word	0x00000560


	//   ....[10]....
        /*00a8*/ 	.word	0x000005d0


	//   ....[11]....
        /*00ac*/ 	.word	0x00000640


	//----- nvinfo : EIATTR_VRC_CTA_INIT_COUNT
	.align		4
.L_511:
        /*00b0*/ 	.byte	0x02, 0x4a
	.zero		1
	.zero		1


	//----- nvinfo : EIATTR_EXIT_INSTR_OFFSETS
	.align		4
        /*00b4*/ 	.byte	0x04, 0x1c
        /*00b6*/ 	.short	(.L_513 - .L_512)


	//   ....[0]....
.L_512:
        /*00b8*/ 	.word	0x000003f0


	//   ....[1]....
        /*00bc*/ 	.word	0x00000430


	//----- nvinfo : EIATTR_CRS_STACK_SIZE
	.align		4
.L_513:
        /*00c0*/ 	.byte	0x04, 0x1e
        /*00c2*/ 	.short	(.L_515 - .L_514)
.L_514:
        /*00c4*/ 	.word	0x00000000


	//----- nvinfo : EIATTR_CBANK_PARAM_SIZE
	.align		4
.L_515:
        /*00c8*/ 	.byte	0x03, 0x19
        /*00ca*/ 	.short	0x0014


	//----- nvinfo : EIATTR_PARAM_CBANK
	.align		4
        /*00cc*/ 	.byte	0x04, 0x0a
        /*00ce*/ 	.short	(.L_517 - .L_516)
	.align		4
.L_516:
        /*00d0*/ 	.word	index@(.nv.constant0._Z7reduce4IfLj64EEvPT_S1_j)
        /*00d4*/ 	.short	0x0380
        /*00d6*/ 	.short	0x0014


	//----- nvinfo : EIATTR_SW_WAR
	.align		4
.L_517:
        /*00d8*/ 	.byte	0x04, 0x36
        /*00da*/ 	.short	(.L_519 - .L_518)
.L_518:
        /*00dc*/ 	.word	0x00000008
.L_519:


//--------------------- .nv.info._Z7reduce4IfLj128EEvPT_S1_j --------------------------
	.section	.nv.info._Z7reduce4IfLj128EEvPT_S1_j,"",@"SHT_CUDA_INFO"
	.sectionflags	@""
	.align	4


	//----- nvinfo : EIATTR_CUDA_API_VERSION
	.align		4
        /*0000*/ 	.byte	0x04, 0x37
        /*0002*/ 	.short	(.L_521 - .L_520)
.L_520:
        /*0004*/ 	.word	0x00000082


	//----- nvinfo : EIATTR_KPARAM_INFO
	.align		4
.L_521:
        /*0008*/ 	.byte	0x04, 0x17
        /*000a*/ 	.short	(.L_523 - .L_522)
.L_522:
        /*000c*/ 	.word	0x00000000
        /*0010*/ 	.short	0x0002
        /*0012*/ 	.short	0x0010
        /*0014*/ 	.byte	0x00, 0xf0, 0x11, 0x00


	//----- nvinfo : EIATTR_KPARAM_INFO
	.align		4
.L_523:
        /*0018*/ 	.byte	0x04, 0x17
        /*001a*/ 	.short	(.L_525 - .L_524)
.L_524:
        /*001c*/ 	.word	0x00000000
        /*0020*/ 	.short	0x0001
        /*0022*/ 	.short	0x0008
        /*0024*/ 	.byte	0x00, 0xf5, 0x21, 0x00


	//----- nvinfo : EIATTR_KPARAM_INFO
	.align		4
.L_525:
        /*0028*/ 	.byte	0x04, 0x17
        /*002a*/ 	.short	(.L_527 - .L_526)
.L_526:
        /*002c*/ 	.word	0x00000000
        /*0030*/ 	.short	0x0000
        /*0032*/ 	.short	0x0000
        /*0034*/ 	.byte	0x00, 0xf5, 0x21, 0x00


	//----- nvinfo : EIATTR_SPARSE_MMA_MASK
	.align		4
.L_527:
        /*0038*/ 	.byte	0x03, 0x50
        /*003a*/ 	.short	0x0000


	//----- nvinfo : EIATTR_MAXREG_COUNT
	.align		4
        /*003c*/ 	.byte	0x03, 0x1b
        /*003e*/ 	.short	0x00ff


	//----- nvinfo : EIATTR_NUM_BARRIERS
	.align		4
        /*0040*/ 	.byte	0x02, 0x4c
        /*0042*/ 	.byte	0x01
	.zero		1


	//----- nvinfo : EIATTR_MERCURY_ISA_VERSION
	.align		4
        /*0044*/ 	.byte	0x03, 0x5f
        /*0046*/ 	.short	0x0101


	//----- nvinfo : EIATTR_COOP_GROUP_MASK_REGIDS
	.align		4
        /*0048*/ 	.byte	0x04, 0x29
        /*004a*/ 	.short	(.L_529 - .L_528)


	//   ....[0]....
.L_528:
        /*004c*/ 	.word	0xffffffff


	//   ....[1]....
        /*0050*/ 	.word	0xffffffff


	//   ....[2]....
        /*0054*/ 	.word	0xffffffff


	//   ....[3]....
        /*0058*/ 	.word	0xffffffff


	//   ....[4]....
        /*005c*/ 	.word	0xffffffff


	//   ....[5]....
        /*0060*/ 	.word	0xffffffff


	//   ....[6]....
        /*0064*/ 	.word	0xffffffff


	//   ....[7]....
        /*0068*/ 	.word	0x05000007


	//   ....[8]....
        /*006c*/ 	.word	0x05000007


	//   ....[9]....
        /*0070*/ 	.word	0x05000007


	//   ....[10]....
        /*0074*/ 	.word	0x05000007


	//   ....[11]....
        /*0078*/ 	.word	0x05000007


	//----- nvinfo : EIATTR_COOP_GROUP_INSTR_OFFSETS
	.align		4
.L_529:
        /*007c*/ 	.byte	0x04, 0x28
        /*007e*/ 	.short	(.L_531 - .L_530)


	//   ....[0]....
.L_530:
        /*0080*/ 	.word	0x00000200


	//   ....[1]....
        /*0084*/ 	.word	0x00000290


	//   ....[2]....
        /*0088*/ 	.word	0x00000330


	//   ....[3]....
        /*008c*/ 	.word	0x00000350


	//   ....[4]....
        /*0090*/ 	.word	0x00000370


	//   ....[5]....
        /*0094*/ 	.word	0x00000390


	//   ....[6]....
        /*0098*/ 	.word	0x000003b0


	//   ....[7]....
        /*009c*/ 	.word	0x00000480


	//   ....[8]....
        /*00a0*/ 	.word	0x000004f0


	//   ....[9]....
        /*00a4*/ 	.word	0x00000560


	//   ....[10]....
        /*00a8*/ 	.word	0x000005d0


	//   ....[11]....
        /*00ac*/ 	.word	0x00000640


	//----- nvinfo : EIATTR_VRC_CTA_INIT_COUNT
	.align		4
.L_531:
        /*00b0*/ 	.byte	0x02, 0x4a
	.zero		1
	.zero		1


	//----- nvinfo : EIATTR_EXIT_INSTR_OFFSETS
	.align		4
        /*00b4*/ 	.byte	0x04, 0x1c
        /*00b6*/ 	.short	(.L_533 - .L_532)


	//   ....[0]....
.L_532:
        /*00b8*/ 	.word	0x000003f0


	//   ....[1]....
        /*00bc*/ 	.word	0x00000430


	//----- nvinfo : EIATTR_CRS_STACK_SIZE
	.align		4
.L_533:
        /*00c0*/ 	.byte	0x04, 0x1e
        /*00c2*/ 	.short	(.L_535 - .L_534)
.L_534:
        /*00c4*/ 	.word	0x00000000


	//----- nvinfo : EIATTR_CBANK_PARAM_SIZE
	.align		4
.L_535:
        /*00c8*/ 	.byte	0x03, 0x19
        /*00ca*/ 	.short	0x0014


	//----- nvinfo : EIATTR_PARAM_CBANK
	.align		4
        /*00cc*/ 	.byte	0x04, 0x0a
        /*00ce*/ 	.short	(.L_537 - .L_536)
	.align		4
.L_536:
        /*00d0*/ 	.word	index@(.nv.constant0._Z7reduce4IfLj128EEvPT_S1_j)
        /*00d4*/ 	.short	0x0380
        /*00d6*/ 	.short	0x0014


	//----- nvinfo : EIATTR_SW_WAR
	.align		4
.L_537:
        /*00d8*/ 	.byte	0x04, 0x36
        /*00da*/ 	.short	(.L_539 - .L_538)
.L_538:
        /*00dc*/ 	.word	0x00000008
.L_539:


//--------------------- .nv.info._Z7reduce4IfLj256EEvPT_S1_j --------------------------
	.section	.nv.info._Z7reduce4IfLj256EEvPT_S1_j,"",@"SHT_CUDA_INFO"
	.sectionflags	@""
	.align	4


	//----- nvinfo : EIATTR_CUDA_API_VERSION
	.align		4
        /*0000*/ 	.byte	0x04, 0x37
        /*0002*/ 	.short	(.L_541 - .L_540)
.L_540:
        /*0004*/ 	.word	0x00000082


	//----- nvinfo : EIATTR_KPARAM_INFO
	.align		4
.L_541:
        /*0008*/ 	.byte	0x04, 0x17
        /*000a*/ 	.short	(.L_543 - .L_542)
.L_542:
        /*000c*/ 	.word	0x00000000
        /*0010*/ 	.short	0x0002
        /*0012*/ 	.short	0x0010
        /*0014*/ 	.byte	0x00, 0xf0, 0x11, 0x00


	//----- nvinfo : EIATTR_KPARAM_INFO
	.align		4
.L_543:
        /*0018*/ 	.byte	0x04, 0x17
        /*001a*/ 	.short	(.L_545 - .L_544)
.L_544:
        /*001c*/ 	.word	0x00000000
        /*0020*/ 	.short	0x0001
        /*0022*/ 	.short	0x0008
        /*0024*/ 	.byte	0x00, 0xf5, 0x21, 0x00


	//----- nvinfo : EIATTR_KPARAM_INFO
	.align		4
.L_545:
        /*0028*/ 	.byte	0x04, 0x17
        /*002a*/ 	.short	(.L_547 - .L_546)
.L_546:
        /*002c*/ 	.word	0x00000000
        /*0030*/ 	.short	0x0000
        /*0032*/ 	.short	0x0000
        /*0034*/ 	.byte	0x00, 0xf5, 0x21, 0x00


	//----- nvinfo : EIATTR_SPARSE_MMA_MASK
	.align		4
.L_547:
        /*0038*/ 	.byte	0x03, 0x50
        /*003a*/ 	.short	0x0000


	//----- nvinfo : EIATTR_MAXREG_COUNT
	.align		4
        /*003c*/ 	.byte	0x03, 0x1b
        /*003e*/ 	.short	0x00ff


	//----- nvinfo : EIATTR_NUM_BARRIERS
	.align		4
        /*0040*/ 	.byte	0x02, 0x4c
        /*0042*/ 	.byte	0x01
	.zero		1


	//----- nvinfo : EIATTR_MERCURY_ISA_VERSION
	.align		4
        /*0044*/ 	.byte	0x03, 0x5f
        /*0046*/ 	.short	0x0101


	//----- nvinfo : EIATTR_COOP_GROUP_MASK_REGIDS
	.align		4
        /*0048*/ 	.byte	0x04, 0x29
        /*004a*/ 	.short	(.L_549 - .L_548)


	//   ....[0]....
.L_548:
        /*004c*/ 	.word	0xffffffff


	//   ....[1]....
        /*0050*/ 	.word	0xffffffff


	//   ....[2]....
        /*0054*/ 	.word	0xffffffff


	//   ....[3]....
        /*0058*/ 	.word	0xffffffff


	//   ....[4]....
        /*005c*/ 	.word	0xffffffff


	//   ....[5]....
        /*0060*/ 	.word	0xffffffff


	//   ....[6]....
        /*0064*/ 	.word	0xffffffff


	//   ....[7]....
        /*0068*/ 	.word	0x05000007


	//   ....[8]....
        /*006c*/ 	.word	0x05000007


	//   ....[9]....
        /*0070*/ 	.word	0x05000007


	//   ....[10]....
        /*0074*/ 	.word	0x05000007


	//   ....[11]....
        /*0078*/ 	.word	0x05000007


	//----- nvinfo : EIATTR_COOP_GROUP_INSTR_OFFSETS
	.align		4
.L_549:
        /*007c*/ 	.byte	0x04, 0x28
        /*007e*/ 	.short	(.L_551 - .L_550)


	//   ....[0]....
.L_550:
        /*0080*/ 	.word	0x00000200


	//   ....[1]....
        /*0084*/ 	.word	0x00000290


	//   ....[2]....
        /*0088*/ 	.word	0x00000330


	//   ....[3]....
        /*008c*/ 	.word	0x00000350


	//   ....[4]....
        /*0090*/ 	.word	0x00000370


	//   ....[5]....
        /*0094*/ 	.word	0x00000390


	//   ....[6]....
        /*0098*/ 	.word	0x000003b0


	//   ....[7]....
        /*009c*/ 	.word	0x00000480


	//   ....[8]....
        /*00a0*/ 	.word	0x000004f0


	//   ....[9]....
        /*00a4*/ 	.word	0x00000560


	//   ....[10]....
        /*00a8*/ 	.word	0x000005d0


	//   ....[11]....
        /*00ac*/ 	.word	0x00000640


	//----- nvinfo : EIATTR_VRC_CTA_INIT_COUNT
	.align		4
.L_551:
        /*00b0*/ 	.byte	0x02, 0x4a
	.zero		1
	.zero		1


	//----- nvinfo : EIATTR_EXIT_INSTR_OFFSETS
	.align		4
        /*00b4*/ 	.byte	0x04, 0x1c
        /*00b6*/ 	.short	(.L_553 - .L_552)


	//   ....[0]....
.L_552:
        /*00b8*/ 	.word	0x000003f0


	//   ....[1]....
        /*00bc*/ 	.word	0x00000430


	//----- nvinfo : EIATTR_CRS_STACK_SIZE
	.align		4
.L_553:
        /*00c0*/ 	.byte	0x04, 0x1e
        /*00c2*/ 	.short	(.L_555 - .L_554)
.L_554:
        /*00c4*/ 	.word	0x00000000


	//----- nvinfo : EIATTR_CBANK_PARAM_SIZE
	.align		4
.L_555:
        /*00c8*/ 	.byte	0x03, 0x19
        /*00ca*/ 	.short	0x0014


	//----- nvinfo : EIATTR_PARAM_CBANK
	.align		4
        /*00cc*/ 	.byte	0x04, 0x0a
        /*00ce*/ 	.short	(.L_557 - .L_556)
	.align		4
.L_556:
        /*00d0*/ 	.word	index@(.nv.constant0._Z7reduce4IfLj256EEvPT_S1_j)
        /*00d4*/ 	.short	0x0380
        /*00d6*/ 	.short	0x0014


	//----- nvinfo : EIATTR_SW_WAR
	.align		4
.L_557:
        /*00d8*/ 	.byte	0x04, 0x36
        /*00da*/ 	.short	(.L_559 - .L_558)
.L_558:
        /*00dc*/ 	.word	0x00000008
.L_559:


//--------------------- .nv.info._Z7reduce4IfLj512EEvPT_S1_j --------------------------
	.section	.nv.info._Z7reduce4IfLj512EEvPT_S1_j,"",@"SHT_CUDA_INFO"
	.sectionflags	@""
	.align	4


	//----- nvinfo : EIATTR_CUDA_API_VERSION
	.align		4
        /*0000*/ 	.byte	0x04, 0x37
        /*0002*/ 	.short	(.L_561 - .L_560)
.L_560:
        /*0004*/ 	.word	0x00000082


	//----- nvinfo : EIATTR_KPARAM_INFO
	.align		4
.L_561:
        /*0008*/ 	.byte	0x04, 0x17
        /*000a*/ 	.short	(.L_563 - .L_562)
.L_562:
        /*000c*/ 	.word	0x00000000
        /*0010*/ 	.short	0x0002
        /*0012*/ 	.short	0x0010
        /*0014*/ 	.byte	0x00, 0xf0, 0x11, 0x00


	//----- nvinfo : EIATTR_KPARAM_INFO
	.align		4
.L_563:
        /*0018*/ 	.byte	0x04, 0x17
        /*001a*/ 	.short	(.L_565 - .L_564)
.L_564:
        /*001c*/ 	.word	0x00000000
        /*0020*/ 	.short	0x0001
        /*0022*/ 	.short	0x0008
        /*0024*/ 	.byte	0x00, 0xf5, 0x21, 0x00


	//----- nvinfo : EIATTR_KPARAM_INFO
	.align		4
.L_565:
        /*0028*/ 	.byte	0x04, 0x17
        /*002a*/ 	.short	(.L_567 - .L_566)
.L_566:
        /*002c*/ 	.word	0x00000000
        /*0030*/ 	.short	0x0000
        /*0032*/ 	.short	0x0000
        /*0034*/ 	.byte	0x00, 0xf5, 0x21, 0x00


	//----- nvinfo : EIATTR_SPARSE_MMA_MASK
	.align		4
.L_567:
        /*0038*/ 	.byte	0x03, 0x50
        /*003a*/ 	.short	0x0000


	//----- nvinfo : EIATTR_MAXREG_COUNT
	.align		4
        /*003c*/ 	.byte	0x03, 0x1b
        /*003e*/ 	.short	0x00ff


	//----- nvinfo : EIATTR_NUM_BARRIERS
	.align		4
        /*0040*/ 	.byte	0x02, 0x4c
        /*0042*/ 	.byte	0x01
	.zero		1


	//----- nvinfo : EIATTR_MERCURY_ISA_VERSION
	.align		4
        /*0044*/ 	.byte	0x03, 0x5f
        /*0046*/ 	.short	0x0101


	//----- nvinfo : EIATTR_COOP_GROUP_MASK_REGIDS
	.align		4
        /*0048*/ 	.byte	0x04, 0x29
        /*004a*/ 	.short	(.L_569 - .L_568)


	//   ....[0]....
.L_568:
        /*004c*/ 	.word	0xffffffff


	//   ....[1]....
        /*0050*/ 	.word	0xffffffff


	//   ....[2]....
        /*0054*/ 	.word	0xffffffff


	//   ....[3]....
        /*0058*/ 	.word	0xffffffff


	//   ....[4]....
        /*005c*/ 	.word	0xffffffff


	//   ....[5]....
        /*0060*/ 	.word	0xffffffff


	//   ....[6]....
        /*0064*/ 	.word	0xffffffff


	//   ....[7]....
        /*0068*/ 	.word	0x05000007


	//   ....[8]....
        /*006c*/ 	.word	0x05000007


	//   ....[9]....
        /*0070*/ 	.word	0x05000007


	//   ....[10]....
        /*0074*/ 	.word	0x05000007


	//   ....[11]....
        /*0078*/ 	.word	0x05000007


	//----- nvinfo : EIATTR_COOP_GROUP_INSTR_OFFSETS
	.align		4
.L_569:
        /*007c*/ 	.byte	0x04, 0x28
        /*007e*/ 	.short	(.L_571 - .L_570)


	//   ....[0]....
.L_570:
        /*0080*/ 	.word	0x00000200


	//   ....[1]....
        /*0084*/ 	.word	0x00000290


	//   ....[2]....
        /*0088*/ 	.word	0x00000330


	//   ....[3]....
        /*008c*/ 	.word	0x00000350


	//   ....[4]....
        /*0090*/ 	.word	0x00000370


	//   ....[5]....
        /*0094*/ 	.word	0x00000390


	//   ....[6]....
        /*0098*/ 	.word	0x000003b0


	//   ....[7]....
        /*009c*/ 	.word	0x00000480


	//   ....[8]....
        /*00a0*/ 	.word	0x000004f0


	//   ....[9]....
        /*00a4*/ 	.word	0x00000560


	//   ....[10]....
        /*00a8*/ 	.word	0x000005d0


	//   ....[11]....
        /*00ac*/ 	.word	0x00000640


	//----- nvinfo : EIATTR_VRC_CTA_INIT_COUNT
	.align		4
.L_571:
        /*00b0*/ 	.byte	0x02, 0x4a
	.zero		1
	.zero		1


	//----- nvinfo : EIATTR_EXIT_INSTR_OFFSETS
	.align		4
        /*00b4*/ 	.byte	0x04, 0x1c
        /*00b6*/ 	.short	(.L_573 - .L_572)


	//   ....[0]....
.L_572:
        /*00b8*/ 	.word	0x000003f0


	//   ....[1]....
        /*00bc*/ 	.word	0x00000430


	//----- nvinfo : EIATTR_CRS_STACK_SIZE
	.align		4
.L_573:
        /*00c0*/ 	.byte	0x04, 0x1e
        /*00c2*/ 	.short	(.L_575 - .L_574)
.L_574:
        /*00c4*/ 	.word	0x00000000


	//----- nvinfo : EIATTR_CBANK_PARAM_SIZE
	.align		4
.L_575:
        /*00c8*/ 	.byte	0x03, 0x19
        /*00ca*/ 	.short	0x0014


	//----- nvinfo : EIATTR_PARAM_CBANK
	.align		4
        /*00cc*/ 	.byte	0x04, 0x0a
        /*00ce*/ 	.short	(.L_577 - .L_576)
	.align		4
.L_576:
        /*00d0*/ 	.word	index@(.nv.constant0._Z7reduce4IfLj512EEvPT_S1_j)
        /*00d4*/ 	.short	0x0380
        /*00d6*/ 	.short	0x0014


	//----- nvinfo : EIATTR_SW_WAR
	.align		4
.L_577:
        /*00d8*/ 	.byte	0x04, 0x36
        /*00da*/ 	.short	(.L_579 - .L_578)
.L_578:
        /*00dc*/ 	.word	0x00000008
.L_579:


//--------------------- .nv.info._Z7reduce4IiLj1EEvPT_S1_j --------------------------
	.section	.nv.info._Z7reduce4IiLj1EEvPT_S1_j,"",@"SHT_CUDA_INFO"
	.sectionflags	@""
	.align	4


	//----- nvinfo : EIATTR_CUDA_API_VERSION
	.align		4
        /*0000*/ 	.byte	0x04, 0x37
        /*0002*/ 	.short	(.L_581 - .L_580)
.L_580:
        /*0004*/ 	.word	0x00000082


	//----- nvinfo : EIATTR_KPARAM_INFO
	.align		4
.L_581:
        /*0008*/ 	.byte	0x04, 0x17
        /*000a*/ 	.short	(.L_583 - .L_582)
.L_582:
        /*000c*/ 	.word	0x00000000
        /*0010*/ 	.short	0x0002
        /*0012*/ 	.short	0x0010
        /*0014*/ 	.byte	0x00, 0xf0, 0x11, 0x00


	//----- nvinfo : EIATTR_KPARAM_INFO
	.align		4
.L_583:
        /*0018*/ 	.byte	0x04, 0x17
        /*001a*/ 	.short	(.L_585 - .L_584)
.L_584:
        /*001c*/ 	.word	0x00000000
        /*0020*/ 	.short	0x0001
        /*0022*/ 	.short	0x0008
        /*0024*/ 	.byte	0x00, 0xf5, 0x21, 0x00


	//----- nvinfo : EIATTR_KPARAM_INFO
	.align		4
.L_585:
        /*0028*/ 	.byte	0x04, 0x17
        /*002a*/ 	.short	(.L_587 - .L_586)
.L_586:
        /*002c*/ 	.word	0x00000000
        /*0030*/ 	.short	0x0000
        /*0032*/ 	.short	0x0000
        /*0034*/ 	.byte	0x00, 0xf5, 0x21, 0x00


	//----- nvinfo : EIATTR_SPARSE_MMA_MASK
	.align		4
.L_587:
        /*0038*/ 	.byte	0x03, 0x50
        /*003a*/ 	.short	0x0000


	//----- nvinfo : EIATTR_MAXREG_COUNT
	.align		4
        /*003c*/ 	.byte	0x03, 0x1b
        /*003e*/ 	.short	0x00ff


	//----- nvinfo : EIATTR_NUM_BARRIERS
	.align		4
        /*0040*/ 	.byte	0x02, 0x4c
        /*0042*/ 	.byte	0x01
	.zero		1


	//----- nvinfo : EIATTR_MERCURY_ISA_VERSION
	.align		4
        /*0044*/ 	.byte	0x03, 0x5f
        /*0046*/ 	.short	0x0101


	//----- nvinfo : EIATTR_COOP_GROUP_MASK_REGIDS
	.align		4
        /*0048*/ 	.byte	0x04, 0x29
        /*004a*/ 	.short	(.L_589 - .L_588)


	//   ....[0]....
.L_588:
        /*004c*/ 	.word	0xffffffff


	//   ....[1]....
        /*0050*/ 	.word	0xffffffff


	//   ....[2]....
        /*0054*/ 	.word	0xffffffff


	//   ....[3]....
        /*0058*/ 	.word	0xffffffff


	//   ....[4]....
        /*005c*/ 	.word	0xffffffff


	//   ....[5]....
        /*0060*/ 	.word	0xffffffff


	//   ....[6]....
        /*0064*/ 	.word	0xffffffff


	//   ....[7]....
        /*0068*/ 	.word	0x0500000a


	//   ....[8]....
        /*006c*/ 	.word	0x0500000a


	//   ....[9]....
        /*0070*/ 	.word	0x0500000a


	//   ....[10]....
        /*0074*/ 	.word	0x0500000a


	//   ....[11]....
        /*0078*/ 	.word	0x0500000a


	//----- nvinfo : EIATTR_COOP_GROUP_INSTR_OFFSETS
	.align		4
.L_589:
        /*007c*/ 	.byte	0x04, 0x28
        /*007e*/ 	.short	(.L_591 - .L_590)


	//   ....[0]....
.L_590:
        /*0080*/ 	.word	0x00000200


	//   ....[1]....
        /*0084*/ 	.word	0x00000290


	//   ....[2]....
        /*0088*/ 	.word	0x00000310


	//   ....[3]....
        /*008c*/ 	.word	0x00000330


	//   ....[4]....
        /*0090*/ 	.word	0x00000350


	//   ....[5]....
        /*0094*/ 	.word	0x00000370


	//   ....[6]....
        /*0098*/ 	.word	0x00000390


	//   ....[7]....
        /*009c*/ 	.word	0x00000460


	//   ....[8]....
        /*00a0*/ 	.word	0x000004d0


	//   ....[9]....
        /*00a4*/ 	.word	0x00000540


	//   ....[10]....
        /*00a8*/ 	.word	0x000005b0


	//   ....[11]....
        /*00ac*/ 	.word	0x00000620


	//----- nvinfo : EIATTR_VRC_CTA_INIT_COUNT
	.align		4
.L_591:
        /*00b0*/ 	.byte	0x02, 0x4a
	.zero		1
	.zero		1


	//----- nvinfo : EIATTR_EXIT_INSTR_OFFSETS
	.align		4
        /*00b4*/ 	.byte	0x04, 0x1c
        /*00b6*/ 	.short	(.L_593 - .L_592)


	//   ....[0]....
.L_592:
        /*00b8*/ 	.word	0x000003d0


	//   ....[1]....
        /*00bc*/ 	.word	0x00000410


	//----- nvinfo : EIATTR_CRS_STACK_SIZE
	.align		4
.L_593:
        /*00c0*/ 	.byte	0x04, 0x1e
        /*00c2*/ 	.short	(.L_595 - .L_594)
.L_594:
        /*00c4*/ 	.word	0x00000000


	//----- nvinfo : EIATTR_CBANK_PARAM_SIZE
	.align		4
.L_595:
        /*00c8*/ 	.byte	0x03, 0x19
        /*00ca*/ 	.short	0x0014


	//----- nvinfo : EIATTR_PARAM_CBANK
	.align		4
        /*00cc*/ 	.byte	0x04, 0x0a
        /*00ce*/ 	.short	(.L_597 - .L_596)
	.align		4
.L_596:
        /*00d0*/ 	.word	index@(.nv.constant0._Z7reduce4IiLj1EEvPT_S1_j)
        /*00d4*/ 	.short	0x0380
        /*00d6*/ 	.short	0x0014


	//----- nvinfo : EIATTR_SW_WAR
	.align		4
.L_597:
        /*00d8*/ 	.byte	0x04, 0x36
        /*00da*/ 	.short	(.L_599 - .L_598)
.L_598:
        /*00dc*/ 	.word	0x00000008
.L_599:


//--------------------- .nv.info._Z7reduce4IiLj2EEvPT_S1_j --------------------------
	.section	.nv.info._Z7reduce4IiLj2EEvPT_S1_j,"",@"SHT_CUDA_INFO"
	.sectionflags	@""
	.align	4


	//----- nvinfo : EIATTR_CUDA_API_VERSION
	.align		4
        /*0000*/ 	.byte	0x04, 0x37
        /*0002*/ 	.short	(.L_601 - .L_600)
.L_600:
        /*0004*/ 	.word	0x00000082


	//----- nvinfo : EIATTR_KPARAM_INFO
	.align		4
.L_601:
        /*0008*/ 	.byte	0x04, 0x17
        /*000a*/ 	.short	(.L_603 - .L_602)
.L_602:
        /*000c*/ 	.word	0x00000000
        /*0010*/ 	.short	0x0002
        /*0012*/ 	.short	0x0010
        /*0014*/ 	.byte	0x00, 0xf0, 0x11, 0x00


	//----- nvinfo : EIATTR_KPARAM_INFO
	.align		4
.L_603:
        /*0018*/ 	.byte	0x04, 0x17
        /*001a*/ 	.short	(.L_605 - .L_604)
.L_604:
        /*001c*/ 	.word	0x00000000
        /*0020*/ 	.short	0x0001
        /*0022*/ 	.short	0x0008
        /*0024*/ 	.byte	0x00, 0xf5, 0x21, 0x00


	//----- nvinfo : EIATTR_KPARAM_INFO
	.align		4
.L_605:
        /*0028*/ 	.byte	0x04, 0x17
        /*002a*/ 	.short	(.L_607 - .L_606)
.L_606:
        /*002c*/ 	.word	0x00000000
        /*0030*/ 	.short	0x0000
        /*0032*/ 	.short	0x0000
        /*0034*/ 	.byte	0x00, 0xf5, 0x21, 0x00


	//----- nvinfo : EIATTR_SPARSE_MMA_MASK
	.align		4
.L_607:
        /*0038*/ 	.byte	0x03, 0x50
        /*003a*/ 	.short	0x0000


	//----- nvinfo : EIATTR_MAXREG_COUNT
	.align		4
        /*003c*/ 	.byte	0x03, 0x1b
        /*003e*/ 	.short	0x00ff


	//----- nvinfo : EIATTR_NUM_BARRIERS
	.align		4
        /*0040*/ 	.byte	0x02, 0x4c
        /*0042*/ 	.byte	0x01
	.zero		1


	//----- nvinfo : EIATTR_MERCURY_ISA_VERSION
	.align		4
        /*0044*/ 	.byte	0x03, 0x5f
        /*0046*/ 	.short	0x0101


	//----- nvinfo : EIATTR_COOP_GROUP_MASK_REGIDS
	.align		4
        /*0048*/ 	.byte	0x04, 0x29
        /*004a*/ 	.short	(.L_609 - .L_608)


	//   ....[0]....
.L_608:
        /*004c*/ 	.word	0xffffffff


	//   ....[1]....
        /*0050*/ 	.word	0xffffffff


	//   ....[2]....
        /*0054*/ 	.word	0xffffffff


	//   ....[3]....
        /*0058*/ 	.word	0xffffffff


	//   ....[4]....
        /*005c*/ 	.word	0xffffffff


	//   ....[5]....
        /*0060*/ 	.word	0xffffffff


	//   ....[6]....
        /*0064*/ 	.word	0xffffffff


	//   ....[7]....
        /*0068*/ 	.word	0x0500000a


	//   ....[8]....
        /*006c*/ 	.word	0x0500000a


	//   ....[9]....
        /*0070*/ 	.word	0x0500000a


	//   ....[10]....
        /*0074*/ 	.word	0x0500000a


	//   ....[11]....
        /*0078*/ 	.word	0x0500000a


	//----- nvinfo : EIATTR_COOP_GROUP_INSTR_OFFSETS
	.align		4
.L_609:
        /*007c*/ 	.byte	0x04, 0x28
        /*007e*/ 	.short	(.L_611 - .L_610)


	//   ....[0]....
.L_610:
        /*0080*/ 	.word	0x00000200


	//   ....[1]....
        /*0084*/ 	.word	0x00000290


	//   ....[2]....
        /*0088*/ 	.word	0x00000310


	//   ....[3]....
        /*008c*/ 	.word	0x00000330


	//   ....[4]....
        /*0090*/ 	.word	0x00000350


	//   ....[5]....
        /*0094*/ 	.word	0x00000370


	//   ....[6]....
        /*0098*/ 	.word	0x00000390


	//   ....[7]....
        /*009c*/ 	.word	0x00000460


	//   ....[8]....
        /*00a0*/ 	.word	0x000004d0


	//   ....[9]....
        /*00a4*/ 	.word	0x00000540


	//   ....[10]....
        /*00a8*/ 	.word	0x000005b0


	//   ....[11]....
        /*00ac*/ 	.word	0x00000620


	//----- nvinfo : EIATTR_VRC_CTA_INIT_COUNT
	.align		4
.L_611:
        /*00b0*/ 	.byte	0x02, 0x4a
	.zero		1
	.zero		1


	//----- nvinfo : EIATTR_EXIT_INSTR_OFFSETS
	.align		4
        /*00b4*/ 	.byte	0x04, 0x1c
        /*00b6*/ 	.short	(.L_613 - .L_612)


	//   ....[0]....
.L_612:
        /*00b8*/ 	.word	0x000003d0


	//   ....[1]....
        /*00bc*/ 	.word	0x00000410


	//----- nvinfo : EIATTR_CRS_STACK_SIZE
	.align		4
.L_613:
        /*00c0*/ 	.byte	0x04, 0x1e
        /*00c2*/ 	.short	(.L_615 - .L_614)
.L_614:
        /*00c4*/ 	.word	0x00000000


	//----- nvinfo : EIATTR_CBANK_PARAM_SIZE
	.align		4
.L_615:
        /*00c8*/ 	.byte	0x03, 0x19
        /*00ca*/ 	.short	0x0014


	//----- nvinfo : EIATTR_PARAM_CBANK
	.align		4
        /*00cc*/ 	.byte	0x04, 0x0a
        /*00ce*/ 	.short	(.L_617 - .L_616)
	.align		4
.L_616:
        /*00d0*/ 	.word	index@(.nv.constant0._Z7reduce4IiLj2EEvPT_S1_j)
        /*00d4*/ 	.short	0x0380
        /*00d6*/ 	.short	0x0014


	//----- nvinfo : EIATTR_SW_WAR
	.align		4
.L_617:
        /*00d8*/ 	.byte	0x04, 0x36
        /*00da*/ 	.short	(.L_619 - .L_618)
.L_618:
        /*00dc*/ 	.word	0x00000008
.L_619:


//--------------------- .nv.info._Z7reduce4IiLj4EEvPT_S1_j --------------------------
	.section	.nv.info._Z7reduce4IiLj4EEvPT_S1_j,"",@"SHT_CUDA_INFO"
	.sectionflags	@""
	.align	4


	//----- nvinfo : EIATTR_CUDA_API_VERSION
	.align		4
        /*0000*/ 	.byte	0x04, 0x37
        /*0002*/ 	.short	(.L_621 - .L_620)
.L_620:
        /*0004*/ 	.word	0x00000082


	//----- nvinfo : EIATTR_KPARAM_INFO
	.align		4
.L_621:
        /*0008*/ 	.byte	0x04, 0x17
        /*000a*/ 	.short	(.L_623 - .L_622)
.L_622:
        /*000c*/ 	.word	0x00000000
        /*0010*/ 	.short	0x0002
        /*0012*/ 	.short	0x0010
        /*0014*/ 	.byte	0x00, 0xf0, 0x11, 0x00


	//----- nvinfo : EIATTR_KPARAM_INFO
	.align		4
.L_623:
        /*0018*/ 	.byte	0x04, 0x17
        /*001a*/ 	.short	(.L_625 - .L_624)
.L_624:
        /*001c*/ 	.word	0x00000000
        /*0020*/ 	.short	0x0001
        /*0022*/ 	.short	0x0008
        /*0024*/ 	.byte	0x00, 0xf5, 0x21, 0x00


	//----- nvinfo : EIATTR_KPARAM_INFO
	.align		4
.L_625:
        /*0028*/ 	.byte	0x04, 0x17
        /*002a*/ 	.short	(.L_627 - .L_626)
.L_626:
        /*002c*/ 	.word	0x00000000
        /*0030*/ 	.short	0x0000
        /*0032*/ 	.short	0x0000
        /*0034*/ 	.byte	0x00, 0xf5, 0x21, 0x00


	//----- nvinfo : EIATTR_SPARSE_MMA_MASK
	.align		4
.L_627:
        /*0038*/ 	.byte	0x03, 0x50
        /*003a*/ 	.short	0x0000


	//----- nvinfo : EIATTR_MAXREG_COUNT
	.align		4
        /*003c*/ 	.byte	0x03, 0x1b
        /*003e*/ 	.short	0x00ff


	//----- nvinfo : EIATTR_NUM_BARRIERS
	.align		4
        /*0040*/ 	.byte	0x02, 0x4c
        /*0042*/ 	.byte	0x01
	.zero		1


	//----- nvinfo : EIATTR_MERCURY_ISA_VERSION
	.align		4
        /*0044*/ 	.byte	0x03, 0x5f
        /*0046*/ 	.short	0x0101


	//----- nvinfo : EIATTR_COOP_GROUP_MASK_REGIDS
	.align		4
        /*0048*/ 	.byte	0x04, 0x29
        /*004a*/ 	.short	(.L_629 - .L_628)


	//   ....[0]....
.L_628:
        /*004c*/ 	.word	0xffffffff


	//   ....[1]....
        /*0050*/ 	.word	0xffffffff


	//   ....[2]....
        /*0054*/ 	.word	0xffffffff


	//   ....[3]....
        /*0058*/ 	.word	0xffffffff


	//   ....[4]....
        /*005c*/ 	.word	0xffffffff


	//   ....[5]....
        /*0060*/ 	.word	0xffffffff


	//   ....[6]....
        /*0064*/ 	.word	0xffffffff


	//   ....[7]....
        /*0068*/ 	.word	0x0500000a


	//   ....[8]....
        /*006c*/ 	.word	0x0500000a


	//   ....[9]....
        /*0070*/ 	.word	0x0500000a


	//   ....[10]....
        /*0074*/ 	.word	0x0500000a


	//   ....[11]....
        /*0078*/ 	.word	0x0500000a


	//----- nvinfo : EIATTR_COOP_GROUP_INSTR_OFFSETS
	.align		4
.L_629:
        /*007c*/ 	.byte	0x04, 0x28
        /*007e*/ 	.short	(.L_631 - .L_630)


	//   ....[0]....
.L_630:
        /*0080*/ 	.word	0x00000200


	//   ....[1]....
        /*0084*/ 	.word	0x00000290


	//   ....[2]....
        /*0088*/ 	.word	0x00000310


	//   ....[3]....
        /*008c*/ 	.word	0x00000330


	//   ....[4]....
        /*0090*/ 	.word	0x00000350


	//   ....[5]....
        /*0094*/ 	.word	0x00000370


	//   ....[6]....
        /*0098*/ 	.word	0x00000390


	//   ....[7]....
        /*009c*/ 	.word	0x00000460


	//   ....[8]....
        /*00a0*/ 	.word	0x000004d0


	//   ....[9]....
        /*00a4*/ 	.word	0x00000540


	//   ....[10]....
        /*00a8*/ 	.word	0x000005b0


	//   ....[11]....
        /*00ac*/ 	.word	0x00000620


	//----- nvinfo : EIATTR_VRC_CTA_INIT_COUNT
	.align		4
.L_631:
        /*00b0*/ 	.byte	0x02, 0x4a
	.zero		1
	.zero		1


	//----- nvinfo : EIATTR_EXIT_INSTR_OFFSETS
	.align		4
        /*00b4*/ 	.byte	0x04, 0x1c
        /*00b6*/ 	.short	(.L_633 - .L_632)


	//   ....[0]....
.L_632:
        /*00b8*/ 	.word	0x000003d0


	//   ....[1]....
        /*00bc*/ 	.word	0x00000410


	//----- nvinfo : EIATTR_CRS_STACK_SIZE
	.align		4
.L_633:
        /*00c0*/ 	.byte	0x04, 0x1e
        /*00c2*/ 	.short	(.L_635 - .L_634)
.L_634:
        /*00c4*/ 	.word	0x00000000


	//----- nvinfo : EIATTR_CBANK_PARAM_SIZE
	.align		4
.L_635:
        /*00c8*/ 	.byte	0x03, 0x19
        /*00ca*/ 	.short	0x0014


	//----- nvinfo : EIATTR_PARAM_CBANK
	.align		4
        /*00cc*/ 	.byte	0x04, 0x0a
        /*00ce*/ 	.short	(.L_637 - .L_636)
	.align		4
.L_636:
        /*00d0*/ 	.word	index@(.nv.constant0._Z7reduce4IiLj4EEvPT_S1_j)
        /*00d4*/ 	.short	0x0380
        /*00d6*/ 	.short	0x0014


	//----- nvinfo : EIATTR_SW_WAR
	.align		4
.L_637:
        /*00d8*/ 	.byte	0x04, 0x36
        /*00da*/ 	.short	(.L_639 - .L_638)
.L_638:
        /*00dc*/ 	.word	0x00000008
.L_639:


//--------------------- .nv.info._Z7reduce4IiLj8EEvPT_S1_j --------------------------
	.section	.nv.info._Z7reduce4IiLj8EEvPT_S1_j,"",@"SHT_CUDA_INFO"
	.sectionflags	@""
	.align	4


	//----- nvinfo : EIATTR_CUDA_API_VERSION
	.align		4
        /*0000*/ 	.byte	0x04, 0x37
        /*0002*/ 	.short	(.L_641 - .L_640)
.L_640:
        /*0004*/ 	.word	0x00000082


	//----- nvinfo : EIATTR_KPARAM_INFO
	.align		4
.L_641:
        /*0008*/ 	.byte	0x04, 0x17
        /*000a*/ 	.short	(.L_643 - .L_642)
.L_642:
        /*000c*/ 	.word	0x00000000
        /*0010*/ 	.short	0x0002
        /*0012*/ 	.short	0x0010
        /*0014*/ 	.byte	0x00, 0xf0, 0x11, 0x00


	//----- nvinfo : EIATTR_KPARAM_INFO
	.align		4
.L_643:
        /*0018*/ 	.byte	0x04, 0x17
        /*001a*/ 	.short	(.L_645 - .L_644)
.L_644:
        /*001c*/ 	.word	0x00000000
        /*0020*/ 	.short	0x0001
        /*0022*/ 	.short	0x0008
        /*0024*/ 	.byte	0x00, 0xf5, 0x21, 0x00


	//----- nvinfo : EIATTR_KPARAM_INFO
	.align		4
.L_645:
        /*0028*/ 	.byte	0x04, 0x17
        /*002a*/ 	.short	(.L_647 - .L_646)
.L_646:
        /*002c*/ 	.word	0x00000000
        /*0030*/ 	.short	0x0000
        /*0032*/ 	.short	0x0000
        /*0034*/ 	.byte	0x00, 0xf5, 0x21, 0x00


	//----- nvinfo : EIATTR_SPARSE_MMA_MASK
	.align		4
.L_647:
        /*0038*/ 	.byte	0x03, 0x50
        /*003a*/ 	.short	0x0000


	//----- nvinfo : EIATTR_MAXREG_COUNT
	.align		4
        /*003c*/ 	.byte	0x03, 0x1b
        /*003e*/ 	.short	0x00ff


	//----- nvinfo : EIATTR_NUM_BARRIERS
	.align		4
        /*0040*/ 	.byte	0x02, 0x4c
        /*0042*/ 	.byte	0x01
	.zero		1


	//----- nvinfo : EIATTR_MERCURY_ISA_VERSION
	.align		4
        /*0044*/ 	.byte	0x03, 0x5f
        /*0046*/ 	.short	0x0101


	//----- nvinfo : EIATTR_COOP_GROUP_MASK_REGIDS
	.align		4
        /*0048*/ 	.byte	0x04, 0x29
        /*004a*/ 	.short	(.L_649 - .L_648)


	//   ....[0]....
.L_648:
        /*004c*/ 	.word	0xffffffff


	//   ....[1]....
        /*0050*/ 	.word	0xffffffff


	//   ....[2]....
        /*0054*/ 	.word	0xffffffff


	//   ....[3]....
        /*0058*/ 	.word	0xffffffff


	//   ....[4]....
        /*005c*/ 	.word	0xffffffff


	//   ....[5]....
        /*0060*/ 	.word	0xffffffff


	//   ....[6]....
        /*0064*/ 	.word	0xffffffff


	//   ....[7]....
        /*0068*/ 	.word	0x0500000a


	//   ....[8]....
        /*006c*/ 	.word	0x0500000a


	//   ....[9]....
        /*0070*/ 	.word	0x0500000a


	//   ....[10]....
        /*0074*/ 	.word	0x0500000a


	//   ....[11]....
        /*0078*/ 	.word	0x0500000a


	//----- nvinfo : EIATTR_COOP_GROUP_INSTR_OFFSETS
	.align		4
.L_649:
        /*007c*/ 	.byte	0x04, 0x28
        /*007e*/ 	.short	(.L_651 - .L_650)


	//   ....[0]....
.L_650:
        /*0080*/ 	.word	0x00000200


	//   ....[1]....
        /*0084*/ 	.word	0x00000290


	//   ....[2]....
        /*0088*/ 	.word	0x00000310


	//   ....[3]....
        /*008c*/ 	.word	0x00000330


	//   ....[4]....
        /*0090*/ 	.word	0x00000350


	//   ....[5]....
        /*0094*/ 	.word	0x00000370


	//   ....[6]....
        /*0098*/ 	.word	0x00000390


	//   ....[7]....
        /*009c*/ 	.word	0x00000460


	//   ....[8]....
        /*00a0*/ 	.word	0x000004d0


	//   ....[9]....
        /*00a4*/ 	.word	0x00000540


	//   ....[10]....
        /*00a8*/ 	.word	0x000005b0


	//   ....[11]....
        /*00ac*/ 	.word	0x00000620


	//----- nvinfo : EIATTR_VRC_CTA_INIT_COUNT
	.align		4
.L_651:
        /*00b0*/ 	.byte	0x02, 0x4a
	.zero		1
	.zero		1


	//----- nvinfo : EIATTR_EXIT_INSTR_OFFSETS
	.align		4
        /*00b4*/ 	.byte	0x04, 0x1c
        /*00b6*/ 	.short	(.L_653 - .L_652)


	//   ....[0]....
.L_652:
        /*00b8*/ 	.word	0x000003d0


	//   ....[1]....
        /*00bc*/ 	.word	0x00000410


	//----- nvinfo : EIATTR_CRS_STACK_SIZE
	.align		4
.L_653:
        /*00c0*/ 	.byte	0x04, 0x1e
        /*00c2*/ 	.short	(.L_655 - .L_654)
.L_654:
        /*00c4*/ 	.word	0x00000000


	//----- nvinfo : EIATTR_CBANK_PARAM_SIZE
	.align		4
.L_655:
        /*00c8*/ 	.byte	0x03, 0x19
        /*00ca*/ 	.short	0x0014


	//----- nvinfo : EIATTR_PARAM_CBANK
	.align		4
        /*00cc*/ 	.byte	0x04, 0x0a
        /*00ce*/ 	.short	(.L_657 - .L_656)
	.align		4
.L_656:
        /*00d0*/ 	.word	index@(.nv.constant0._Z7reduce4IiLj8EEvPT_S1_j)
        /*00d4*/ 	.short	0x0380
        /*00d6*/ 	.short	0x0014


	//----- nvinfo : EIATTR_SW_WAR
	.align		4
.L_657:
        /*00d8*/ 	.byte	0x04, 0x36
        /*00da*/ 	.short	(.L_659 - .L_658)
.L_658:
        /*00dc*/ 	.word	0x00000008
.L_659:


//--------------------- .nv.info._Z7reduce4IiLj16EEvPT_S1_j --------------------------
	.section	.nv.info._Z7reduce4IiLj16EEvPT_S1_j,"",@"SHT_CUDA_INFO"
	.sectionflags	@""
	.align	4


	//----- nvinfo : EIATTR_CUDA_API_VERSION
	.align		4
        /*0000*/ 	.byte	0x04, 0x37
        /*0002*/ 	.short	(.L_661 - .L_660)
.L_660:
        /*0004*/ 	.word	0x00000082


	//----- nvinfo : EIATTR_KPARAM_INFO
	.align		4
.L_661:
        /*0008*/ 	.byte	0x04, 0x17
        /*000a*/ 	.short	(.L_663 - .L_662)
.L_662:
        /*000c*/ 	.word	0x00000000
        /*0010*/ 	.short	0x0002
        /*0012*/ 	.short	0x0010
        /*0014*/ 	.byte	0x00, 0xf0, 0x11, 0x00


	//----- nvinfo : EIATTR_KPARAM_INFO
	.align		4
.L_663:
        /*0018*/ 	.byte	0x04, 0x17
        /*001a*/ 	.short	(.L_665 - .L_664)
.L_664:
        /*001c*/ 	.word	0x00000000
        /*0020*/ 	.short	0x0001
        /*0022*/ 	.short	0x0008
        /*0024*/ 	.byte	0x00, 0xf5, 0x21, 0x00


	//----- nvinfo : EIATTR_KPARAM_INFO
	.align		4
.L_665:
        /*0028*/ 	.byte	0x04, 0x17
        /*002a*/ 	.short	(.L_667 - .L_666)
.L_666:
        /*002c*/ 	.word	0x00000000
        /*0030*/ 	.short	0x0000
        /*0032*/ 	.short	0x0000
        /*0034*/ 	.byte	0x00, 0xf5, 0x21, 0x00


	//----- nvinfo : EIATTR_SPARSE_MMA_MASK
	.align		4
.L_667:
        /*0038*/ 	.byte	0x03, 0x50
        /*003a*/ 	.short	0x0000


	//----- nvinfo : EIATTR_MAXREG_COUNT
	.align		4
        /*003c*/ 	.byte	0x03, 0x1b
        /*003e*/ 	.short	0x00ff


	//----- nvinfo : EIATTR_NUM_BARRIERS
	.align		4
        /*0040*/ 	.byte	0x02, 0x4c
        /*0042*/ 	.byte	0x01
	.zero		1


	//----- nvinfo : EIATTR_MERCURY_ISA_VERSION
	.align		4
        /*0044*/ 	.byte	0x03, 0x5f
        /*0046*/ 	.short	0x0101


	//----- nvinfo : EIATTR_COOP_GROUP_MASK_REGIDS
	.align		4
        /*0048*/ 	.byte	0x04, 0x29
        /*004a*/ 	.short	(.L_669 - .L_668)


	//   ....[0]....
.L_668:
        /*004c*/ 	.word	0xffffffff


	//   ....[1]....
        /*0050*/ 	.word	0xffffffff


	//   ....[2]....
        /*0054*/ 	.word	0xffffffff


	//   ....[3]....
        /*0058*/ 	.word	0xffffffff


	//   ....[4]....
        /*005c*/ 	.word	0xffffffff


	//   ....[5]....
        /*0060*/ 	.word	0xffffffff


	//   ....[6]....
        /*0064*/ 	.word	0xffffffff


	//   ....[7]....
        /*0068*/ 	.word	0x0500000a


	//   ....[8]....
        /*006c*/ 	.word	0x0500000a


	//   ....[9]....
        /*0070*/ 	.word	0x0500000a


	//   ....[10]....
        /*0074*/ 	.word	0x0500000a


	//   ....[11]....
        /*0078*/ 	.word	0x0500000a


	//----- nvinfo : EIATTR_COOP_GROUP_INSTR_OFFSETS
	.align		4
.L_669:
        /*007c*/ 	.byte	0x04, 0x28
        /*007e*/ 	.short	(.L_671 - .L_670)


	//   ....[0]....
.L_670:
        /*0080*/ 	.word	0x00000200


	//   ....[1]....
        /*0084*/ 	.word	0x00000290


	//   ....[2]....
        /*0088*/ 	.word	0x00000310


	//   ....[3]....
        /*008c*/ 	.word	0x00000330


	//   ....[4]....
        /*0090*/ 	.word	0x00000350


	//   ....[5]....
        /*0094*/ 	.word	0x00000370


	//   ....[6]....
        /*0098*/ 	.word	0x00000390


	//   ....[7]....
        /*009c*/ 	.word	0x00000460


	//   ....[8]....
        /*00a0*/ 	.word	0x000004d0


	//   ....[9]....
        /*00a4*/ 	.word	0x00000540


	//   ....[10]....
        /*00a8*/ 	.word	0x000005b0


	//   ....[11]....
        /*00ac*/ 	.word	0x00000620


	//----- nvinfo : EIATTR_VRC_CTA_INIT_COUNT
	.align		4
.L_671:
        /*00b0*/ 	.byte	0x02, 0x4a
	.zero		1
	.zero		1


	//----- nvinfo : EIATTR_EXIT_INSTR_OFFSETS
	.align		4
        /*00b4*/ 	.byte	0x04, 0x1c
        /*00b6*/ 	.short	(.L_673 - .L_672)


	//   ....[0]....
.L_672:
        /*00b8*/ 	.word	0x000003d0


	//   ....[1]....
        /*00bc*/ 	.word	0x00000410


	//----- nvinfo : EIATTR_CRS_STACK_SIZE
	.align		4
.L_673:
        /*00c0*/ 	.byte	0x04, 0x1e
        /*00c2*/ 	.short	(.L_675 - .L_674)
.L_674:
        /*00c4*/ 	.word	0x00000000


	//----- nvinfo : EIATTR_CBANK_PARAM_SIZE
	.align		4
.L_675:
        /*00c8*/ 	.byte	0x03, 0x19
        /*00ca*/ 	.short	0x0014


	//----- nvinfo : EIATTR_PARAM_CBANK
	.align		4
        /*00cc*/ 	.byte	0x04, 0x0a
        /*00ce*/ 	.short	(.L_677 - .L_676)
	.align		4
.L_676:
        /*00d0*/ 	.word	index@(.nv.constant0._Z7reduce4IiLj16EEvPT_S1_j)
        /*00d4*/ 	.short	0x0380
        /*00d6*/ 	.short	0x0014


	//----- nvinfo : EIATTR_SW_WAR
	.align		4
.L_677:
        /*00d8*/ 	.byte	0x04, 0x36
        /*00da*/ 	.short	(.L_679 - .L_678)
.L_678:
        /*00dc*/ 	.word	0x00000008
.L_679:


//--------------------- .nv.info._Z7reduce4IiLj32EEvPT_S1_j --------------------------
	.section	.nv.info._Z7reduce4IiLj32EEvPT_S1_j,"",@"SHT_CUDA_INFO"
	.sectionflags	@""
	.align	4


	//----- nvinfo : EIATTR_CUDA_API_VERSION
	.align		4
        /*0000*/ 	.byte	0x04, 0x37
        /*0002*/ 	.short	(.L_681 - .L_680)
.L_680:
        /*0004*/ 	.word	0x00000082


	//----- nvinfo : EIATTR_KPARAM_INFO
	.align		4
.L_681:
        /*0008*/ 	.byte	0x04, 0x17
        /*000a*/ 	.short	(.L_683 - .L_682)
.L_682:
        /*000c*/ 	.word	0x00000000
        /*0010*/ 	.short	0x0002
        /*0012*/ 	.short	0x0010
        /*0014*/ 	.byte	0x00, 0xf0, 0x11, 0x00


	//----- nvinfo : EIATTR_KPARAM_INFO
	.align		4
.L_683:
        /*0018*/ 	.byte	0x04, 0x17
        /*001a*/ 	.short	(.L_685 - .L_684)
.L_684:
        /*001c*/ 	.word	0x00000000
        /*0020*/ 	.short	0x0001
        /*0022*/ 	.short	0x0008
        /*0024*/ 	.byte	0x00, 0xf5, 0x21, 0x00


	//----- nvinfo : EIATTR_KPARAM_INFO
	.align		4
.L_685:
        /*0028*/ 	.byte	0x04, 0x17
        /*002a*/ 	.short	(.L_687 - .L_686)
.L_686:
        /*002c*/ 	.word	0x00000000
        /*0030*/ 	.short	0x0000
        /*0032*/ 	.short	0x0000
        /*0034*/ 	.byte	0x00, 0xf5, 0x21, 0x00


	//----- nvinfo : EIATTR_SPARSE_MMA_MASK
	.align		4
.L_687:
        /*0038*/ 	.byte	0x03, 0x50
        /*003a*/ 	.short	0x0000


	//----- nvinfo : EIATTR_MAXREG_COUNT
	.align		4
        /*003c*/ 	.byte	0x03, 0x1b
        /*003e*/ 	.short	0x00ff


	//----- nvinfo : EIATTR_NUM_BARRIERS
	.align		4
        /*0040*/ 	.byte	0x02, 0x4c
        /*0042*/ 	.byte	0x01
	.zero		1


	//----- nvinfo : EIATTR_MERCURY_ISA_VERSION
	.align		4
        /*0044*/ 	.byte	0x03, 0x5f
        /*0046*/ 	.short	0x0101


	//----- nvinfo : EIATTR_COOP_GROUP_MASK_REGIDS
	.align		4
        /*0048*/ 	.byte	0x04, 0x29
        /*004a*/ 	.short	(.L_689 - .L_688)


	//   ....[0]....
.L_688:
        /*004c*/ 	.word	0xffffffff


	//   ....[1]....
        /*0050*/ 	.word	0xffffffff


	//   ....[2]....
        /*0054*/ 	.word	0xffffffff


	//   ....[3]....
        /*0058*/ 	.word	0xffffffff


	//   ....[4]....
        /*005c*/ 	.word	0xffffffff


	//   ....[5]....
        /*0060*/ 	.word	0xffffffff


	//   ....[6]....
        /*0064*/ 	.word	0xffffffff


	//   ....[7]....
        /*0068*/ 	.word	0x0500000a


	//   ....[8]....
        /*006c*/ 	.word	0x0500000a


	//   ....[9]....
        /*0070*/ 	.word	0x0500000a


	//   ....[10]....
        /*0074*/ 	.word	0x0500000a


	//   ....[11]....
        /*0078*/ 	.word	0x0500000a


	//----- nvinfo : EIATTR_COOP_GROUP_INSTR_OFFSETS
	.align		4
.L_689:
        /*007c*/ 	.byte	0x04, 0x28
        /*007e*/ 	.short	(.L_691 - .L_690)


	//   ....[0]....
.L_690:
        /*0080*/ 	.word	0x00000200


	//   ....[1]....
        /*0084*/ 	.word	0x00000290


	//   ....[2]....
        /*0088*/ 	.word	0x00000310


	//   ....[3]....
        /*008c*/ 	.word	0x00000330


	//   ....[4]....
        /*0090*/ 	.word	0x00000350


	//   ....[5]....
        /*0094*/ 	.word	0x00000370


	//   ....[6]....
        /*0098*/ 	.word	0x00000390


	//   ....[7]....
        /*009c*/ 	.word	0x00000460


	//   ....[8]....
        /*00a0*/ 	.word	0x000004d0


	//   ....[9]....
        /*00a4*/ 	.word	0x00000540


	//   ....[10]....
        /*00a8*/ 	.word	0x000005b0


	//   ....[11]....
        /*00ac*/ 	.word	0x00000620


	//----- nvinfo : EIATTR_VRC_CTA_INIT_COUNT
	.align		4
.L_691:
        /*00b0*/ 	.byte	0x02, 0x4a
	.zero		1
	.zero		1


	//----- nvinfo : EIATTR_EXIT_INSTR_OFFSETS
	.align		4
        /*00b4*/ 	.byte	0x04, 0x1c
        /*00b6*/ 	.short	(.L_693 - .L_692)


	//   ....[0]....
.L_692:
        /*00b8*/ 	.word	0x000003d0


	//   ....[1]....
        /*00bc*/ 	.word	0x00000410


	//----- nvinfo : EIATTR_CRS_STACK_SIZE
	.align		4
.L_693:
        /*00c0*/ 	.byte	0x04, 0x1e
        /*00c2*/ 	.short	(.L_695 - .L_694)
.L_694:
        /*00c4*/ 	.word	0x00000000


	//----- nvinfo : EIATTR_CBANK_PARAM_SIZE
	.align		4
.L_695:
        /*00c8*/ 	.byte	0x03, 0x19
        /*00ca*/ 	.short	0x0014


	//----- nvinfo : EIATTR_PARAM_CBANK
	.align		4
        /*00cc*/ 	.byte	0x04, 0x0a
        /*00ce*/ 	.short	(.L_697 - .L_696)
	.align		4
.L_696:
        /*00d0*/ 	.word	index@(.nv.constant0._Z7reduce4IiLj32EEvPT_S1_j)
        /*00d4*/ 	.short	0x0380
        /*00d6*/ 	.short	0x0014


	//----- nvinfo : EIATTR_SW_WAR
	.align		4
.L_697:
        /*00d8*/ 	.byte	0x04, 0x36
        /*00da*/ 	.short	(.L_699 - .L_698)
.L_698:
        /*00dc*/ 	.word	0x00000008
.L_699:


//--------------------- .nv.info._Z7reduce4IiLj64EEvPT_S1_j --------------------------
	.section	.nv.info._Z7reduce4IiLj64EEvPT_S1_j,"",@"SHT_CUDA_INFO"
	.sectionflags	@""
	.align	4


	//----- nvinfo : EIATTR_CUDA_API_VERSION
	.align		4
        /*0000*/ 	.byte	0x04, 0x37
        /*0002*/ 	.short	(.L_701 - .L_700)
.L_700:
        /*0004*/ 	.word	0x00000082


	//----- nvinfo : EIATTR_KPARAM_INFO
	.align		4
.L_701:
        /*0008*/ 	.byte	0x04, 0x17
        /*000a*/ 	.short	(.L_703 - .L_702)
.L_702:
        /*000c*/ 	.word	0x00000000
        /*0010*/ 	.short	0x0002
        /*0012*/ 	.short	0x0010
        /*0014*/ 	.byte	0x00, 0xf0, 0x11, 0x00


	//----- nvinfo : EIATTR_KPARAM_INFO
	.align		4
.L_703:
        /*0018*/ 	.byte	0x04, 0x17
        /*001a*/ 	.short	(.L_705 - .L_704)
.L_704:
        /*001c*/ 	.word	0x00000000
        /*0020*/ 	.short	0x0001
        /*0022*/ 	.short	0x0008
        /*0024*/ 	.byte	0x00, 0xf5, 0x21, 0x00


	//----- nvinfo : EIATTR_KPARAM_INFO
	.align		4
.L_705:
        /*0028*/ 	.byte	0x04, 0x17
        /*002a*/ 	.short	(.L_707 - .L_706)
.L_706:
        /*002c*/ 	.word	0x00000000
        /*0030*/ 	.short	0x0000
        /*0032*/ 	.short	0x0000
        /*0034*/ 	.byte	0x00, 0xf5, 0x21, 0x00


	//----- nvinfo : EIATTR_SPARSE_MMA_MASK
	.align		4
.L_707:
        /*0038*/ 	.byte	0x03, 0x50
        /*003a*/ 	.short	0x0000


	//----- nvinfo : EIATTR_MAXREG_COUNT
	.align		4
        /*003c*/ 	.byte	0x03, 0x1b
        /*003e*/ 	.short	0x00ff


	//----- nvinfo : EIATTR_NUM_BARRIERS
	.align		4
        /*0040*/ 	.byte	0x02, 0x4c
        /*0042*/ 	.byte	0x01
	.zero		1


	//----- nvinfo : EIATTR_MERCURY_ISA_VERSION
	.align		4
        /*0044*/ 	.byte	0x03, 0x5f
        /*0046*/ 	.short	0x0101


	//----- nvinfo : EIATTR_COOP_GROUP_MASK_REGIDS
	.align		4
        /*0048*/ 	.byte	0x04, 0x29
        /*004a*/ 	.short	(.L_709 - .L_708)


	//   ....[0]....
.L_708:
        /*004c*/ 	.word	0xffffffff


	//   ....[1]....
        /*0050*/ 	.word	0xffffffff


	//   ....[2]....
        /*0054*/ 	.word	0xffffffff


	//   ....[3]....
        /*0058*/ 	.word	0xffffffff


	//   ....[4]....
        /*005c*/ 	.word	0xffffffff


	//   ....[5]....
        /*0060*/ 	.word	0xffffffff


	//   ....[6]....
        /*0064*/ 	.word	0xffffffff


	//   ....[7]....
        /*0068*/ 	.word	0x05000007


	//   ....[8]....
        /*006c*/ 	.word	0x05000007


	//   ....[9]....
        /*0070*/ 	.word	0x05000007


	//   ....[10]....
        /*0074*/ 	.word	0x05000007


	//   ....[11]....
        /*0078*/ 	.word	0x05000007


	//----- nvinfo : EIATTR_COOP_GROUP_INSTR_OFFSETS
	.align		4
.L_709:
        /*007c*/ 	.byte	0x04, 0x28
        /*007e*/ 	.short	(.L_711 - .L_710)


	//   ....[0]....
.L_710:
        /*0080*/ 	.word	0x00000200


	//   ....[1]....
        /*0084*/ 	.word	0x00000290


	//   ....[2]....
        /*0088*/ 	.word	0x00000330


	//   ....[3]....
        /*008c*/ 	.word	0x00000350


	//   ....[4]....
        /*0090*/ 	.word	0x00000370


	//   ....[5]....
        /*0094*/ 	.word	0x00000390


	//   ....[6]....
        /*0098*/ 	.word	0x000003b0


	//   ....[7]....
        /*009c*/ 	.word	0x00000480


	//   ....[8]....
        /*00a0*/ 	.word	0x000004f0


	//   ....[9]....
        /*00a4*/ 	.word	0x00000560


	//   ....[10]....
        /*00a8*/ 	.word	0x000005d0


	//   ....[11]....
        /*00ac*/ 	.word	0x00000640


	//----- nvinfo : EIATTR_VRC_CTA_INIT_COUNT
	.align		4
.L_711:
        /*00b0*/ 	.byte	0x02, 0x4a
	.zero		1
	.zero		1


	//----- nvinfo : EIATTR_EXIT_INSTR_OFFSETS
	.align		4
        /*00b4*/ 	.byte	0x04, 0x1c
        /*00b6*/ 	.short	(.L_713 - .L_712)


	//   ....[0]....
.L_712:
        /*00b8*/ 	.word	0x000003f0


	//   ....[1]....
        /*00bc*/ 	.word	0x00000430


	//----- nvinfo : EIATTR_CRS_STACK_SIZE
	.align		4
.L_713:
        /*00c0*/ 	.byte	0x04, 0x1e
        /*00c2*/ 	.short	(.L_715 - .L_714)
.L_714:
        /*00c4*/ 	.word	0x00000000


	//----- nvinfo : EIATTR_CBANK_PARAM_SIZE
	.align		4
.L_715:
        /*00c8*/ 	.byte	0x03, 0x19
        /*00ca*/ 	.short	0x0014


	//----- nvinfo : EIATTR_PARAM_CBANK
	.align		4
        /*00cc*/ 	.byte	0x04, 0x0a
        /*00ce*/ 	.short	(.L_717 - .L_716)
	.align		4
.L_716:
        /*00d0*/ 	.word	index@(.nv.constant0._Z7reduce4IiLj64EEvPT_S1_j)
        /*00d4*/ 	.short	0x0380
        /*00d6*/ 	.short	0x0014


	//----- nvinfo : EIATTR_SW_WAR
	.align		4
.L_717:
        /*00d8*/ 	.byte	0x04, 0x36
        /*00da*/ 	.short	(.L_719 - .L_718)
.L_718:
        /*00dc*/ 	.word	0x00000008
.L_719:


//--------------------- .nv.info._Z7reduce4IiLj128EEvPT_S1_j --------------------------
	.section	.nv.info._Z7reduce4IiLj128EEvPT_S1_j,"",@"SHT_CUDA_INFO"
	.sectionflags	@""
	.align	4


	//----- nvinfo : EIATTR_CUDA_API_VERSION
	.align		4
        /*0000*/ 	.byte	0x04, 0x37
        /*0002*/ 	.short	(.L_721 - .L_720)
.L_720:
        /*0004*/ 	.word	0x00000082


	//----- nvinfo : EIATTR_KPARAM_INFO
	.align		4
.L_721:
        /*0008*/ 	.byte	0x04, 0x17
        /*000a*/ 	.short	(.L_723 - .L_722)
.L_722:
        /*000c*/ 	.word	0x00000000
        /*0010*/ 	.short	0x0002
        /*0012*/ 	.short	0x0010
        /*0014*/ 	.byte	0x00, 0xf0, 0x11, 0x00


	//----- nvinfo : EIATTR_KPARAM_INFO
	.align		4
.L_723:
        /*0018*/ 	.byte	0x04, 0x17
        /*001a*/ 	.short	(.L_725 - .L_724)
.L_724:
        /*001c*/ 	.word	0x00000000
        /*0020*/ 	.short	0x0001
        /*0022*/ 	.short	0x0008
        /*0024*/ 	.byte	0x00, 0xf5, 0x21, 0x00


	//----- nvinfo : EIATTR_KPARAM_INFO
	.align		4
.L_725:
        /*0028*/ 	.byte	0x04, 0x17
        /*002a*/ 	.short	(.L_727 - .L_726)
.L_726:
        /*002c*/ 	.word	0x00000000
        /*0030*/ 	.short	0x0000
        /*0032*/ 	.short	0x0000
        /*0034*/ 	.byte	0x00, 0xf5, 0x21, 0x00


	//----- nvinfo : EIATTR_SPARSE_MMA_MASK
	.align		4
.L_727:
        /*0038*/ 	.byte	0x03, 0x50
        /*003a*/ 	.short	0x0000


	//----- nvinfo : EIATTR_MAXREG_COUNT
	.align		4
        /*003c*/ 	.byte	0x03, 0x1b
        /*003e*/ 	.short	0x00ff


	//----- nvinfo : EIATTR_NUM_BARRIERS
	.align		4
        /*0040*/ 	.byte	0x02, 0x4c
        /*0042*/ 	.byte	0x01
	.zero		1


	//----- nvinfo : EIATTR_MERCURY_ISA_VERSION
	.align		4
        /*0044*/ 	.byte	0x03, 0x5f
        /*0046*/ 	.short	0x0101


	//----- nvinfo : EIATTR_COOP_GROUP_MASK_REGIDS
	.align		4
        /*0048*/ 	.byte	0x04, 0x29
        /*004a*/ 	.short	(.L_729 - .L_728)


	//   ....[0]....
.L_728:
        /*004c*/ 	.word	0xffffffff


	//   ....[1]....
        /*0050*/ 	.word	0xffffffff


	//   ....[2]....
        /*0054*/ 	.word	0xffffffff


	//   ....[3]....
        /*0058*/ 	.word	0xffffffff


	//   ....[4]....
        /*005c*/ 	.word	0xffffffff


	//   ....[5]....
        /*0060*/ 	.word	0xffffffff


	//   ....[6]....
        /*0064*/ 	.word	0xffffffff


	//   ....[7]....
        /*0068*/ 	.word	0x05000007


	//   ....[8]....
        /*006c*/ 	.word	0x05000007


	//   ....[9]....
        /*0070*/ 	.word	0x05000007


	//   ....[10]....
        /*0074*/ 	.word	0x05000007


	//   ....[11]....
        /*0078*/ 	.word	0x05000007


	//----- nvinfo : EIATTR_COOP_GROUP_INSTR_OFFSETS
	.align		4
.L_729:
        /*007c*/ 	.byte	0x04, 0x28
        /*007e*/ 	.short	(.L_731 - .L_730)


	//   ....[0]....
.L_730:
        /*0080*/ 	.word	0x00000200


	//   ....[1]....
        /*0084*/ 	.word	0x00000290


	//   ....[2]....
        /*0088*/ 	.word	0x00000330


	//   ....[3]....
        /*008c*/ 	.word	0x00000350


	//   ....[4]....
        /*0090*/ 	.word	0x00000370


	//   ....[5]....
        /*0094*/ 	.word	0x00000390


	//   ....[6]....
        /*0098*/ 	.word	0x000003b0


	//   ....[7]....
        /*009c*/ 	.word	0x00000480


	//   ....[8]....
        /*00a0*/ 	.word	0x000004f0


	//   ....[9]....
        /*00a4*/ 	.word	0x00000560


	//   ....[10]....
        /*00a8*/ 	.word	0x000005d0


	//   ....[11]....
        /*00ac*/ 	.word	0x00000640


	//----- nvinfo : EIATTR_VRC_CTA_INIT_COUNT
	.align		4
.L_731:
        /*00b0*/ 	.byte	0x02, 0x4a
	.zero		1
	.zero		1


	//----- nvinfo : EIATTR_EXIT_INSTR_OFFSETS
	.align		4
        /*00b4*/ 	.byte	0x04, 0x1c
        /*00b6*/ 	.short	(.L_733 - .L_732)


	//   ....[0]....
.L_732:
        /*00b8*/ 	.word	0x000003f0


	//   ....[1]....
        /*00bc*/ 	.word	0x00000430


	//----- nvinfo : EIATTR_CRS_STACK_SIZE
	.align		4
.L_733:
        /*00c0*/ 	.byte	0x04, 0x1e
        /*00c2*/ 	.short	(.L_735 - .L_734)
.L_734:
        /*00c4*/ 	.word	0x00000000


	//----- nvinfo : EIATTR_CBANK_PARAM_SIZE
	.align		4
.L_735:
        /*00c8*/ 	.byte	0x03, 0x19
        /*00ca*/ 	.short	0x0014


	//----- nvinfo : EIATTR_PARAM_CBANK
	.align		4
        /*00cc*/ 	.byte	0x04, 0x0a
        /*00ce*/ 	.short	(.L_737 - .L_736)
	.align		4
.L_736:
        /*00d0*/ 	.word	index@(.nv.constant0._Z7reduce4IiLj128EEvPT_S1_j)
        /*00d4*/ 	.short	0x0380
        /*00d6*/ 	.short	0x0014


	//----- nvinfo : EIATTR_SW_WAR
	.align		4
.L_737:
        /*00d8*/ 	.byte	0x04, 0x36
        /*00da*/ 	.short	(.L_739 - .L_738)
.L_738:
        /*00dc*/ 	.word	0x00000008
.L_739:


//--------------------- .nv.info._Z7reduce4IiLj256EEvPT_S1_j --------------------------
	.section	.nv.info._Z7reduce4IiLj256EEvPT_S1_j,"",@"SHT_CUDA_INFO"
	.sectionflags	@""
	.align	4


	//----- nvinfo : EIATTR_CUDA_API_VERSION
	.align		4
        /*0000*/ 	.byte	0x04, 0x37
        /*0002*/ 	.short	(.L_741 - .L_740)
.L_740:
        /*0004*/ 	.word	0x00000082


	//----- nvinfo : EIATTR_KPARAM_INFO
	.align		4
.L_741:
        /*0008*/ 	.byte	0x04, 0x17
        /*000a*/ 	.short	(.L_743 - .L_742)
.L_742:
        /*000c*/ 	.word	0x00000000
        /*0010*/ 	.short	0x0002
        /*0012*/ 	.short	0x0010
        /*0014*/ 	.byte	0x00, 0xf0, 0x11, 0x00


	//----- nvinfo : EIATTR_KPARAM_INFO
	.align		4
.L_743:
        /*0018*/ 	.byte	0x04, 0x17
        /*001a*/ 	.short	(.L_745 - .L_744)
.L_744:
        /*001c*/ 	.word	0x00000000
        /*0020*/ 	.short	0x0001
        /*0022*/ 	.short	0x0008
        /*0024*/ 	.byte	0x00, 0xf5, 0x21, 0x00


	//----- nvinfo : EIATTR_KPARAM_INFO
	.align		4
.L_745:
        /*0028*/ 	.byte	0x04, 0x17
        /*002a*/ 	.short	(.L_747 - .L_746)
.L_746:
        /*002c*/ 	.word	0x00000000
        /*0030*/ 	.short	0x0000
        /*0032*/ 	.short	0x0000
        /*0034*/ 	.byte	0x00, 0xf5, 0x21, 0x00


	//----- nvinfo : EIATTR_SPARSE_MMA_MASK
	.align		4
.L_747:
        /*0038*/ 	.byte	0x03, 0x50
        /*003a*/ 	.short	0x0000


	//----- nvinfo : EIATTR_MAXREG_COUNT
	.align		4
        /*003c*/ 	.byte	0x03, 0x1b
        /*003e*/ 	.short	0x00ff


	//----- nvinfo : EIATTR_NUM_BARRIERS
	.align		4
        /*0040*/ 	.byte	0x02, 0x4c
        /*0042*/ 	.byte	0x01
	.zero		1


	//----- nvinfo : EIATTR_MERCURY_ISA_VERSION
	.align		4
        /*0044*/ 	.byte	0x03, 0x5f
        /*0046*/ 	.short	0x0101


	//----- nvinfo : EIATTR_COOP_GROUP_MASK_REGIDS
	.align		4
        /*0048*/ 	.byte	0x04, 0x29
        /*004a*/ 	.short	(.L_749 - .L_748)


	//   ....[0]....
.L_748:
        /*004c*/ 	.word	0xffffffff


	//   ....[1]....
        /*0050*/ 	.word	0xffffffff


	//   ....[2]....
        /*0054*/ 	.word	0xffffffff


	//   ....[3]....
        /*0058*/ 	.word	0xffffffff


	//   ....[4]....
        /*005c*/ 	.word	0xffffffff


	//   ....[5]....
        /*0060*/ 	.word	0xffffffff


	//   ....[6]....
        /*0064*/ 	.word	0xffffffff


	//   ....[7]....
        /*0068*/ 	.word	0x05000007


	//   ....[8]....
        /*006c*/ 	.word	0x05000007


	//   ....[9]....
        /*0070*/ 	.word	0x05000007


	//   ....[10]....
        /*0074*/ 	.word	0x05000007


	//   ....[11]....
        /*0078*/ 	.word	0x05000007


	//----- nvinfo : EIATTR_COOP_GROUP_INSTR_OFFSETS
	.align		4
.L_749:
        /*007c*/ 	.byte	0x04, 0x28
        /*007e*/ 	.short	(.L_751 - .L_750)


	//   ....[0]....
.L_750:
        /*0080*/ 	.word	0x00000200


	//   ....[1]....
        /*0084*/ 	.word	0x00000290


	//   ....[2]....
        /*0088*/ 	.word	0x00000330


	//   ....[3]....
        /*008c*/ 	.word	0x00000350


	//   ....[4]....
        /*0090*/ 	.word	0x00000370


	//   ....[5]....
        /*0094*/ 	.word	0x00000390


	//   ....[6]....
        /*0098*/ 	.word	0x000003b0


	//   ....[7]....
        /*009c*/ 	.word	0x00000480


	//   ....[8]....
        /*00a0*/ 	.word	0x000004f0


	//   ....[9]....
        /*00a4*/ 	.word	0x00000560


	//   ....[10]....
        /*00a8*/ 	.word	0x000005d0


	//   ....[11]....
        /*00ac*/ 	.word	0x00000640


	//----- nvinfo : EIATTR_VRC_CTA_INIT_COUNT
	.align		4
.L_751:
        /*00b0*/ 	.byte	0x02, 0x4a
	.zero		1
	.zero		1


	//----- nvinfo : EIATTR_EXIT_INSTR_OFFSETS
	.align		4
        /*00b4*/ 	.byte	0x04, 0x1c
        /*00b6*/ 	.short	(.L_753 - .L_752)


	//   ....[0]....
.L_752:
        /*00b8*/ 	.word	0x000003f0


	//   ....[1]....
        /*00bc*/ 	.word	0x00000430


	//----- nvinfo : EIATTR_CRS_STACK_SIZE
	.align		4
.L_753:
        /*00c0*/ 	.byte	0x04, 0x1e
        /*00c2*/ 	.short	(.L_755 - .L_754)
.L_754:
        /*00c4*/ 	.word	0x00000000


	//----- nvinfo : EIATTR_CBANK_PARAM_SIZE
	.align		4
.L_755:
        /*00c8*/ 	.byte	0x03, 0x19
        /*00ca*/ 	.short	0x0014


	//----- nvinfo : EIATTR_PARAM_CBANK
	.align		4
        /*00cc*/ 	.byte	0x04, 0x0a
        /*00ce*/ 	.short	(.L_757 - .L_756)
	.align		4
.L_756:
        /*00d0*/ 	.word	index@(.nv.constant0._Z7reduce4IiLj256EEvPT_S1_j)
        /*00d4*/ 	.short	0x0380
        /*00d6*/ 	.short	0x0014


	//----- nvinfo : EIATTR_SW_WAR
	.align		4
.L_757:
        /*00d8*/ 	.byte	0x04, 0x36
        /*00da*/ 	.short	(.L_759 - .L_758)
.L_758:
        /*00dc*/ 	.word	0x00000008
.L_759:


//--------------------- .nv.info._Z7reduce4IiLj512EEvPT_S1_j --------------------------
	.section	.nv.info._Z7reduce4IiLj512EEvPT_S1_j,"",@"SHT_CUDA_INFO"
	.sectionflags	@""
	.align	4


	//----- nvinfo : EIATTR_CUDA_API_VERSION
	.align		4
        /*0000*/ 	.byte	0x04, 0x37
        /*0002*/ 	.short	(.L_761 - .L_760)
.L_760:
        /*0004*/ 	.word	0x00000082


	//----- nvinfo : EIATTR_KPARAM_INFO
	.align		4
.L_761:
        /*0008*/ 	.byte	0x04, 0x17
        /*000a*/ 	.short	(.L_763 - .L_762)
.L_762:
        /*000c*/ 	.word	0x00000000
        /*0010*/ 	.short	0x0002
        /*0012*/ 	.short	0x0010
        /*0014*/ 	.byte	0x00, 0xf0, 0x11, 0x00


	//----- nvinfo : EIATTR_KPARAM_INFO
	.align		4
.L_763:
        /*0018*/ 	.byte	0x04, 0x17
        /*001a*/ 	.short	(.L_765 - .L_764)
.L_764:
        /*001c*/ 	.word	0x00000000
        /*0020*/ 	.short	0x0001
        /*0022*/ 	.short	0x0008
        /*0024*/ 	.byte	0x00, 0xf5, 0x21, 0x00


	//----- nvinfo : EIATTR_KPARAM_INFO
	.align		4
.L_765:
        /*0028*/ 	.byte	0x04, 0x17
        /*002a*/ 	.short	(.L_767 - .L_766)
.L_766:
        /*002c*/ 	.word	0x00000000
        /*0030*/ 	.short	0x0000
        /*0032*/ 	.short	0x0000
        /*0034*/ 	.byte	0x00, 0xf5, 0x21, 0x00


	//----- nvinfo : EIATTR_SPARSE_MMA_MASK
	.align		4
.L_767:
        /*0038*/ 	.byte	0x03, 0x50
        /*003a*/ 	.short	0x0000


	//----- nvinfo : EIATTR_MAXREG_COUNT
	.align		4
        /*003c*/ 	.byte	0x03, 0x1b
        /*003e*/ 	.short	0x00ff


	//----- nvinfo : EIATTR_NUM_BARRIERS
	.align		4
        /*0040*/ 	.byte	0x02, 0x4c
        /*0042*/ 	.byte	0x01
	.zero		1


	//----- nvinfo : EIATTR_MERCURY_ISA_VERSION
	.align		4
        /*0044*/ 	.byte	0x03, 0x5f
        /*0046*/ 	.short	0x0101


	//----- nvinfo : EIATTR_COOP_GROUP_MASK_REGIDS
	.align		4
        /*0048*/ 	.byte	0x04, 0x29
        /*004a*/ 	.short	(.L_769 - .L_768)


	//   ....[0]....
.L_768:
        /*004c*/ 	.word	0xffffffff


	//   ....[1]....
        /*0050*/ 	.word	0xffffffff


	//   ....[2]....
        /*0054*/ 	.word	0xffffffff


	//   ....[3]....
        /*0058*/ 	.word	0xffffffff


	//   ....[4]....
        /*005c*/ 	.word	0xffffffff


	//   ....[5]....
        /*0060*/ 	.word	0xffffffff


	//   ....[6]....
        /*0064*/ 	.word	0xffffffff


	//   ....[7]....
        /*0068*/ 	.word	0x05000007


	//   ....[8]....
        /*006c*/ 	.word	0x05000007


	//   ....[9]....
        /*0070*/ 	.word	0x05000007


	//   ....[10]....
        /*0074*/ 	.word	0x05000007


	//   ....[11]....
        /*0078*/ 	.word	0x05000007


	//----- nvinfo : EIATTR_COOP_GROUP_INSTR_OFFSETS
	.align		4
.L_769:
        /*007c*/ 	.byte	0x04, 0x28
        /*007e*/ 	.short	(.L_771 - .L_770)


	//   ....[0]....
.L_770:
        /*0080*/ 	.word	0x00000200


	//   ....[1]....
        /*0084*/ 	.word	0x00000290


	//   ....[2]....
        /*0088*/ 	.word	0x00000330


	//   ....[3]....
        /*008c*/ 	.word	0x00000350


	//   ....[4]....
        /*0090*/ 	.word	0x00000370


	//   ....[5]....
        /*0094*/ 	.word	0x00000390


	//   ....[6]....
        /*0098*/ 	.word	0x000003b0


	//   ....[7]....
        /*009c*/ 	.word	0x00000480


	//   ....[8]....
        /*00a0*/ 	.word	0x000004f0


	//   ....[9]....
        /*00a4*/ 	.word	0x00000560


	//   ....[10]....
        /*00a8*/ 	.word	0x000005d0


	//   ....[11]....
        /*00ac*/ 	.word	0x00000640


	//----- nvinfo : EIATTR_VRC_CTA_INIT_COUNT
	.align		4
.L_771:
        /*00b0*/ 	.byte	0x02, 0x4a
	.zero		1
	.zero		1


	//----- nvinfo : EIATTR_EXIT_INSTR_OFFSETS
	.align		4
        /*00b4*/ 	.byte	0x04, 0x1c
        /*00b6*/ 	.short	(.L_773 - .L_772)


	//   ....[0]....
.L_772:
        /*00b8*/ 	.word	0x000003f0


	//   ....[1]....
        /*00bc*/ 	.word	0x00000430


	//----- nvinfo : EIATTR_CRS_STACK_SIZE
	.align		4
.L_773:
        /*00c0*/ 	.byte	0x04, 0x1e
        /*00c2*/ 	.short	(.L_775 - .L_774)
.L_774:
        /*00c4*/ 	.word	0x00000000


	//----- nvinfo : EIATTR_CBANK_PARAM_SIZE
	.align		4
.L_775:
        /*00c8*/ 	.byte	0x03, 0x19
        /*00ca*/ 	.short	0x0014


	//----- nvinfo : EIATTR_PARAM_CBANK
	.align		4
        /*00cc*/ 	.byte	0x04, 0x0a
        /*00ce*/ 	.short	(.L_777 - .L_776)
	.align		4
.L_776:
        /*00d0*/ 	.word	index@(.nv.constant0._Z7reduce4IiLj512EEvPT_S1_j)
        /*00d4*/ 	.short	0x0380
        /*00d6*/ 	.short	0x0014


	//----- nvinfo : EIATTR_SW_WAR
	.align		4
.L_777:
        /*00d8*/ 	.byte	0x04, 0x36
        /*00da*/ 	.short	(.L_779 - .L_778)
.L_778:
        /*00dc*/ 	.word	0x00000008
.L_779:


//--------------------- .nv.callgraph             --------------------------
	.section	.nv.callgraph,"",@"SHT_CUDA_CALLGRAPH"
	.align	4
	.sectionentsize	8
	.align		4
        /*0000*/ 	.word	0x00000000
	.align		4
        /*0004*/ 	.word	0xffffffff
	.align		4
        /*0008*/ 	.word	0x00000000
	.align		4
        /*000c*/ 	.word	0xfffffffe
	.align		4
        /*0010*/ 	.word	0x00000000
	.align		4
        /*0014*/ 	.word	0xfffffffd
	.align		4
        /*0018*/ 	.word	0x00000000
	.align		4
        /*001c*/ 	.word	0xfffffffc


//--------------------- .text._Z7reduce4IdLj1EEvPT_S1_j --------------------------
	.section	.text._Z7reduce4IdLj1EEvPT_S1_j,"ax",@progbits
	.align	128
        .global         _Z7reduce4IdLj1EEvPT_S1_j
        .type           _Z7reduce4IdLj1EEvPT_S1_j,@function
        .size           _Z7reduce4IdLj1EEvPT_S1_j,(.L_x_410 - _Z7reduce4IdLj1EEvPT_S1_j)
        .other          _Z7reduce4IdLj1EEvPT_S1_j,@"STO_CUDA_ENTRY STV_DEFAULT"
_Z7reduce4IdLj1EEvPT_S1_j:
.text._Z7reduce4IdLj1EEvPT_S1_j:
[----:B------:R-:W-:Y:S01]  /*0000*/  LDC R1, c[0x0][0x37c] ;  /* 0x0000df00ff017b82 */ /* 0x000fe20000000800 */
[----:B------:R-:W0:Y:S01]  /*0010*/  S2R R0, SR_CTAID.X ;  /* 0x0000000000007919 */ /* 0x000e220000002500 */
[----:B------:R-:W0:Y:S01]  /*0020*/  LDCU UR8, c[0x0][0x360] ;  /* 0x00006c00ff0877ac */ /* 0x000e220008000800 */
[----:B------:R-:W-:Y:S01]  /*0030*/  CS2R R4, SRZ ;  /* 0x0000000000047805 */ /* 0x000fe2000001ff00 */
[----:B------:R-:W1:Y:S01]  /*0040*/  S2R R2, SR_TID.X ;  /* 0x0000000000027919 */ /* 0x000e620000002100 */
[----:B------:R-:W2:Y:S01]  /*0050*/  LDCU UR4, c[0x0][0x390] ;  /* 0x00007200ff0477ac */ /* 0x000ea20008000800 */
[----:B------:R-:W3:Y:S01]  /*0060*/  LDCU.64 UR6, c[0x0][0x358] ;  /* 0x00006b00ff0677ac */ /* 0x000ee20008000a00 */
[----:B0-----:R-:W-:-:S04]  /*0070*/  IMAD R3, R0, UR8, RZ ;  /* 0x0000000800037c24 */ /* 0x001fc8000f8e02ff */
[----:B-1----:R-:W-:-:S04]  /*0080*/  IMAD R3, R3, 0x2, R2 ;  /* 0x0000000203037824 */ /* 0x002fc800078e0202 */
[C---:B------:R-:W-:Y:S01]  /*0090*/  VIADD R11, R3.reuse, 0x1 ;  /* 0x00000001030b7836 */ /* 0x040fe20000000000 */
[----:B--2---:R-:W-:-:S04]  /*00a0*/  ISETP.GE.U32.AND P0, PT, R3, UR4, PT ;  /* 0x0000000403007c0c */ /* 0x004fc8000bf06070 */
[----:B------:R-:W-:-:S09]  /*00b0*/  ISETP.GE.U32.AND P1, PT, R11, UR4, PT ;  /* 0x000000040b007c0c */ /* 0x000fd2000bf26070 */
[----:B------:R-:W0:Y:S08]  /*00c0*/  @!P0 LDC.64 R6, c[0x0][0x380] ;  /* 0x0000e000ff068b82 */ /* 0x000e300000000a00 */
[----:B------:R-:W1:Y:S01]  /*00d0*/  @!P1 LDC.64 R8, c[0x0][0x380] ;  /* 0x0000e000ff089b82 */ /* 0x000e620000000a00 */
[----:B0-----:R-:W-:-:S05]  /*00e0*/  @!P0 IMAD.WIDE.U32 R6, R3, 0x8, R6 ;  /* 0x0000000803068825 */ /* 0x001fca00078e0006 */
[----:B---3--:R0:W2:Y:S01]  /*00f0*/  @!P0 LDG.E.64 R4, desc[UR6][R6.64] ;  /* 0x0000000606048981 */ /* 0x0080a2000c1e1b00 */
[----:B-1----:R-:W-:-:S06]  /*0100*/  @!P1 IMAD.WIDE.U32 R8, R11, 0x8, R8 ;  /* 0x000000080b089825 */ /* 0x002fcc00078e0008 */
[----:B------:R-:W2:Y:S01]  /*0110*/  @!P1 LDG.E.64 R8, desc[UR6][R8.64] ;  /* 0x0000000608089981 */ /* 0x000ea2000c1e1b00 */
[----:B------:R-:W1:Y:S01]  /*0120*/  S2UR UR5, SR_CgaCtaId ;  /* 0x00000000000579c3 */ /* 0x000e620000008800 */
[----:B------:R-:W3:Y:S01]  /*0130*/  S2R R3, SR_TID.Y ;  /* 0x0000000000037919 */ /* 0x000ee20000002200 */
[----:B------:R-:W3:Y:S01]  /*0140*/  S2R R10, SR_TID.Z ;  /* 0x00000000000a7919 */ /* 0x000ee20000002300 */
[----:B------:R-:W-:Y:S01]  /*0150*/  UMOV UR4, 0x400 ;  /* 0x0000040000047882 */ /* 0x000fe20000000000 */
[----:B------:R-:W3:Y:S01]  /*0160*/  LDCU UR9, c[0x0][0x364] ;  /* 0x00006c80ff0977ac */ /* 0x000ee20008000800 */
[----:B-1----:R-:W-:-:S06]  /*0170*/  ULEA UR4, UR5, UR4, 0x18 ;  /* 0x0000000405047291 */ /* 0x002fcc000f8ec0ff */
[----:B------:R-:W-:Y:S01]  /*0180*/  LEA R11, R2, UR4, 0x3 ;  /* 0x00000004020b7c11 */ /* 0x000fe2000f8e18ff */
[----:B------:R-:W-:Y:S01]  /*0190*/  UISETP.GE.U32.AND UP0, UPT, UR8, 0x42, UPT ;  /* 0x000000420800788c */ /* 0x000fe2000bf06070 */
[----:B---3--:R-:W-:-:S04]  /*01a0*/  IMAD R3, R10, UR9, R3 ;  /* 0x000000090a037c24 */ /* 0x008fc8000f8e0203 */
[----:B------:R-:W-:-:S05]  /*01b0*/  IMAD R3, R3, UR8, RZ ;  /* 0x0000000803037c24 */ /* 0x000fca000f8e02ff */
[----:B0-----:R-:W-:-:S04]  /*01c0*/  IADD3 R6, PT, PT, R3, R2, RZ ;  /* 0x0000000203067210 */ /* 0x001fc80007ffe0ff */
[----:B------:R-:W-:Y:S01]  /*01d0*/  ISETP.GT.U32.AND P0, PT, R6, 0x1f, PT ;  /* 0x0000001f0600780c */ /* 0x000fe20003f04070 */
[----:B--2---:R-:W-:-:S07]  /*01e0*/  @!P1 DADD R4, R4, R8 ;  /* 0x0000000004049229 */ /* 0x004fce0000000008 */
[----:B------:R0:W-:Y:S01]  /*01f0*/  STS.64 [R11], R4 ;  /* 0x000000040b007388 */ /* 0x0001e20000000a00 */
[----:B------:R-:W-:Y:S06]  /*0200*/  BAR.SYNC.DEFER_BLOCKING 0x0 ;  /* 0x0000000000007b1d */ /* 0x000fec0000010000 */
[----:B------:R-:W-:Y:S05]  /*0210*/  BRA.U !UP0, `(.L_x_0) ;  /* 0x00000001082c7547 */ /* 0x000fea000b800000 */
[----:B------:R-:W-:-:S07]  /*0220*/  IMAD.U32 R8, RZ, RZ, UR8 ;  /* 0x00000008ff087e24 */ /* 0x000fce000f8e00ff */
.L_x_1:
[----:B------:R-:W-:-:S04]  /*0230*/  SHF.R.U32.HI R9, RZ, 0x1, R8 ;  /* 0x00000001ff097819 */ /* 0x000fc80000011608 */
[----:B------:R-:W-:-:S13]  /*0240*/  ISETP.GE.U32.AND P1, PT, R2, R9, PT ;  /* 0x000000090200720c */ /* 0x000fda0003f26070 */
[----:B------:R-:W-:-:S06]  /*0250*/  @!P1 LEA R6, R9, R11, 0x3 ;  /* 0x0000000b09069211 */ /* 0x000fcc00078e18ff */
[----:B------:R-:W0:Y:S02]  /*0260*/  @!P1 LDS.64 R6, [R6] ;  /* 0x0000000006069984 */ /* 0x000e240000000a00 */
[----:B0-----:R-:W-:-:S07]  /*0270*/  @!P1 DADD R4, R4, R6 ;  /* 0x0000000004049229 */ /* 0x001fce0000000006 */
[----:B------:R1:W-:Y:S01]  /*0280*/  @!P1 STS.64 [R11], R4 ;  /* 0x000000040b009388 */ /* 0x0003e20000000a00 */
[----:B------:R-:W-:Y:S01]  /*0290*/  BAR.SYNC.DEFER_BLOCKING 0x0 ;  /* 0x0000000000007b1d */ /* 0x000fe20000010000 */
[----:B------:R-:W-:Y:S01]  /*02a0*/  ISETP.GT.U32.AND P1, PT, R8, 0x83, PT ;  /* 0x000000830800780c */ /* 0x000fe20003f24070 */
[----:B------:R-:W-:-:S12]  /*02b0*/  IMAD.MOV.U32 R8, RZ, RZ, R9 ;  /* 0x000000ffff087224 */ /* 0x000fd800078e0009 */
[----:B-1----:R-:W-:Y:S05]  /*02c0*/  @P1 BRA `(.L_x_1) ;  /* 0xfffffffc00d81947 */ /* 0x002fea000383ffff */
.L_x_0:
[----:B------:R-:W-:Y:S04]  /*02d0*/  BSSY B0, `(.L_x_2) ;  /* 0x0000017000007945 */ /* 0x000fe80003800000 */
[----:B------:R-:W-:Y:S05]  /*02e0*/  @P0 BRA `(.L_x_3) ;  /* 0x0000000000540947 */ /* 0x000fea0003800000 */
[----:B------:R-:W-:-:S03]  /*02f0*/  UMOV UR4, 0xffffffff ;  /* 0xffffffff00047882 */ /* 0x000fc60000000000 */
[----:B------:R-:W-:Y:S05]  /*0300*/  BRA.DIV UR4, `(.L_x_4) ;  /* 0x0000000204687947 */ /* 0x000fea000b800000 */
[----:B------:R-:W-:Y:S04]  /*0310*/  SHFL.DOWN PT, R7, R5, 0x10, 0x1f ;  /* 0x0a001f0005077f89 */ /* 0x000fe800000e0000 */
[----:B------:R-:W1:Y:S02]  /*0320*/  SHFL.DOWN PT, R6, R4, 0x10, 0x1f ;  /* 0x0a001f0004067f89 */ /* 0x000e6400000e0000 */
[----:B-1----:R-:W-:-:S07]  /*0330*/  DADD R6, R4, R6 ;  /* 0x0000000004067229 */ /* 0x002fce0000000006 */
[----:B------:R-:W0:Y:S04]  /*0340*/  SHFL.DOWN PT, R9, R7, 0x8, 0x1f ;  /* 0x09001f0007097f89 */ /* 0x000e2800000e0000 */
[----:B------:R-:W1:Y:S01]  /*0350*/  SHFL.DOWN PT, R8, R6, 0x8, 0x1f ;  /* 0x09001f0006087f89 */ /* 0x000e6200000e0000 */
[----:B0-----:R-:W-:Y:S01]  /*0360*/  IMAD.MOV.U32 R5, RZ, RZ, R9 ;  /* 0x000000ffff057224 */ /* 0x001fe200078e0009 */
[----:B-1----:R-:W-:-:S06]  /*0370*/  MOV R4, R8 ;  /* 0x0000000800047202 */ /* 0x002fcc0000000f00 */
[----:B------:R-:W-:-:S07]  /*0380*/  DADD R8, R6, R4 ;  /* 0x0000000006087229 */ /* 0x000fce0000000004 */
[----:B------:R-:W0:Y:S04]  /*0390*/  SHFL.DOWN PT, R11, R9, 0x4, 0x1f ;  /* 0x08801f00090b7f89 */ /* 0x000e2800000e0000 */
[----:B------:R-:W1:Y:S01]  /*03a0*/  SHFL.DOWN PT, R10, R8, 0x4, 0x1f ;  /* 0x08801f00080a7f89 */ /* 0x000e6200000e0000 */
[----:B0-----:R-:W-:Y:S01]  /*03b0*/  IMAD.MOV.U32 R5, RZ, RZ, R11 ;  /* 0x000000ffff057224 */ /* 0x001fe200078e000b */
[----:B-1----:R-:W-:-:S06]  /*03c0*/  MOV R4, R10 ;  /* 0x0000000a00047202 */ /* 0x002fcc0000000f00 */
[----:B------:R-:W-:-:S07]  /*03d0*/  DADD R10, R8, R4 ;  /* 0x00000000080a7229 */ /* 0x000fce0000000004 */
[----:B------:R-:W-:Y:S04]  /*03e0*/  SHFL.DOWN PT, R5, R11, 0x2, 0x1f ;  /* 0x08401f000b057f89 */ /* 0x000fe800000e0000 */
[----:B------:R-:W0:Y:S02]  /*03f0*/  SHFL.DOWN PT, R4, R10, 0x2, 0x1f ;  /* 0x08401f000a047f89 */ /* 0x000e2400000e0000 */
[----:B0-----:R-:W-:-:S07]  /*0400*/  DADD R4, R10, R4 ;  /* 0x000000000a047229 */ /* 0x001fce0000000004 */
[----:B------:R0:W1:Y:S04]  /*0410*/  SHFL.DOWN PT, R7, R5, 0x1, 0x1f ;  /* 0x08201f0005077f89 */ /* 0x00006800000e0000 */
[----:B------:R0:W2:Y:S02]  /*0420*/  SHFL.DOWN PT, R6, R4, 0x1, 0x1f ;  /* 0x08201f0004067f89 */ /* 0x0000a400000e0000 */
.L_x_15:
[----:B012---:R-:W-:-:S11]  /*0430*/  DADD R4, R4, R6 ;  /* 0x0000000004047229 */ /* 0x007fd60000000006 */
.L_x_3:
[----:B------:R-:W-:Y:S05]  /*0440*/  BSYNC B0 ;  /* 0x0000000000007941 */ /* 0x000fea0003800000 */
.L_x_2:
[----:B------:R-:W-:-:S13]  /*0450*/  LOP3.LUT P0, RZ, R3, R2, RZ, 0xfc, !PT ;  /* 0x0000000203ff7212 */ /* 0x000fda000780fcff */
[----:B------:R-:W-:Y:S05]  /*0460*/  @P0 EXIT ;  /* 0x000000000000094d */ /* 0x000fea0003800000 */
[----:B------:R-:W1:Y:S02]  /*0470*/  LDC.64 R2, c[0x0][0x388] ;  /* 0x0000e200ff027b82 */ /* 0x000e640000000a00 */
[----:B-1----:R-:W-:-:S05]  /*0480*/  IMAD.WIDE.U32 R2, R0, 0x8, R2 ;  /* 0x0000000800027825 */ /* 0x002fca00078e0002 */
[----:B------:R-:W-:Y:S01]  /*0490*/  STG.E.64 desc[UR6][R2.64], R4 ;  /* 0x0000000402007986 */ /* 0x000fe2000c101b06 */
[----:B------:R-:W-:Y:S05]  /*04a0*/  EXIT ;  /* 0x000000000000794d */ /* 0x000fea0003800000 */
.L_x_4:
[----:B------:R-:W-:Y:S01]  /*04b0*/  HFMA2 R17, -RZ, RZ, 0, 1.847743988037109375e-06 ;  /* 0x0000001fff117431 */ /* 0x000fe200000001ff */
[----:B------:R-:W-:Y:S01]  /*04c0*/  MOV R15, R5 ;  /* 0x00000005000f7202 */ /* 0x000fe20000000f00 */
[----:B------:R-:W-:Y:S02]  /*04d0*/  IMAD.MOV.U32 R14, RZ, RZ, 0x10 ;  /* 0x00000010ff0e7424 */ /* 0x000fe400078e00ff */
[----:B------:R-:W-:-:S07]  /*04e0*/  IMAD.MOV.U32 R12, RZ, RZ, -0x1 ;  /* 0xffffffffff0c7424 */ /* 0x000fce00078e00ff */
[----:B0-----:R-:W-:Y:S05]  /*04f0*/  WARPSYNC.COLLECTIVE R12, `(.L_x_5) ;  /* 0x000000000c087348 */ /* 0x001fea0003c00000 */
[----:B------:R1:W2:Y:S02]  /*0500*/  SHFL.DOWN P0, R13, R15, R14, R17 ;  /* 0x0800000e0f0d7389 */ /* 0x0002a40000000011 */
[----:B012---:R-:W-:Y:S05]  /*0510*/  ENDCOLLECTIVE ;  /* 0x000000000000791b */ /* 0x007fea0003800000 */
.L_x_5:
[----:B------:R-:W-:Y:S01]  /*0520*/  IMAD.MOV.U32 R15, RZ, RZ, R4 ;  /* 0x000000ffff0f7224 */ /* 0x000fe200078e0004 */
[----:B------:R-:W-:-:S07]  /*0530*/  MOV R7, R13 ;  /* 0x0000000d00077202 */ /* 0x000fce0000000f00 */
[----:B------:R-:W-:Y:S05]  /*0540*/  WARPSYNC.COLLECTIVE R12, `(.L_x_6) ;  /* 0x000000000c087348 */ /* 0x000fea0003c00000 */
[----:B------:R0:W1:Y:S02]  /*0550*/  SHFL.DOWN P0, R13, R15, R14, R17 ;  /* 0x0800000e0f0d7389 */ /* 0x0000640000000011 */
[----:B01----:R-:W-:Y:S05]  /*0560*/  ENDCOLLECTIVE ;  /* 0x000000000000791b */ /* 0x003fea0003800000 */
.L_x_6:
[----:B------:R-:W-:Y:S02]  /*0570*/  MOV R14, 0x8 ;  /* 0x00000008000e7802 */ /* 0x000fe40000000f00 */
[----:B------:R-:W-:-:S06]  /*0580*/  MOV R6, R13 ;  /* 0x0000000d00067202 */ /* 0x000fcc0000000f00 */
[----:B------:R-:W-:-:S10]  /*0590*/  DADD R6, R4, R6 ;  /* 0x0000000004067229 */ /* 0x000fd40000000006 */
[----:B------:R-:W-:-:S07]  /*05a0*/  IMAD.MOV.U32 R15, RZ, RZ, R7 ;  /* 0x000000ffff0f7224 */ /* 0x000fce00078e0007 */
[----:B------:R-:W-:Y:S05]  /*05b0*/  WARPSYNC.COLLECTIVE R12, `(.L_x_7) ;  /* 0x000000000c087348 */ /* 0x000fea0003c00000 */
[----:B------:R0:W1:Y:S02]  /*05c0*/  SHFL.DOWN P0, R13, R15, R14, R17 ;  /* 0x0800000e0f0d7389 */ /* 0x0000640000000011 */
[----:B01----:R-:W-:Y:S05]  /*05d0*/  ENDCOLLECTIVE ;  /* 0x000000000000791b */ /* 0x003fea0003800000 */
.L_x_7:
[----:B------:R-:W-:Y:S01]  /*05e0*/  MOV R15, R6 ;  /* 0x00000006000f7202 */ /* 0x000fe20000000f00 */
[----:B------:R-:W-:-:S07]  /*05f0*/  IMAD.MOV.U32 R9, RZ, RZ, R13 ;  /* 0x000000ffff097224 */ /* 0x000fce00078e000d */
[----:B------:R-:W-:Y:S05]  /*0600*/  WARPSYNC.COLLECTIVE R12, `(.L_x_8) ;  /* 0x000000000c087348 */ /* 0x000fea0003c00000 */
[----:B------:R0:W1:Y:S02]  /*0610*/  SHFL.DOWN P0, R13, R15, R14, R17 ;  /* 0x0800000e0f0d7389 */ /* 0x0000640000000011 */
[----:B01----:R-:W-:Y:S05]  /*0620*/  ENDCOLLECTIVE ;  /* 0x000000000000791b */ /* 0x003fea0003800000 */
.L_x_8:
[----:B------:R-:W-:Y:S02]  /*0630*/  IMAD.MOV.U32 R14, RZ, RZ, 0x4 ;  /* 0x00000004ff0e7424 */ /* 0x000fe400078e00ff */
[----:B------:R-:W-:-:S06]  /*0640*/  IMAD.MOV.U32 R8, RZ, RZ, R13 ;  /* 0x000000ffff087224 */ /* 0x000fcc00078e000d */
[----:B------:R-:W-:-:S10]  /*0650*/  DADD R8, R6, R8 ;  /* 0x0000000006087229 */ /* 0x000fd40000000008 */
[----:B------:R-:W-:-:S07]  /*0660*/  MOV R15, R9 ;  /* 0x00000009000f7202 */ /* 0x000fce0000000f00 */
[----:B------:R-:W-:Y:S05]  /*0670*/  WARPSYNC.COLLECTIVE R12, `(.L_x_9) ;  /* 0x000000000c087348 */ /* 0x000fea0003c00000 */
[----:B------:R0:W1:Y:S02]  /*0680*/  SHFL.DOWN P0, R13, R15, R14, R17 ;  /* 0x0800000e0f0d7389 */ /* 0x0000640000000011 */
[----:B01----:R-:W-:Y:S05]  /*0690*/  ENDCOLLECTIVE ;  /* 0x000000000000791b */ /* 0x003fea0003800000 */
.L_x_9:
[----:B------:R-:W-:Y:S01]  /*06a0*/  IMAD.MOV.U32 R15, RZ, RZ, R8 ;  /* 0x000000ffff0f7224 */ /* 0x000fe200078e0008 */
[----:B------:R-:W-:-:S07]  /*06b0*/  MOV R11, R13 ;  /* 0x0000000d000b7202 */ /* 0x000fce0000000f00 */
[----:B------:R-:W-:Y:S05]  /*06c0*/  WARPSYNC.COLLECTIVE R12, `(.L_x_10) ;  /* 0x000000000c087348 */ /* 0x000fea0003c00000 */
[----:B------:R0:W1:Y:S02]  /*06d0*/  SHFL.DOWN P0, R13, R15, R14, R17 ;  /* 0x0800000e0f0d7389 */ /* 0x0000640000000011 */
[----:B01----:R-:W-:Y:S05]  /*06e0*/  ENDCOLLECTIVE ;  /* 0x000000000000791b */ /* 0x003fea0003800000 */
.L_x_10:
[----:B------:R-:W-:Y:S02]  /*06f0*/  MOV R14, 0x2 ;  /* 0x00000002000e7802 */ /* 0x000fe40000000f00 */
[----:B------:R-:W-:-:S06]  /*0700*/  MOV R10, R13 ;  /* 0x0000000d000a7202 */ /* 0x000fcc0000000f00 */
[----:B------:R-:W-:-:S10]  /*0710*/  DADD R10, R8, R10 ;  /* 0x00000000080a7229 */ /* 0x000fd4000000000a */
[----:B------:R-:W-:-:S07]  /*0720*/  IMAD.MOV.U32 R15, RZ, RZ, R11 ;  /* 0x000000ffff0f7224 */ /* 0x000fce00078e000b */
[----:B------:R-:W-:Y:S05]  /*0730*/  WARPSYNC.COLLECTIVE R12, `(.L_x_11) ;  /* 0x000000000c087348 */ /* 0x000fea0003c00000 */
[----:B------:R0:W1:Y:S02]  /*0740*/  SHFL.DOWN P0, R13, R15, R14, R17 ;  /* 0x0800000e0f0d7389 */ /* 0x0000640000000011 */
[----:B01----:R-:W-:Y:S05]  /*0750*/  ENDCOLLECTIVE ;  /* 0x000000000000791b */ /* 0x003fea0003800000 */
.L_x_11:
[----:B------:R-:W-:Y:S01]  /*0760*/  MOV R15, R10 ;  /* 0x0000000a000f7202 */ /* 0x000fe20000000f00 */
[----:B------:R-:W-:-:S07]  /*0770*/  IMAD.MOV.U32 R5, RZ, RZ, R13 ;  /* 0x000000ffff057224 */ /* 0x000fce00078e000d */
[----:B------:R-:W-:Y:S05]  /*0780*/  WARPSYNC.COLLECTIVE R12, `(.L_x_12) ;  /* 0x000000000c087348 */ /* 0x000fea0003c00000 */
[----:B------:R0:W1:Y:S02]  /*0790*/  SHFL.DOWN P0, R13, R15, R14, R17 ;  /* 0x0800000e0f0d7389 */ /* 0x0000640000000011 */
[----:B01----:R-:W-:Y:S05]  /*07a0*/  ENDCOLLECTIVE ;  /* 0x000000000000791b */ /* 0x003fea0003800000 */
.L_x_12:
[----:B------:R-:W-:Y:S02]  /*07b0*/  IMAD.MOV.U32 R14, RZ, RZ, 0x1 ;  /* 0x00000001ff0e7424 */ /* 0x000fe400078e00ff */
[----:B------:R-:W-:-:S06]  /*07c0*/  IMAD.MOV.U32 R4, RZ, RZ, R13 ;  /* 0x000000ffff047224 */ /* 0x000fcc00078e000d */
[----:B------:R-:W-:-:S10]  /*07d0*/  DADD R4, R10, R4 ;  /* 0x000000000a047229 */ /* 0x000fd40000000004 */
[----:B------:R-:W-:-:S07]  /*07e0*/  MOV R15, R5 ;  /* 0x00000005000f7202 */ /* 0x000fce0000000f00 */
[----:B------:R-:W-:Y:S05]  /*07f0*/  WARPSYNC.COLLECTIVE R12, `(.L_x_13) ;  /* 0x000000000c087348 */ /* 0x000fea0003c00000 */
[----:B------:R0:W1:Y:S02]  /*0800*/  SHFL.DOWN P0, R13, R15, R14, R17 ;  /* 0x0800000e0f0d7389 */ /* 0x0000640000000011 */
[----:B01----:R-:W-:Y:S05]  /*0810*/  ENDCOLLECTIVE ;  /* 0x000000000000791b */ /* 0x003fea0003800000 */
.L_x_13:
[----:B------:R-:W-:Y:S01]  /*0820*/  IMAD.MOV.U32 R15, RZ, RZ, R4 ;  /* 0x000000ffff0f7224 */ /* 0x000fe200078e0004 */
[----:B------:R-:W-:-:S07]  /*0830*/  MOV R7, R13 ;  /* 0x0000000d00077202 */ /* 0x000fce0000000f00 */
[----:B------:R-:W-:Y:S05]  /*0840*/  WARPSYNC.COLLECTIVE R12, `(.L_x_14) ;  /* 0x000000000c087348 */ /* 0x000fea0003c00000 */
[----:B------:R0:W1:Y:S02]  /*0850*/  SHFL.DOWN P0, R13, R15, R14, R17 ;  /* 0x0800000e0f0d7389 */ /* 0x0000640000000011 */
[----:B01----:R-:W-:Y:S05]  /*0860*/  ENDCOLLECTIVE ;  /* 0x000000000000791b */ /* 0x003fea0003800000 */
.L_x_14:
[----:B------:R-:W-:Y:S01]  /*0870*/  MOV R6, R13 ;  /* 0x0000000d00067202 */ /* 0x000fe20000000f00 */
[----:B------:R-:W-:Y:S06]  /*0880*/  BRA `(.L_x_15) ;  /* 0xfffffff800e87947 */ /* 0x000fec000383ffff */
.L_x_16:
[----:B------:R-:W-:-:S00]  /*0890*/  BRA `(.L_x_16) ;  /* 0xfffffffc00fc7947 */ /* 0x000fc0000383ffff */
[----:B------:R-:W-:-:S00]  /*08a0*/  NOP ;  /* 0x0000000000007918 */ /* 0x000fc00000000000 */
        /* <DEDUP_REMOVED lines=13> */
.L_x_410:


//--------------------- .text._Z7reduce4IdLj2EEvPT_S1_j --------------------------
	.section	.text._Z7reduce4IdLj2EEvPT_S1_j,"ax",@progbits
	.align	128
        .global         _Z7reduce4IdLj2EEvPT_S1_j
        .type           _Z7reduce4IdLj2EEvPT_S1_j,@function
        .size           _Z7reduce4IdLj2EEvPT_S1_j,(.L_x_411 - _Z7reduce4IdLj2EEvPT_S1_j)
        .other          _Z7reduce4IdLj2EEvPT_S1_j,@"STO_CUDA_ENTRY STV_DEFAULT"
_Z7reduce4IdLj2EEvPT_S1_j:
.text._Z7reduce4IdLj2EEvPT_S1_j:
        /* <DEDUP_REMOVED lines=35> */
.L_x_18:
        /* <DEDUP_REMOVED lines=10> */
.L_x_17:
        /* <DEDUP_REMOVED lines=22> */
.L_x_32:
[----:B012---:R-:W-:-:S11]  /*0430*/  DADD R4, R4, R6 ;  /* 0x0000000004047229 */ /* 0x007fd60000000006 */
.L_x_20:
[----:B------:R-:W-:Y:S05]  /*0440*/  BSYNC B0 ;  /* 0x0000000000007941 */ /* 0x000fea0003800000 */
.L_x_19:
[----:B------:R-:W-:-:S13]  /*0450*/  LOP3.LUT P0, RZ, R3, R2, RZ, 0xfc, !PT ;  /* 0x0000000203ff7212 */ /* 0x000fda000780fcff */
[----:B------:R-:W-:Y:S05]  /*0460*/  @P0 EXIT ;  /* 0x000000000000094d */ /* 0x000fea0003800000 */
[----:B------:R-:W1:Y:S02]  /*0470*/  LDC.64 R2, c[0x0][0x388] ;  /* 0x0000e200ff027b82 */ /* 0x000e640000000a00 */
[----:B-1----:R-:W-:-:S05]  /*0480*/  IMAD.WIDE.U32 R2, R0, 0x8, R2 ;  /* 0x0000000800027825 */ /* 0x002fca00078e0002 */
[----:B------:R-:W-:Y:S01]  /*0490*/  STG.E.64 desc[UR6][R2.64], R4 ;  /* 0x0000000402007986 */ /* 0x000fe2000c101b06 */
[----:B------:R-:W-:Y:S05]  /*04a0*/  EXIT ;  /* 0x000000000000794d */ /* 0x000fea0003800000 */
.L_x_21:
[----:B------:R-:W-:Y:S01]  /*04b0*/  HFMA2 R17, -RZ, RZ, 0, 1.847743988037109375e-06 ;  /* 0x0000001fff117431 */ /* 0x000fe200000001ff */
[----:B------:R-:W-:Y:S01]  /*04c0*/  MOV R15, R5 ;  /* 0x00000005000f7202 */ /* 0x000fe20000000f00 */
[----:B------:R-:W-:Y:S02]  /*04d0*/  IMAD.MOV.U32 R14, RZ, RZ, 0x10 ;  /* 0x00000010ff0e7424 */ /* 0x000fe400078e00ff */
[----:B------:R-:W-:-:S07]  /*04e0*/  IMAD.MOV.U32 R12, RZ, RZ, -0x1 ;  /* 0xffffffffff0c7424 */ /* 0x000fce00078e00ff */
[----:B0-----:R-:W-:Y:S05]  /*04f0*/  WARPSYNC.COLLECTIVE R12, `(.L_x_22) ;  /* 0x000000000c087348 */ /* 0x001fea0003c00000 */
[----:B------:R1:W2:Y:S02]  /*0500*/  SHFL.DOWN P0, R13, R15, R14, R17 ;  /* 0x0800000e0f0d7389 */ /* 0x0002a40000000011 */
[----:B012---:R-:W-:Y:S05]  /*0510*/  ENDCOLLECTIVE ;  /* 0x000000000000791b */ /* 0x007fea0003800000 */
.L_x_22:
[----:B------:R-:W-:Y:S01]  /*0520*/  IMAD.MOV.U32 R15, RZ, RZ, R4 ;  /* 0x000000ffff0f7224 */ /* 0x000fe200078e0004 */
[----:B------:R-:W-:-:S07]  /*0530*/  MOV R7, R13 ;  /* 0x0000000d00077202 */ /* 0x000fce0000000f00 */
[----:B------:R-:W-:Y:S05]  /*0540*/  WARPSYNC.COLLECTIVE R12, `(.L_x_23) ;  /* 0x000000000c087348 */ /* 0x000fea0003c00000 */
[----:B------:R0:W1:Y:S02]  /*0550*/  SHFL.DOWN P0, R13, R15, R14, R17 ;  /* 0x0800000e0f0d7389 */ /* 0x0000640000000011 */
[----:B01----:R-:W-:Y:S05]  /*0560*/  ENDCOLLECTIVE ;  /* 0x000000000000791b */ /* 0x003fea0003800000 */
.L_x_23:
[----:B------:R-:W-:Y:S02]  /*0570*/  MOV R14, 0x8 ;  /* 0x00000008000e7802 */ /* 0x000fe40000000f00 */
[----:B------:R-:W-:-:S06]  /*0580*/  MOV R6, R13 ;  /* 0x0000000d00067202 */ /* 0x000fcc0000000f00 */
[----:B------:R-:W-:-:S10]  /*0590*/  DADD R6, R4, R6 ;  /* 0x0000000004067229 */ /* 0x000fd40000000006 */
[----:B------:R-:W-:-:S07]  /*05a0*/  IMAD.MOV.U32 R15, RZ, RZ, R7 ;  /* 0x000000ffff0f7224 */ /* 0x000fce00078e0007 */
[----:B------:R-:W-:Y:S05]  /*05b0*/  WARPSYNC.COLLECTIVE R12, `(.L_x_24) ;  /* 0x000000000c087348 */ /* 0x000fea0003c00000 */
[----:B------:R0:W1:Y:S02]  /*05c0*/  SHFL.DOWN P0, R13, R15, R14, R17 ;  /* 0x0800000e0f0d7389 */ /* 0x0000640000000011 */
[----:B01----:R-:W-:Y:S05]  /*05d0*/  ENDCOLLECTIVE ;  /* 0x000000000000791b */ /* 0x003fea0003800000 */
.L_x_24:
[----:B------:R-:W-:Y:S01]  /*05e0*/  MOV R15, R6 ;  /* 0x00000006000f7202 */ /* 0x000fe20000000f00 */
[----:B------:R-:W-:-:S07]  /*05f0*/  IMAD.MOV.U32 R9, RZ, RZ, R13 ;  /* 0x000000ffff097224 */ /* 0x000fce00078e000d */
[----:B------:R-:W-:Y:S05]  /*0600*/  WARPSYNC.COLLECTIVE R12, `(.L_x_25) ;  /* 0x000000000c087348 */ /* 0x000fea0003c00000 */
[----:B------:R0:W1:Y:S02]  /*0610*/  SHFL.DOWN P0, R13, R15, R14, R17 ;  /* 0x0800000e0f0d7389 */ /* 0x0000640000000011 */
[----:B01----:R-:W-:Y:S05]  /*0620*/  ENDCOLLECTIVE ;  /* 0x000000000000791b */ /* 0x003fea0003800000 */
.L_x_25:
[----:B------:R-:W-:Y:S02]  /*0630*/  IMAD.MOV.U32 R14, RZ, RZ, 0x4 ;  /* 0x00000004ff0e7424 */ /* 0x000fe400078e00ff */
[----:B------:R-:W-:-:S06]  /*0640*/  IMAD.MOV.U32 R8, RZ, RZ, R13 ;  /* 0x000000ffff087224 */ /* 0x000fcc00078e000d */
[----:B------:R-:W-:-:S10]  /*0650*/  DADD R8, R6, R8 ;  /* 0x0000000006087229 */ /* 0x000fd40000000008 */
[----:B------:R-:W-:-:S07]  /*0660*/  MOV R15, R9 ;  /* 0x00000009000f7202 */ /* 0x000fce0000000f00 */
[----:B------:R-:W-:Y:S05]  /*0670*/  WARPSYNC.COLLECTIVE R12, `(.L_x_26) ;  /* 0x000000000c087348 */ /* 0x000fea0003c00000 */
[----:B------:R0:W1:Y:S02]  /*0680*/  SHFL.DOWN P0, R13, R15, R14, R17 ;  /* 0x0800000e0f0d7389 */ /* 0x0000640000000011 */
[----:B01----:R-:W-:Y:S05]  /*0690*/  ENDCOLLECTIVE ;  /* 0x000000000000791b */ /* 0x003fea0003800000 */
.L_x_26:
[----:B------:R-:W-:Y:S01]  /*06a0*/  IMAD.MOV.U32 R15, RZ, RZ, R8 ;  /* 0x000000ffff0f7224 */ /* 0x000fe200078e0008 */
[----:B------:R-:W-:-:S07]  /*06b0*/  MOV R11, R13 ;  /* 0x0000000d000b7202 */ /* 0x000fce0000000f00 */
[----:B------:R-:W-:Y:S05]  /*06c0*/  WARPSYNC.COLLECTIVE R12, `(.L_x_27) ;  /* 0x000000000c087348 */ /* 0x000fea0003c00000 */
[----:B------:R0:W1:Y:S02]  /*06d0*/  SHFL.DOWN P0, R13, R15, R14, R17 ;  /* 0x0800000e0f0d7389 */ /* 0x0000640000000011 */
[----:B01----:R-:W-:Y:S05]  /*06e0*/  ENDCOLLECTIVE ;  /* 0x000000000000791b */ /* 0x003fea0003800000 */
.L_x_27:
[----:B------:R-:W-:Y:S02]  /*06f0*/  MOV R14, 0x2 ;  /* 0x00000002000e7802 */ /* 0x000fe40000000f00 */
[----:B------:R-:W-:-:S06]  /*0700*/  MOV R10, R13 ;  /* 0x0000000d000a7202 */ /* 0x000fcc0000000f00 */
[----:B------:R-:W-:-:S10]  /*0710*/  DADD R10, R8, R10 ;  /* 0x00000000080a7229 */ /* 0x000fd4000000000a */
[----:B------:R-:W-:-:S07]  /*0720*/  IMAD.MOV.U32 R15, RZ, RZ, R11 ;  /* 0x000000ffff0f7224 */ /* 0x000fce00078e000b */
[----:B------:R-:W-:Y:S05]  /*0730*/  WARPSYNC.COLLECTIVE R12, `(.L_x_28) ;  /* 0x000000000c087348 */ /* 0x000fea0003c00000 */
[----:B------:R0:W1:Y:S02]  /*0740*/  SHFL.DOWN P0, R13, R15, R14, R17 ;  /* 0x0800000e0f0d7389 */ /* 0x0000640000000011 */
[----:B01----:R-:W-:Y:S05]  /*0750*/  ENDCOLLECTIVE ;  /* 0x000000000000791b */ /* 0x003fea0003800000 */
.L_x_28:
[----:B------:R-:W-:Y:S01]  /*0760*/  MOV R15, R10 ;  /* 0x0000000a000f7202 */ /* 0x000fe20000000f00 */
[----:B------:R-:W-:-:S07]  /*0770*/  IMAD.MOV.U32 R5, RZ, RZ, R13 ;  /* 0x000000ffff057224 */ /* 0x000fce00078e000d */
[----:B------:R-:W-:Y:S05]  /*0780*/  WARPSYNC.COLLECTIVE R12, `(.L_x_29) ;  /* 0x000000000c087348 */ /* 0x000fea0003c00000 */
[----:B------:R0:W1:Y:S02]  /*0790*/  SHFL.DOWN P0, R13, R15, R14, R17 ;  /* 0x0800000e0f0d7389 */ /* 0x0000640000000011 */
[----:B01----:R-:W-:Y:S05]  /*07a0*/  ENDCOLLECTIVE ;  /* 0x000000000000791b */ /* 0x003fea0003800000 */
.L_x_29:
[----:B------:R-:W-:Y:S02]  /*07b0*/  IMAD.MOV.U32 R14, RZ, RZ, 0x1 ;  /* 0x00000001ff0e7424 */ /* 0x000fe400078e00ff */
[----:B------:R-:W-:-:S06]  /*07c0*/  IMAD.MOV.U32 R4, RZ, RZ, R13 ;  /* 0x000000ffff047224 */ /* 0x000fcc00078e000d */
[----:B------:R-:W-:-:S10]  /*07d0*/  DADD R4, R10, R4 ;  /* 0x000000000a047229 */ /* 0x000fd40000000004 */
[----:B------:R-:W-:-:S07]  /*07e0*/  MOV R15, R5 ;  /* 0x00000005000f7202 */ /* 0x000fce0000000f00 */
[----:B------:R-:W-:Y:S05]  /*07f0*/  WARPSYNC.COLLECTIVE R12, `(.L_x_30) ;  /* 0x000000000c087348 */ /* 0x000fea0003c00000 */
[----:B------:R0:W1:Y:S02]  /*0800*/  SHFL.DOWN P0, R13, R15, R14, R17 ;  /* 0x0800000e0f0d7389 */ /* 0x0000640000000011 */
[----:B01----:R-:W-:Y:S05]  /*0810*/  ENDCOLLECTIVE ;  /* 0x000000000000791b */ /* 0x003fea0003800000 */
.L_x_30:
[----:B------:R-:W-:Y:S01]  /*0820*/  IMAD.MOV.U32 R15, RZ, RZ, R4 ;  /* 0x000000ffff0f7224 */ /* 0x000fe200078e0004 */
[----:B------:R-:W-:-:S07]  /*0830*/  MOV R7, R13 ;  /* 0x0000000d00077202 */ /* 0x000fce0000000f00 */
[----:B------:R-:W-:Y:S05]  /*0840*/  WARPSYNC.COLLECTIVE R12, `(.L_x_31) ;  /* 0x000000000c087348 */ /* 0x000fea0003c00000 */
[----:B------:R0:W1:Y:S02]  /*0850*/  SHFL.DOWN P0, R13, R15, R14, R17 ;  /* 0x0800000e0f0d7389 */ /* 0x0000640000000011 */
[----:B01----:R-:W-:Y:S05]  /*0860*/  ENDCOLLECTIVE ;  /* 0x000000000000791b */ /* 0x003fea0003800000 */
.L_x_31:
[----:B------:R-:W-:Y:S01]  /*0870*/  MOV R6, R13 ;  /* 0x0000000d00067202 */ /* 0x000fe20000000f00 */
[----:B------:R-:W-:Y:S06]  /*0880*/  BRA `(.L_x_32) ;  /* 0xfffffff800e87947 */ /* 0x000fec000383ffff */
.L_x_33:
        /* <DEDUP_REMOVED lines=15> */
.L_x_411:


//--------------------- .text._Z7reduce4IdLj4EEvPT_S1_j --------------------------
	.section	.text._Z7reduce4IdLj4EEvPT_S1_j,"ax",@progbits
	.align	128
        .global         _Z7reduce4IdLj4EEvPT_S1_j
        .type           _Z7reduce4IdLj4EEvPT_S1_j,@function
        .size           _Z7reduce4IdLj4EEvPT_S1_j,(.L_x_412 - _Z7reduce4IdLj4EEvPT_S1_j)
        .other          _Z7reduce4IdLj4EEvPT_S1_j,@"STO_CUDA_ENTRY STV_DEFAULT"
_Z7reduce4IdLj4EEvPT_S1_j:
.text._Z7reduce4IdLj4EEvPT_S1_j:
        /* <DEDUP_REMOVED lines=35> */
.L_x_35:
        /* <DEDUP_REMOVED lines=10> */
.L_x_34:
        /* <DEDUP_REMOVED lines=22> */
.L_x_49:
[----:B012---:R-:W-:-:S11]  /*0430*/  DADD R4, R4, R6 ;  /* 0x0000000004047229 */ /* 0x007fd60000000006 */
.L_x_37:
[----:B------:R-:W-:Y:S05]  /*0440*/  BSYNC B0 ;  /* 0x0000000000007941 */ /* 0x000fea0003800000 */
.L_x_36:
[----:B------:R-:W-:-:S13]  /*0450*/  LOP3.LUT P0, RZ, R3, R2, RZ, 0xfc, !PT ;  /* 0x0000000203ff7212 */ /* 0x000fda000780fcff */
[----:B------:R-:W-:Y:S05]  /*0460*/  @P0 EXIT ;  /* 0x000000000000094d */ /* 0x000fea0003800000 */
[----:B------:R-:W1:Y:S02]  /*0470*/  LDC.64 R2, c[0x0][0x388] ;  /* 0x0000e200ff027b82 */ /* 0x000e640000000a00 */
[----:B-1----:R-:W-:-:S05]  /*0480*/  IMAD.WIDE.U32 R2, R0, 0x8, R2 ;  /* 0x0000000800027825 */ /* 0x002fca00078e0002 */
[----:B------:R-:W-:Y:S01]  /*0490*/  STG.E.64 desc[UR6][R2.64], R4 ;  /* 0x0000000402007986 */ /* 0x000fe2000c101b06 */
[----:B------:R-:W-:Y:S05]  /*04a0*/  EXIT ;  /* 0x000000000000794d */ /* 0x000fea0003800000 */
.L_x_38:
[----:B------:R-:W-:Y:S01]  /*04b0*/  HFMA2 R17, -RZ, RZ, 0, 1.847743988037109375e-06 ;  /* 0x0000001fff117431 */ /* 0x000fe200000001ff */
[----:B------:R-:W-:Y:S01]  /*04c0*/  MOV R15, R5 ;  /* 0x00000005000f7202 */ /* 0x000fe20000000f00 */
[----:B------:R-:W-:Y:S02]  /*04d0*/  IMAD.MOV.U32 R14, RZ, RZ, 0x10 ;  /* 0x00000010ff0e7424 */ /* 0x000fe400078e00ff */
[----:B------:R-:W-:-:S07]  /*04e0*/  IMAD.MOV.U32 R12, RZ, RZ, -0x1 ;  /* 0xffffffffff0c7424 */ /* 0x000fce00078e00ff */
[----:B0-----:R-:W-:Y:S05]  /*04f0*/  WARPSYNC.COLLECTIVE R12, `(.L_x_39) ;  /* 0x000000000c087348 */ /* 0x001fea0003c00000 */
[----:B------:R1:W2:Y:S02]  /*0500*/  SHFL.DOWN P0, R13, R15, R14, R17 ;  /* 0x0800000e0f0d7389 */ /* 0x0002a40000000011 */
[----:B012---:R-:W-:Y:S05]  /*0510*/  ENDCOLLECTIVE ;  /* 0x000000000000791b */ /* 0x007fea0003800000 */
.L_x_39:
[----:B------:R-:W-:Y:S01]  /*0520*/  IMAD.MOV.U32 R15, RZ, RZ, R4 ;  /* 0x000000ffff0f7224 */ /* 0x000fe200078e0004 */
[----:B------:R-:W-:-:S07]  /*0530*/  MOV R7, R13 ;  /* 0x0000000d00077202 */ /* 0x000fce0000000f00 */
[----:B------:R-:W-:Y:S05]  /*0540*/  WARPSYNC.COLLECTIVE R12, `(.L_x_40) ;  /* 0x000000000c087348 */ /* 0x000fea0003c00000 */
[----:B------:R0:W1:Y:S02]  /*0550*/  SHFL.DOWN P0, R13, R15, R14, R17 ;  /* 0x0800000e0f0d7389 */ /* 0x0000640000000011 */
[----:B01----:R-:W-:Y:S05]  /*0560*/  ENDCOLLECTIVE ;  /* 0x000000000000791b */ /* 0x003fea0003800000 */
.L_x_40:
[----:B------:R-:W-:Y:S02]  /*0570*/  MOV R14, 0x8 ;  /* 0x00000008000e7802 */ /* 0x000fe40000000f00 */
[----:B------:R-:W-:-:S06]  /*0580*/  MOV R6, R13 ;  /* 0x0000000d00067202 */ /* 0x000fcc0000000f00 */
[----:B------:R-:W-:-:S10]  /*0590*/  DADD R6, R4, R6 ;  /* 0x0000000004067229 */ /* 0x000fd40000000006 */
[----:B------:R-:W-:-:S07]  /*05a0*/  IMAD.MOV.U32 R15, RZ, RZ, R7 ;  /* 0x000000ffff0f7224 */ /* 0x000fce00078e0007 */
[----:B------:R-:W-:Y:S05]  /*05b0*/  WARPSYNC.COLLECTIVE R12, `(.L_x_41) ;  /* 0x000000000c087348 */ /* 0x000fea0003c00000 */
[----:B------:R0:W1:Y:S02]  /*05c0*/  SHFL.DOWN P0, R13, R15, R14, R17 ;  /* 0x0800000e0f0d7389 */ /* 0x0000640000000011 */
[----:B01----:R-:W-:Y:S05]  /*05d0*/  ENDCOLLECTIVE ;  /* 0x000000000000791b */ /* 0x003fea0003800000 */
.L_x_41:
[----:B------:R-:W-:Y:S01]  /*05e0*/  MOV R15, R6 ;  /* 0x00000006000f7202 */ /* 0x000fe20000000f00 */
[----:B------:R-:W-:-:S07]  /*05f0*/  IMAD.MOV.U32 R9, RZ, RZ, R13 ;  /* 0x000000ffff097224 */ /* 0x000fce00078e000d */
[----:B------:R-:W-:Y:S05]  /*0600*/  WARPSYNC.COLLECTIVE R12, `(.L_x_42) ;  /* 0x000000000c087348 */ /* 0x000fea0003c00000 */
[----:B------:R0:W1:Y:S02]  /*0610*/  SHFL.DOWN P0, R13, R15, R14, R17 ;  /* 0x0800000e0f0d7389 */ /* 0x0000640000000011 */
[----:B01----:R-:W-:Y:S05]  /*0620*/  ENDCOLLECTIVE ;  /* 0x000000000000791b */ /* 0x003fea0003800000 */
.L_x_42:
[----:B------:R-:W-:Y:S02]  /*0630*/  IMAD.MOV.U32 R14, RZ, RZ, 0x4 ;  /* 0x00000004ff0e7424 */ /* 0x000fe400078e00ff */
[----:B------:R-:W-:-:S06]  /*0640*/  IMAD.MOV.U32 R8, RZ, RZ, R13 ;  /* 0x000000ffff087224 */ /* 0x000fcc00078e000d */
[----:B------:R-:W-:-:S10]  /*0650*/  DADD R8, R6, R8 ;  /* 0x0000000006087229 */ /* 0x000fd40000000008 */
[----:B------:R-:W-:-:S07]  /*0660*/  MOV R15, R9 ;  /* 0x00000009000f7202 */ /* 0x000fce0000000f00 */
[----:B------:R-:W-:Y:S05]  /*0670*/  WARPSYNC.COLLECTIVE R12, `(.L_x_43) ;  /* 0x000000000c087348 */ /* 0x000fea0003c00000 */
[----:B------:R0:W1:Y:S02]  /*0680*/  SHFL.DOWN P0, R13, R15, R14, R17 ;  /* 0x0800000e0f0d7389 */ /* 0x0000640000000011 */
[----:B01----:R-:W-:Y:S05]  /*0690*/  ENDCOLLECTIVE ;  /* 0x000000000000791b */ /* 0x003fea0003800000 */
.L_x_43:
[----:B------:R-:W-:Y:S01]  /*06a0*/  IMAD.MOV.U32 R15, RZ, RZ, R8 ;  /* 0x000000ffff0f7224 */ /* 0x000fe200078e0008 */
[----:B------:R-:W-:-:S07]  /*06b0*/  MOV R11, R13 ;  /* 0x0000000d000b7202 */ /* 0x000fce0000000f00 */
[----:B------:R-:W-:Y:S05]  /*06c0*/  WARPSYNC.COLLECTIVE R12, `(.L_x_44) ;  /* 0x000000000c087348 */ /* 0x000fea0003c00000 */
[----:B------:R0:W1:Y:S02]  /*06d0*/  SHFL.DOWN P0, R13, R15, R14, R17 ;  /* 0x0800000e0f0d7389 */ /* 0x0000640000000011 */
[----:B01----:R-:W-:Y:S05]  /*06e0*/  ENDCOLLECTIVE ;  /* 0x000000000000791b */ /* 0x003fea0003800000 */
.L_x_44:
[----:B------:R-:W-:Y:S02]  /*06f0*/  MOV R14, 0x2 ;  /* 0x00000002000e7802 */ /* 0x000fe40000000f00 */
[----:B------:R-:W-:-:S06]  /*0700*/  MOV R10, R13 ;  /* 0x0000000d000a7202 */ /* 0x000fcc0000000f00 */
[----:B------:R-:W-:-:S10]  /*0710*/  DADD R10, R8, R10 ;  /* 0x00000000080a7229 */ /* 0x000fd4000000000a */
[----:B------:R-:W-:-:S07]  /*0720*/  IMAD.MOV.U32 R15, RZ, RZ, R11 ;  /* 0x000000ffff0f7224 */ /* 0x000fce00078e000b */
[----:B------:R-:W-:Y:S05]  /*0730*/  WARPSYNC.COLLECTIVE R12, `(.L_x_45) ;  /* 0x000000000c087348 */ /* 0x000fea0003c00000 */
[----:B------:R0:W1:Y:S02]  /*0740*/  SHFL.DOWN P0, R13, R15, R14, R17 ;  /* 0x0800000e0f0d7389 */ /* 0x0000640000000011 */
[----:B01----:R-:W-:Y:S05]  /*0750*/  ENDCOLLECTIVE ;  /* 0x000000000000791b */ /* 0x003fea0003800000 */
.L_x_45:
[----:B------:R-:W-:Y:S01]  /*0760*/  MOV R15, R10 ;  /* 0x0000000a000f7202 */ /* 0x000fe20000000f00 */
[----:B------:R-:W-:-:S07]  /*0770*/  IMAD.MOV.U32 R5, RZ, RZ, R13 ;  /* 0x000000ffff057224 */ /* 0x000fce00078e000d */
[----:B------:R-:W-:Y:S05]  /*0780*/  WARPSYNC.COLLECTIVE R12, `(.L_x_46) ;  /* 0x000000000c087348 */ /* 0x000fea0003c00000 */
[----:B------:R0:W1:Y:S02]  /*0790*/  SHFL.DOWN P0, R13, R15, R14, R17 ;  /* 0x0800000e0f0d7389 */ /* 0x0000640000000011 */
[----:B01----:R-:W-:Y:S05]  /*07a0*/  ENDCOLLECTIVE ;  /* 0x000000000000791b */ /* 0x003fea0003800000 */
.L_x_46:
[----:B------:R-:W-:Y:S02]  /*07b0*/  IMAD.MOV.U32 R14, RZ, RZ, 0x1 ;  /* 0x00000001ff0e7424 */ /* 0x000fe400078e00ff */
[----:B------:R-:W-:-:S06]  /*07c0*/  IMAD.MOV.U32 R4, RZ, RZ, R13 ;  /* 0x000000ffff047224 */ /* 0x000fcc00078e000d */
[----:B------:R-:W-:-:S10]  /*07d0*/  DADD R4, R10, R4 ;  /* 0x000000000a047229 */ /* 0x000fd40000000004 */
[----:B------:R-:W-:-:S07]  /*07e0*/  MOV R15, R5 ;  /* 0x00000005000f7202 */ /* 0x000fce0000000f00 */
[----:B------:R-:W-:Y:S05]  /*07f0*/  WARPSYNC.COLLECTIVE R12, `(.L_x_47) ;  /* 0x000000000c087348 */ /* 0x000fea0003c00000 */
[----:B------:R0:W1:Y:S02]  /*0800*/  SHFL.DOWN P0, R13, R15, R14, R17 ;  /* 0x0800000e0f0d7389 */ /* 0x0000640000000011 */
[----:B01----:R-:W-:Y:S05]  /*0810*/  ENDCOLLECTIVE ;  /* 0x000000000000791b */ /* 0x003fea0003800000 */
.L_x_47:
[----:B------:R-:W-:Y:S01]  /*0820*/  IMAD.MOV.U32 R15, RZ, RZ, R4 ;  /* 0x000000ffff0f7224 */ /* 0x000fe200078e0004 */
[----:B------:R-:W-:-:S07]  /*0830*/  MOV R7, R13 ;  /* 0x0000000d00077202 */ /* 0x000fce0000000f00 */
[----:B------:R-:W-:Y:S05]  /*0840*/  WARPSYNC.COLLECTIVE R12, `(.L_x_48) ;  /* 0x000000000c087348 */ /* 0x000fea0003c00000 */
[----:B------:R0:W1:Y:S02]  /*0850*/  SHFL.DOWN P0, R13, R15, R14, R17 ;  /* 0x0800000e0f0d7389 */ /* 0x0000640000000011 */
[----:B01----:R-:W-:Y:S05]  /*0860*/  ENDCOLLECTIVE ;  /* 0x000000000000791b */ /* 0x003fea0003800000 */
.L_x_48:
[----:B------:R-:W-:Y:S01]  /*0870*/  MOV R6, R13 ;  /* 0x0000000d00067202 */ /* 0x000fe20000000f00 */
[----:B------:R-:W-:Y:S06]  /*0880*/  BRA `(.L_x_49) ;  /* 0xfffffff800e87947 */ /* 0x000fec000383ffff */
.L_x_50:
        /* <DEDUP_REMOVED lines=15> */
.L_x_412:


//--------------------- .text._Z7reduce4IdLj8EEvPT_S1_j --------------------------
	.section	.text._Z7reduce4IdLj8EEvPT_S1_j,"ax",@progbits
	.align	128
        .global         _Z7reduce4IdLj8EEvPT_S1_j
        .type           _Z7reduce4IdLj8EEvPT_S1_j,@function
        .size           _Z7reduce4IdLj8EEvPT_S1_j,(.L_x_413 - _Z7reduce4IdLj8EEvPT_S1_j)
        .other          _Z7reduce4IdLj8EEvPT_S1_j,@"STO_CUDA_ENTRY STV_DEFAULT"
_Z7reduce4IdLj8EEvPT_S1_j:
.text._Z7reduce4IdLj8EEvPT_S1_j:
        /* <DEDUP_REMOVED lines=35> */
.L_x_52:
        /* <DEDUP_REMOVED lines=10> */
.L_x_51:
        /* <DEDUP_REMOVED lines=22> */
.L_x_66:
[----:B012---:R-:W-:-:S11]  /*0430*/  DADD R4, R4, R6 ;  /* 0x0000000004047229 */ /* 0x007fd60000000006 */
.L_x_54:
[----:B------:R-:W-:Y:S05]  /*0440*/  BSYNC B0 ;  /* 0x0000000000007941 */ /* 0x000fea0003800000 */
.L_x_53:
[----:B------:R-:W-:-:S13]  /*0450*/  LOP3.LUT P0, RZ, R3, R2, RZ, 0xfc, !PT ;  /* 0x0000000203ff7212 */ /* 0x000fda000780fcff */
[----:B------:R-:W-:Y:S05]  /*0460*/  @P0 EXIT ;  /* 0x000000000000094d */ /* 0x000fea0003800000 */
[----:B------:R-:W1:Y:S02]  /*0470*/  LDC.64 R2, c[0x0][0x388] ;  /* 0x0000e200ff027b82 */ /* 0x000e640000000a00 */
[----:B-1----:R-:W-:-:S05]  /*0480*/  IMAD.WIDE.U32 R2, R0, 0x8, R2 ;  /* 0x0000000800027825 */ /* 0x002fca00078e0002 */
[----:B------:R-:W-:Y:S01]  /*0490*/  STG.E.64 desc[UR6][R2.64], R4 ;  /* 0x0000000402007986 */ /* 0x000fe2000c101b06 */
[----:B------:R-:W-:Y:S05]  /*04a0*/  EXIT ;  /* 0x000000000000794d */ /* 0x000fea0003800000 */
.L_x_55:
[----:B------:R-:W-:Y:S01]  /*04b0*/  HFMA2 R17, -RZ, RZ, 0, 1.847743988037109375e-06 ;  /* 0x0000001fff117431 */ /* 0x000fe200000001ff */
[----:B------:R-:W-:Y:S01]  /*04c0*/  MOV R15, R5 ;  /* 0x00000005000f7202 */ /* 0x000fe20000000f00 */
[----:B------:R-:W-:Y:S02]  /*04d0*/  IMAD.MOV.U32 R14, RZ, RZ, 0x10 ;  /* 0x00000010ff0e7424 */ /* 0x000fe400078e00ff */
[----:B------:R-:W-:-:S07]  /*04e0*/  IMAD.MOV.U32 R12, RZ, RZ, -0x1 ;  /* 0xffffffffff0c7424 */ /* 0x000fce00078e00ff */
[----:B0-----:R-:W-:Y:S05]  /*04f0*/  WARPSYNC.COLLECTIVE R12, `(.L_x_56) ;  /* 0x000000000c087348 */ /* 0x001fea0003c00000 */
[----:B------:R1:W2:Y:S02]  /*0500*/  SHFL.DOWN P0, R13, R15, R14, R17 ;  /* 0x0800000e0f0d7389 */ /* 0x0002a40000000011 */
[----:B012---:R-:W-:Y:S05]  /*0510*/  ENDCOLLECTIVE ;  /* 0x000000000000791b */ /* 0x007fea0003800000 */
.L_x_56:
[----:B------:R-:W-:Y:S01]  /*0520*/  IMAD.MOV.U32 R15, RZ, RZ, R4 ;  /* 0x000000ffff0f7224 */ /* 0x000fe200078e0004 */
[----:B------:R-:W-:-:S07]  /*0530*/  MOV R7, R13 ;  /* 0x0000000d00077202 */ /* 0x000fce0000000f00 */
[----:B------:R-:W-:Y:S05]  /*0540*/  WARPSYNC.COLLECTIVE R12, `(.L_x_57) ;  /* 0x000000000c087348 */ /* 0x000fea0003c00000 */
[----:B------:R0:W1:Y:S02]  /*0550*/  SHFL.DOWN P0, R13, R15, R14, R17 ;  /* 0x0800000e0f0d7389 */ /* 0x0000640000000011 */
[----:B01----:R-:W-:Y:S05]  /*0560*/  ENDCOLLECTIVE ;  /* 0x000000000000791b */ /* 0x003fea0003800000 */
.L_x_57:
[----:B------:R-:W-:Y:S02]  /*0570*/  MOV R14, 0x8 ;  /* 0x00000008000e7802 */ /* 0x000fe40000000f00 */
[----:B------:R-:W-:-:S06]  /*0580*/  MOV R6, R13 ;  /* 0x0000000d00067202 */ /* 0x000fcc0000000f00 */
[----:B------:R-:W-:-:S10]  /*0590*/  DADD R6, R4, R6 ;  /* 0x0000000004067229 */ /* 0x000fd40000000006 */
[----:B------:R-:W-:-:S07]  /*05a0*/  IMAD.MOV.U32 R15, RZ, RZ, R7 ;  /* 0x000000ffff0f7224 */ /* 0x000fce00078e0007 */
[----:B------:R-:W-:Y:S05]  /*05b0*/  WARPSYNC.COLLECTIVE R12, `(.L_x_58) ;  /* 0x000000000c087348 */ /* 0x000fea0003c00000 */
[----:B------:R0:W1:Y:S02]  /*05c0*/  SHFL.DOWN P0, R13, R15, R14, R17 ;  /* 0x0800000e0f0d7389 */ /* 0x0000640000000011 */
[----:B01----:R-:W-:Y:S05]  /*05d0*/  ENDCOLLECTIVE ;  /* 0x000000000000791b */ /* 0x003fea0003800000 */
.L_x_58:
[----:B------:R-:W-:Y:S01]  /*05e0*/  MOV R15, R6 ;  /* 0x00000006000f7202 */ /* 0x000fe20000000f00 */
[----:B------:R-:W-:-:S07]  /*05f0*/  IMAD.MOV.U32 R9, RZ, RZ, R13 ;  /* 0x000000ffff097224 */ /* 0x000fce00078e000d */
[----:B------:R-:W-:Y:S05]  /*0600*/  WARPSYNC.COLLECTIVE R12, `(.L_x_59) ;  /* 0x000000000c087348 */ /* 0x000fea0003c00000 */
[----:B------:R0:W1:Y:S02]  /*0610*/  SHFL.DOWN P0, R13, R15, R14, R17 ;  /* 0x0800000e0f0d7389 */ /* 0x0000640000000011 */
[----:B01----:R-:W-:Y:S05]  /*0620*/  ENDCOLLECTIVE ;  /* 0x000000000000791b */ /* 0x003fea0003800000 */
.L_x_59:
[----:B------:R-:W-:Y:S02]  /*0630*/  IMAD.MOV.U32 R14, RZ, RZ, 0x4 ;  /* 0x00000004ff0e7424 */ /* 0x000fe400078e00ff */
[----:B------:R-:W-:-:S06]  /*0640*/  IMAD.MOV.U32 R8, RZ, RZ, R13 ;  /* 0x000000ffff087224 */ /* 0x000fcc00078e000d */
[----:B------:R-:W-:-:S10]  /*0650*/  DADD R8, R6, R8 ;  /* 0x0000000006087229 */ /* 0x000fd40000000008 */
[----:B------:R-:W-:-:S07]  /*0660*/  MOV R15, R9 ;  /* 0x00000009000f7202 */ /* 0x000fce0000000f00 */
[----:B------:R-:W-:Y:S05]  /*0670*/  WARPSYNC.COLLECTIVE R12, `(.L_x_60) ;  /* 0x000000000c087348 */ /* 0x000fea0003c00000 */
[----:B------:R0:W1:Y:S02]  /*0680*/  SHFL.DOWN P0, R13, R15, R14, R17 ;  /* 0x0800000e0f0d7389 */ /* 0x0000640000000011 */
[----:B01----:R-:W-:Y:S05]  /*0690*/  ENDCOLLECTIVE ;  /* 0x000000000000791b */ /* 0x003fea0003800000 */
.L_x_60:
[----:B------:R-:W-:Y:S01]  /*06a0*/  IMAD.MOV.U32 R15, RZ, RZ, R8 ;  /* 0x000000ffff0f7224 */ /* 0x000fe200078e0008 */
[----:B------:R-:W-:-:S07]  /*06b0*/  MOV R11, R13 ;  /* 0x0000000d000b7202 */ /* 0x000fce0000000f00 */
[----:B------:R-:W-:Y:S05]  /*06c0*/  WARPSYNC.COLLECTIVE R12, `(.L_x_61) ;  /* 0x000000000c087348 */ /* 0x000fea0003c00000 */
[----:B------:R0:W1:Y:S02]  /*06d0*/  SHFL.DOWN P0, R13, R15, R14, R17 ;  /* 0x0800000e0f0d7389 */ /* 0x0000640000000011 */
[----:B01----:R-:W-:Y:S05]  /*06e0*/  ENDCOLLECTIVE ;  /* 0x000000000000791b */ /* 0x003fea0003800000 */
.L_x_61:
[----:B------:R-:W-:Y:S02]  /*06f0*/  MOV R14, 0x2 ;  /* 0x00000002000e7802 */ /* 0x000fe40000000f00 */
[----:B------:R-:W-:-:S06]  /*0700*/  MOV R10, R13 ;  /* 0x0000000d000a7202 */ /* 0x000fcc0000000f00 */
[----:B------:R-:W-:-:S10]  /*0710*/  DADD R10, R8, R10 ;  /* 0x00000000080a7229 */ /* 0x000fd4000000000a */
[----:B------:R-:W-:-:S07]  /*0720*/  IMAD.MOV.U32 R15, RZ, RZ, R11 ;  /* 0x000000ffff0f7224 */ /* 0x000fce00078e000b */
[----:B------:R-:W-:Y:S05]  /*0730*/  WARPSYNC.COLLECTIVE R12, `(.L_x_62) ;  /* 0x000000000c087348 */ /* 0x000fea0003c00000 */
[----:B------:R0:W1:Y:S02]  /*0740*/  SHFL.DOWN P0, R13, R15, R14, R17 ;  /* 0x0800000e0f0d7389 */ /* 0x0000640000000011 */
[----:B01----:R-:W-:Y:S05]  /*0750*/  ENDCOLLECTIVE ;  /* 0x000000000000791b */ /* 0x003fea0003800000 */
.L_x_62:
[----:B------:R-:W-:Y:S01]  /*0760*/  MOV R15, R10 ;  /* 0x0000000a000f7202 */ /* 0x000fe20000000f00 */
[----:B------:R-:W-:-:S07]  /*0770*/  IMAD.MOV.U32 R5, RZ, RZ, R13 ;  /* 0x000000ffff057224 */ /* 0x000fce00078e000d */
[----:B------:R-:W-:Y:S05]  /*0780*/  WARPSYNC.COLLECTIVE R12, `(.L_x_63) ;  /* 0x000000000c087348 */ /* 0x000fea0003c00000 */
[----:B------:R0:W1:Y:S02]  /*0790*/  SHFL.DOWN P0, R13, R15, R14, R17 ;  /* 0x0800000e0f0d7389 */ /* 0x0000640000000011 */
[----:B01----:R-:W-:Y:S05]  /*07a0*/  ENDCOLLECTIVE ;  /* 0x000000000000791b */ /* 0x003fea0003800000 */
.L_x_63:
[----:B------:R-:W-:Y:S02]  /*07b0*/  IMAD.MOV.U32 R14, RZ, RZ, 0x1 ;  /* 0x00000001ff0e7424 */ /* 0x000fe400078e00ff */
[----:B------:R-:W-:-:S06]  /*07c0*/  IMAD.MOV.U32 R4, RZ, RZ, R13 ;  /* 0x000000ffff047224 */ /* 0x000fcc00078e000d */
[----:B------:R-:W-:-:S10]  /*07d0*/  DADD R4, R10, R4 ;  /* 0x000000000a047229 */ /* 0x000fd40000000004 */
[----:B------:R-:W-:-:S07]  /*07e0*/  MOV R15, R5 ;  /* 0x00000005000f7202 */ /* 0x000fce0000000f00 */
[----:B------:R-:W-:Y:S05]  /*07f0*/  WARPSYNC.COLLECTIVE R12, `(.L_x_64) ;  /* 0x000000000c087348 */ /* 0x000fea0003c00000 */
[----:B------:R0:W1:Y:S02]  /*0800*/  SHFL.DOWN P0, R13, R15, R14, R17 ;  /* 0x0800000e0f0d7389 */ /* 0x0000640000000011 */
[----:B01----:R-:W-:Y:S05]  /*0810*/  ENDCOLLECTIVE ;  /* 0x000000000000791b */ /* 0x003fea0003800000 */
.L_x_64:
[----:B------:R-:W-:Y:S01]  /*0820*/  IMAD.MOV.U32 R15, RZ, RZ, R4 ;  /* 0x000000ffff0f7224 */ /* 0x000fe200078e0004 */
[----:B------:R-:W-:-:S07]  /*0830*/  MOV R7, R13 ;  /* 0x0000000d00077202 */ /* 0x000fce0000000f00 */
[----:B------:R-:W-:Y:S05]  /*0840*/  WARPSYNC.COLLECTIVE R12, `(.L_x_65) ;  /* 0x000000000c087348 */ /* 0x000fea0003c00000 */
[----:B------:R0:W1:Y:S02]  /*0850*/  SHFL.DOWN P0, R13, R15, R14, R17 ;  /* 0x0800000e0f0d7389 */ /* 0x0000640000000011 */
[----:B01----:R-:W-:Y:S05]  /*0860*/  ENDCOLLECTIVE ;  /* 0x000000000000791b */ /* 0x003fea0003800000 */
.L_x_65:
[----:B------:R-:W-:Y:S01]  /*0870*/  MOV R6, R13 ;  /* 0x0000000d00067202 */ /* 0x000fe20000000f00 */
[----:B------:R-:W-:Y:S06]  /*0880*/  BRA `(.L_x_66) ;  /* 0xfffffff800e87947 */ /* 0x000fec000383ffff */
.L_x_67:
        /* <DEDUP_REMOVED lines=15> */
.L_x_413:


//--------------------- .text._Z7reduce4IdLj16EEvPT_S1_j --------------------------
	.section	.text._Z7reduce4IdLj16EEvPT_S1_j,"ax",@progbits
	.align	128
        .global         _Z7reduce4IdLj16EEvPT_S1_j
        .type           _Z7reduce4IdLj16EEvPT_S1_j,@function
        .size           _Z7reduce4IdLj16EEvPT_S1_j,(.L_x_414 - _Z7reduce4IdLj16EEvPT_S1_j)
        .other          _Z7reduce4IdLj16EEvPT_S1_j,@"STO_CUDA_ENTRY STV_DEFAULT"
_Z7reduce4IdLj16EEvPT_S1_j:
.text._Z7reduce4IdLj16EEvPT_S1_j:
        /* <DEDUP_REMOVED lines=35> */
.L_x_69:
        /* <DEDUP_REMOVED lines=10> */
.L_x_68:
        /* <DEDUP_REMOVED lines=22> */
.L_x_83:
[----:B012---:R-:W-:-:S11]  /*0430*/  DADD R4, R4, R6 ;  /* 0x0000000004047229 */ /* 0x007fd60000000006 */
.L_x_71:
[----:B------:R-:W-:Y:S05]  /*0440*/  BSYNC B0 ;  /* 0x0000000000007941 */ /* 0x000fea0003800000 */
.L_x_70:
[----:B------:R-:W-:-:S13]  /*0450*/  LOP3.LUT P0, RZ, R3, R2, RZ, 0xfc, !PT ;  /* 0x0000000203ff7212 */ /* 0x000fda000780fcff */
[----:B------:R-:W-:Y:S05]  /*0460*/  @P0 EXIT ;  /* 0x000000000000094d */ /* 0x000fea0003800000 */
[----:B------:R-:W1:Y:S02]  /*0470*/  LDC.64 R2, c[0x0][0x388] ;  /* 0x0000e200ff027b82 */ /* 0x000e640000000a00 */
[----:B-1----:R-:W-:-:S05]  /*0480*/  IMAD.WIDE.U32 R2, R0, 0x8, R2 ;  /* 0x0000000800027825 */ /* 0x002fca00078e0002 */
[----:B------:R-:W-:Y:S01]  /*0490*/  STG.E.64 desc[UR6][R2.64], R4 ;  /* 0x0000000402007986 */ /* 0x000fe2000c101b06 */
[----:B------:R-:W-:Y:S05]  /*04a0*/  EXIT ;  /* 0x000000000000794d */ /* 0x000fea0003800000 */
.L_x_72:
[----:B------:R-:W-:Y:S01]  /*04b0*/  HFMA2 R17, -RZ, RZ, 0, 1.847743988037109375e-06 ;  /* 0x0000001fff117431 */ /* 0x000fe200000001ff */
[----:B------:R-:W-:Y:S01]  /*04c0*/  MOV R15, R5 ;  /* 0x00000005000f7202 */ /* 0x000fe20000000f00 */
[----:B------:R-:W-:Y:S02]  /*04d0*/  IMAD.MOV.U32 R14, RZ, RZ, 0x10 ;  /* 0x00000010ff0e7424 */ /* 0x000fe400078e00ff */
[----:B------:R-:W-:-:S07]  /*04e0*/  IMAD.MOV.U32 R12, RZ, RZ, -0x1 ;  /* 0xffffffffff0c7424 */ /* 0x000fce00078e00ff */
[----:B0-----:R-:W-:Y:S05]  /*04f0*/  WARPSYNC.COLLECTIVE R12, `(.L_x_73) ;  /* 0x000000000c087348 */ /* 0x001fea0003c00000 */
[----:B------:R1:W2:Y:S02]  /*0500*/  SHFL.DOWN P0, R13, R15, R14, R17 ;  /* 0x0800000e0f0d7389 */ /* 0x0002a40000000011 */
[----:B012---:R-:W-:Y:S05]  /*0510*/  ENDCOLLECTIVE ;  /* 0x000000000000791b */ /* 0x007fea0003800000 */
.L_x_73:
[----:B------:R-:W-:Y:S01]  /*0520*/  IMAD.MOV.U32 R15, RZ, RZ, R4 ;  /* 0x000000ffff0f7224 */ /* 0x000fe200078e0004 */
[----:B------:R-:W-:-:S07]  /*0530*/  MOV R7, R13 ;  /* 0x0000000d00077202 */ /* 0x000fce0000000f00 */
[----:B------:R-:W-:Y:S05]  /*0540*/  WARPSYNC.COLLECTIVE R12, `(.L_x_74) ;  /* 0x000000000c087348 */ /* 0x000fea0003c00000 */
[----:B------:R0:W1:Y:S02]  /*0550*/  SHFL.DOWN P0, R13, R15, R14, R17 ;  /* 0x0800000e0f0d7389 */ /* 0x0000640000000011 */
[----:B01----:R-:W-:Y:S05]  /*0560*/  ENDCOLLECTIVE ;  /* 0x000000000000791b */ /* 0x003fea0003800000 */
.L_x_74:
[----:B------:R-:W-:Y:S02]  /*0570*/  MOV R14, 0x8 ;  /* 0x00000008000e7802 */ /* 0x000fe40000000f00 */
[----:B------:R-:W-:-:S06]  /*0580*/  MOV R6, R13 ;  /* 0x0000000d00067202 */ /* 0x000fcc0000000f00 */
[----:B------:R-:W-:-:S10]  /*0590*/  DADD R6, R4, R6 ;  /* 0x0000000004067229 */ /* 0x000fd40000000006 */
[----:B------:R-:W-:-:S07]  /*05a0*/  IMAD.MOV.U32 R15, RZ, RZ, R7 ;  /* 0x000000ffff0f7224 */ /* 0x000fce00078e0007 */
[----:B------:R-:W-:Y:S05]  /*05b0*/  WARPSYNC.COLLECTIVE R12, `(.L_x_75) ;  /* 0x000000000c087348 */ /* 0x000fea0003c00000 */
[----:B------:R0:W1:Y:S02]  /*05c0*/  SHFL.DOWN P0, R13, R15, R14, R17 ;  /* 0x0800000e0f0d7389 */ /* 0x0000640000000011 */
[----:B01----:R-:W-:Y:S05]  /*05d0*/  ENDCOLLECTIVE ;  /* 0x000000000000791b */ /* 0x003fea0003800000 */
.L_x_75:
[----:B------:R-:W-:Y:S01]  /*05e0*/  MOV R15, R6 ;  /* 0x00000006000f7202 */ /* 0x000fe20000000f00 */
[----:B------:R-:W-:-:S07]  /*05f0*/  IMAD.MOV.U32 R9, RZ, RZ, R13 ;  /* 0x000000ffff097224 */ /* 0x000fce00078e000d */
[----:B------:R-:W-:Y:S05]  /*0600*/  WARPSYNC.COLLECTIVE R12, `(.L_x_76) ;  /* 0x000000000c087348 */ /* 0x000fea0003c00000 */
[----:B------:R0:W1:Y:S02]  /*0610*/  SHFL.DOWN P0, R13, R15, R14, R17 ;  /* 0x0800000e0f0d7389 */ /* 0x0000640000000011 */
[----:B01----:R-:W-:Y:S05]  /*0620*/  ENDCOLLECTIVE ;  /* 0x000000000000791b */ /* 0x003fea0003800000 */
.L_x_76:
[----:B------:R-:W-:Y:S02]  /*0630*/  IMAD.MOV.U32 R14, RZ, RZ, 0x4 ;  /* 0x00000004ff0e7424 */ /* 0x000fe400078e00ff */
[----:B------:R-:W-:-:S06]  /*0640*/  IMAD.MOV.U32 R8, RZ, RZ, R13 ;  /* 0x000000ffff087224 */ /* 0x000fcc00078e000d */
[----:B------:R-:W-:-:S10]  /*0650*/  DADD R8, R6, R8 ;  /* 0x0000000006087229 */ /* 0x000fd40000000008 */
[----:B------:R-:W-:-:S07]  /*0660*/  MOV R15, R9 ;  /* 0x00000009000f7202 */ /* 0x000fce0000000f00 */
[----:B------:R-:W-:Y:S05]  /*0670*/  WARPSYNC.COLLECTIVE R12, `(.L_x_77) ;  /* 0x000000000c087348 */ /* 0x000fea0003c00000 */
[----:B------:R0:W1:Y:S02]  /*0680*/  SHFL.DOWN P0, R13, R15, R14, R17 ;  /* 0x0800000e0f0d7389 */ /* 0x0000640000000011 */
[----:B01----:R-:W-:Y:S05]  /*0690*/  ENDCOLLECTIVE ;  /* 0x000000000000791b */ /* 0x003fea0003800000 */
.L_x_77:
[----:B------:R-:W-:Y:S01]  /*06a0*/  IMAD.MOV.U32 R15, RZ, RZ, R8 ;  /* 0x000000ffff0f7224 */ /* 0x000fe200078e0008 */
[----:B------:R-:W-:-:S07]  /*06b0*/  MOV R11, R13 ;  /* 0x0000000d000b7202 */ /* 0x000fce0000000f00 */
[----:B------:R-:W-:Y:S05]  /*06c0*/  WARPSYNC.COLLECTIVE R12, `(.L_x_78) ;  /* 0x000000000c087348 */ /* 0x000fea0003c00000 */
[----:B------:R0:W1:Y:S02]  /*06d0*/  SHFL.DOWN P0, R13, R15, R14, R17 ;  /* 0x0800000e0f0d7389 */ /* 0x0000640000000011 */
[----:B01----:R-:W-:Y:S05]  /*06e0*/  ENDCOLLECTIVE ;  /* 0x000000000000791b */ /* 0x003fea0003800000 */
.L_x_78:
[----:B------:R-:W-:Y:S02]  /*06f0*/  MOV R14, 0x2 ;  /* 0x00000002000e7802 */ /* 0x000fe40000000f00 */
[----:B------:R-:W-:-:S06]  /*0700*/  MOV R10, R13 ;  /* 0x0000000d000a7202 */ /* 0x000fcc0000000f00 */
[----:B------:R-:W-:-:S10]  /*0710*/  DADD R10, R8, R10 ;  /* 0x00000000080a7229 */ /* 0x000fd4000000000a */
[----:B------:R-:W-:-:S07]  /*0720*/  IMAD.MOV.U32 R15, RZ, RZ, R11 ;  /* 0x000000ffff0f7224 */ /* 0x000fce00078e000b */
[----:B------:R-:W-:Y:S05]  /*0730*/  WARPSYNC.COLLECTIVE R12, `(.L_x_79) ;  /* 0x000000000c087348 */ /* 0x000fea0003c00000 */
[----:B------:R0:W1:Y:S02]  /*0740*/  SHFL.DOWN P0, R13, R15, R14, R17 ;  /* 0x0800000e0f0d7389 */ /* 0x0000640000000011 */
[----:B01----:R-:W-:Y:S05]  /*0750*/  ENDCOLLECTIVE ;  /* 0x000000000000791b */ /* 0x003fea0003800000 */
.L_x_79:
[----:B------:R-:W-:Y:S01]  /*0760*/  MOV R15, R10 ;  /* 0x0000000a000f7202 */ /* 0x000fe20000000f00 */
[----:B------:R-:W-:-:S07]  /*0770*/  IMAD.MOV.U32 R5, RZ, RZ, R13 ;  /* 0x000000ffff057224 */ /* 0x000fce00078e000d */
[----:B------:R-:W-:Y:S05]  /*0780*/  WARPSYNC.COLLECTIVE R12, `(.L_x_80) ;  /* 0x000000000c087348 */ /* 0x000fea0003c00000 */
[----:B------:R0:W1:Y:S02]  /*0790*/  SHFL.DOWN P0, R13, R15, R14, R17 ;  /* 0x0800000e0f0d7389 */ /* 0x0000640000000011 */
[----:B01----:R-:W-:Y:S05]  /*07a0*/  ENDCOLLECTIVE ;  /* 0x000000000000791b */ /* 0x003fea0003800000 */
.L_x_80:
[----:B------:R-:W-:Y:S02]  /*07b0*/  IMAD.MOV.U32 R14, RZ, RZ, 0x1 ;  /* 0x00000001ff0e7424 */ /* 0x000fe400078e00ff */
[----:B------:R-:W-:-:S06]  /*07c0*/  IMAD.MOV.U32 R4, RZ, RZ, R13 ;  /* 0x000000ffff047224 */ /* 0x000fcc00078e000d */
[----:B------:R-:W-:-:S10]  /*07d0*/  DADD R4, R10, R4 ;  /* 0x000000000a047229 */ /* 0x000fd40000000004 */
[----:B------:R-:W-:-:S07]  /*07e0*/  MOV R15, R5 ;  /* 0x00000005000f7202 */ /* 0x000fce0000000f00 */
[----:B------:R-:W-:Y:S05]  /*07f0*/  WARPSYNC.COLLECTIVE R12, `(.L_x_81) ;  /* 0x000000000c087348 */ /* 0x000fea0003c00000 */
[----:B------:R0:W1:Y:S02]  /*0800*/  SHFL.DOWN P0, R13, R15, R14, R17 ;  /* 0x0800000e0f0d7389 */ /* 0x0000640000000011 */
[----:B01----:R-:W-:Y:S05]  /*0810*/  ENDCOLLECTIVE ;  /* 0x000000000000791b */ /* 0x003fea0003800000 */
.L_x_81:
[----:B------:R-:W-:Y:S01]  /*0820*/  IMAD.MOV.U32 R15, RZ, RZ, R4 ;  /* 0x000000ffff0f7224 */ /* 0x000fe200078e0004 */
[----:B------:R-:W-:-:S07]  /*0830*/  MOV R7, R13 ;  /* 0x0000000d00077202 */ /* 0x000fce0000000f00 */
[----:B------:R-:W-:Y:S05]  /*0840*/  WARPSYNC.COLLECTIVE R12, `(.L_x_82) ;  /* 0x000000000c087348 */ /* 0x000fea0003c00000 */
[----:B------:R0:W1:Y:S02]  /*0850*/  SHFL.DOWN P0, R13, R15, R14, R17 ;  /* 0x0800000e0f0d7389 */ /* 0x0000640000000011 */
[----:B01----:R-:W-:Y:S05]  /*0860*/  ENDCOLLECTIVE ;  /* 0x000000000000791b */ /* 0x003fea0003800000 */
.L_x_82:
[----:B------:R-:W-:Y:S01]  /*0870*/  MOV R6, R13 ;  /* 0x0000000d00067202 */ /* 0x000fe20000000f00 */
[----:B------:R-:W-:Y:S06]  /*0880*/  BRA `(.L_x_83) ;  /* 0xfffffff800e87947 */ /* 0x000fec000383ffff */
.L_x_84:
        /* <DEDUP_REMOVED lines=15> */
.L_x_414:


//--------------------- .text._Z7reduce4IdLj32EEvPT_S1_j --------------------------
	.section	.text._Z7reduce4IdLj32EEvPT_S1_j,"ax",@progbits
	.align	128
        .global         _Z7reduce4IdLj32EEvPT_S1_j
        .type           _Z7reduce4IdLj32EEvPT_S1_j,@function
        .size           _Z7reduce4IdLj32EEvPT_S1_j,(.L_x_415 - _Z7reduce4IdLj32EEvPT_S1_j)
        .other          _Z7reduce4IdLj32EEvPT_S1_j,@"STO_CUDA_ENTRY STV_DEFAULT"
_Z7reduce4IdLj32EEvPT_S1_j:
.text._Z7reduce4IdLj32EEvPT_S1_j:
        /* <DEDUP_REMOVED lines=35> */
.L_x_86:
        /* <DEDUP_REMOVED lines=10> */
.L_x_85:
        /* <DEDUP_REMOVED lines=22> */
.L_x_100:
[----:B012---:R-:W-:-:S11]  /*0430*/  DADD R4, R4, R6 ;  /* 0x0000000004047229 */ /* 0x007fd60000000006 */
.L_x_88:
[----:B------:R-:W-:Y:S05]  /*0440*/  BSYNC B0 ;  /* 0x0000000000007941 */ /* 0x000fea0003800000 */
.L_x_87:
[----:B------:R-:W-:-:S13]  /*0450*/  LOP3.LUT P0, RZ, R3, R2, RZ, 0xfc, !PT ;  /* 0x0000000203ff7212 */ /* 0x000fda000780fcff */
[----:B------:R-:W-:Y:S05]  /*0460*/  @P0 EXIT ;  /* 0x000000000000094d */ /* 0x000fea0003800000 */
[----:B------:R-:W1:Y:S02]  /*0470*/  LDC.64 R2, c[0x0][0x388] ;  /* 0x0000e200ff027b82 */ /* 0x000e640000000a00 */
[----:B-1----:R-:W-:-:S05]  /*0480*/  IMAD.WIDE.U32 R2, R0, 0x8, R2 ;  /* 0x0000000800027825 */ /* 0x002fca00078e0002 */
[----:B------:R-:W-:Y:S01]  /*0490*/  STG.E.64 desc[UR6][R2.64], R4 ;  /* 0x0000000402007986 */ /* 0x000fe2000c101b06 */
[----:B------:R-:W-:Y:S05]  /*04a0*/  EXIT ;  /* 0x000000000000794d */ /* 0x000fea0003800000 */
.L_x_89:
[----:B------:R-:W-:Y:S01]  /*04b0*/  HFMA2 R17, -RZ, RZ, 0, 1.847743988037109375e-06 ;  /* 0x0000001fff117431 */ /* 0x000fe200000001ff */
[----:B------:R-:W-:Y:S01]  /*04c0*/  MOV R15, R5 ;  /* 0x00000005000f7202 */ /* 0x000fe20000000f00 */
[----:B------:R-:W-:Y:S02]  /*04d0*/  IMAD.MOV.U32 R14, RZ, RZ, 0x10 ;  /* 0x00000010ff0e7424 */ /* 0x000fe400078e00ff */
[----:B------:R-:W-:-:S07]  /*04e0*/  IMAD.MOV.U32 R12, RZ, RZ, -0x1 ;  /* 0xffffffffff0c7424 */ /* 0x000fce00078e00ff */
[----:B0-----:R-:W-:Y:S05]  /*04f0*/  WARPSYNC.COLLECTIVE R12, `(.L_x_90) ;  /* 0x000000000c087348 */ /* 0x001fea0003c00000 */
[----:B------:R1:W2:Y:S02]  /*0500*/  SHFL.DOWN P0, R13, R15, R14, R17 ;  /* 0x0800000e0f0d7389 */ /* 0x0002a40000000011 */
[----:B012---:R-:W-:Y:S05]  /*0510*/  ENDCOLLECTIVE ;  /* 0x000000000000791b */ /* 0x007fea0003800000 */
.L_x_90:
[----:B------:R-:W-:Y:S01]  /*0520*/  IMAD.MOV.U32 R15, RZ, RZ, R4 ;  /* 0x000000ffff0f7224 */ /* 0x000fe200078e0004 */
[----:B------:R-:W-:-:S07]  /*0530*/  MOV R7, R13 ;  /* 0x0000000d00077202 */ /* 0x000fce0000000f00 */
[----:B------:R-:W-:Y:S05]  /*0540*/  WARPSYNC.COLLECTIVE R12, `(.L_x_91) ;  /* 0x000000000c087348 */ /* 0x000fea0003c00000 */
[----:B------:R0:W1:Y:S02]  /*0550*/  SHFL.DOWN P0, R13, R15, R14, R17 ;  /* 0x0800000e0f0d7389 */ /* 0x0000640000000011 */
[----:B01----:R-:W-:Y:S05]  /*0560*/  ENDCOLLECTIVE ;  /* 0x000000000000791b */ /* 0x003fea0003800000 */
.L_x_91:
[----:B------:R-:W-:Y:S02]  /*0570*/  MOV R14, 0x8 ;  /* 0x00000008000e7802 */ /* 0x000fe40000000f00 */
[----:B------:R-:W-:-:S06]  /*0580*/  MOV R6, R13 ;  /* 0x0000000d00067202 */ /* 0x000fcc0000000f00 */
[----:B------:R-:W-:-:S10]  /*0590*/  DADD R6, R4, R6 ;  /* 0x0000000004067229 */ /* 0x000fd40000000006 */
[----:B------:R-:W-:-:S07]  /*05a0*/  IMAD.MOV.U32 R15, RZ, RZ, R7 ;  /* 0x000000ffff0f7224 */ /* 0x000fce00078e0007 */
[----:B------:R-:W-:Y:S05]  /*05b0*/  WARPSYNC.COLLECTIVE R12, `(.L_x_92) ;  /* 0x000000000c087348 */ /* 0x000fea0003c00000 */
[----:B------:R0:W1:Y:S02]  /*05c0*/  SHFL.DOWN P0, R13, R15, R14, R17 ;  /* 0x0800000e0f0d7389 */ /* 0x0000640000000011 */
[----:B01----:R-:W-:Y:S05]  /*05d0*/  ENDCOLLECTIVE ;  /* 0x000000000000791b */ /* 0x003fea0003800000 */
.L_x_92:
[----:B------:R-:W-:Y:S01]  /*05e0*/  MOV R15, R6 ;  /* 0x00000006000f7202 */ /* 0x000fe20000000f00 */
[----:B------:R-:W-:-:S07]  /*05f0*/  IMAD.MOV.U32 R9, RZ, RZ, R13 ;  /* 0x000000ffff097224 */ /* 0x000fce00078e000d */
[----:B------:R-:W-:Y:S05]  /*0600*/  WARPSYNC.COLLECTIVE R12, `(.L_x_93) ;  /* 0x000000000c087348 */ /* 0x000fea0003c00000 */
[----:B------:R0:W1:Y:S02]  /*0610*/  SHFL.DOWN P0, R13, R15, R14, R17 ;  /* 0x0800000e0f0d7389 */ /* 0x0000640000000011 */
[----:B01----:R-:W-:Y:S05]  /*0620*/  ENDCOLLECTIVE ;  /* 0x000000000000791b */ /* 0x003fea0003800000 */
.L_x_93:
[----:B------:R-:W-:Y:S02]  /*0630*/  IMAD.MOV.U32 R14, RZ, RZ, 0x4 ;  /* 0x00000004ff0e7424 */ /* 0x000fe400078e00ff */
[----:B------:R-:W-:-:S06]  /*0640*/  IMAD.MOV.U32 R8, RZ, RZ, R13 ;  /* 0x000000ffff087224 */ /* 0x000fcc00078e000d */
[----:B------:R-:W-:-:S10]  /*0650*/  DADD R8, R6, R8 ;  /* 0x0000000006087229 */ /* 0x000fd40000000008 */
[----:B------:R-:W-:-:S07]  /*0660*/  MOV R15, R9 ;  /* 0x00000009000f7202 */ /* 0x000fce0000000f00 */
[----:B------:R-:W-:Y:S05]  /*0670*/  WARPSYNC.COLLECTIVE R12, `(.L_x_94) ;  /* 0x000000000c087348 */ /* 0x000fea0003c00000 */
[----:B------:R0:W1:Y:S02]  /*0680*/  SHFL.DOWN P0, R13, R15, R14, R17 ;  /* 0x0800000e0f0d7389 */ /* 0x0000640000000011 */
[----:B01----:R-:W-:Y:S05]  /*0690*/  ENDCOLLECTIVE ;  /* 0x000000000000791b */ /* 0x003fea0003800000 */
.L_x_94:
[----:B------:R-:W-:Y:S01]  /*06a0*/  IMAD.MOV.U32 R15, RZ, RZ, R8 ;  /* 0x000000ffff0f7224 */ /* 0x000fe200078e0008 */
[----:B------:R-:W-:-:S07]  /*06b0*/  MOV R11, R13 ;  /* 0x0000000d000b7202 */ /* 0x000fce0000000f00 */
[----:B------:R-:W-:Y:S05]  /*06c0*/  WARPSYNC.COLLECTIVE R12, `(.L_x_95) ;  /* 0x000000000c087348 */ /* 0x000fea0003c00000 */
[----:B------:R0:W1:Y:S02]  /*06d0*/  SHFL.DOWN P0, R13, R15, R14, R17 ;  /* 0x0800000e0f0d7389 */ /* 0x0000640000000011 */
[----:B01----:R-:W-:Y:S05]  /*06e0*/  ENDCOLLECTIVE ;  /* 0x000000000000791b */ /* 0x003fea0003800000 */
.L_x_95:
[----:B------:R-:W-:Y:S02]  /*06f0*/  MOV R14, 0x2 ;  /* 0x00000002000e7802 */ /* 0x000fe40000000f00 */
[----:B------:R-:W-:-:S06]  /*0700*/  MOV R10, R13 ;  /* 0x0000000d000a7202 */ /* 0x000fcc0000000f00 */
[----:B------:R-:W-:-:S10]  /*0710*/  DADD R10, R8, R10 ;  /* 0x00000000080a7229 */ /* 0x000fd4000000000a */
[----:B------:R-:W-:-:S07]  /*0720*/  IMAD.MOV.U32 R15, RZ, RZ, R11 ;  /* 0x000000ffff0f7224 */ /* 0x000fce00078e000b */
[----:B------:R-:W-:Y:S05]  /*0730*/  WARPSYNC.COLLECTIVE R12, `(.L_x_96) ;  /* 0x000000000c087348 */ /* 0x000fea0003c00000 */
[----:B------:R0:W1:Y:S02]  /*0740*/  SHFL.DOWN P0, R13, R15, R14, R17 ;  /* 0x0800000e0f0d7389 */ /* 0x0000640000000011 */
[----:B01----:R-:W-:Y:S05]  /*0750*/  ENDCOLLECTIVE ;  /* 0x000000000000791b */ /* 0x003fea0003800000 */
.L_x_96:
[----:B------:R-:W-:Y:S01]  /*0760*/  MOV R15, R10 ;  /* 0x0000000a000f7202 */ /* 0x000fe20000000f00 */
[----:B------:R-:W-:-:S07]  /*0770*/  IMAD.MOV.U32 R5, RZ, RZ, R13 ;  /* 0x000000ffff057224 */ /* 0x000fce00078e000d */
[----:B------:R-:W-:Y:S05]  /*0780*/  WARPSYNC.COLLECTIVE R12, `(.L_x_97) ;  /* 0x000000000c087348 */ /* 0x000fea0003c00000 */
[----:B------:R0:W1:Y:S02]  /*0790*/  SHFL.DOWN P0, R13, R15, R14, R17 ;  /* 0x0800000e0f0d7389 */ /* 0x0000640000000011 */
[----:B01----:R-:W-:Y:S05]  /*07a0*/  ENDCOLLECTIVE ;  /* 0x000000000000791b */ /* 0x003fea0003800000 */
.L_x_97:
[----:B------:R-:W-:Y:S02]  /*07b0*/  IMAD.MOV.U32 R14, RZ, RZ, 0x1 ;  /* 0x00000001ff0e7424 */ /* 0x000fe400078e00ff */
[----:B------:R-:W-:-:S06]  /*07c0*/  IMAD.MOV.U32 R4, RZ, RZ, R13 ;  /* 0x000000ffff047224 */ /* 0x000fcc00078e000d */
[----:B------:R-:W-:-:S10]  /*07d0*/  DADD R4, R10, R4 ;  /* 0x000000000a047229 */ /* 0x000fd40000000004 */
[----:B------:R-:W-:-:S07]  /*07e0*/  MOV R15, R5 ;  /* 0x00000005000f7202 */ /* 0x000fce0000000f00 */
[----:B------:R-:W-:Y:S05]  /*07f0*/  WARPSYNC.COLLECTIVE R12, `(.L_x_98) ;  /* 0x000000000c087348 */ /* 0x000fea0003c00000 */
[----:B------:R0:W1:Y:S02]  /*0800*/  SHFL.DOWN P0, R13, R15, R14, R17 ;  /* 0x0800000e0f0d7389 */ /* 0x0000640000000011 */
[----:B01----:R-:W-:Y:S05]  /*0810*/  ENDCOLLECTIVE ;  /* 0x000000000000791b */ /* 0x003fea0003800000 */
.L_x_98:
[----:B------:R-:W-:Y:S01]  /*0820*/  IMAD.MOV.U32 R15, RZ, RZ, R4 ;  /* 0x000000ffff0f7224 */ /* 0x000fe200078e0004 */
[----:B------:R-:W-:-:S07]  /*0830*/  MOV R7, R13 ;  /* 0x0000000d00077202 */ /* 0x000fce0000000f00 */
[----:B------:R-:W-:Y:S05]  /*0840*/  WARPSYNC.COLLECTIVE R12, `(.L_x_99) ;  /* 0x000000000c087348 */ /* 0x000fea0003c00000 */
[----:B------:R0:W1:Y:S02]  /*0850*/  SHFL.DOWN P0, R13, R15, R14, R17 ;  /* 0x0800000e0f0d7389 */ /* 0x0000640000000011 */
[----:B01----:R-:W-:Y:S05]  /*0860*/  ENDCOLLECTIVE ;  /* 0x000000000000791b */ /* 0x003fea0003800000 */
.L_x_99:
[----:B------:R-:W-:Y:S01]  /*0870*/  MOV R6, R13 ;  /* 0x0000000d00067202 */ /* 0x000fe20000000f00 */
[----:B------:R-:W-:Y:S06]  /*0880*/  BRA `(.L_x_100) ;  /* 0xfffffff800e87947 */ /* 0x000fec000383ffff */
.L_x_101:
        /* <DEDUP_REMOVED lines=15> */
.L_x_415:


//--------------------- .text._Z7reduce4IdLj64EEvPT_S1_j --------------------------
	.section	.text._Z7reduce4IdLj64EEvPT_S1_j,"ax",@progbits
	.align	128
        .global         _Z7reduce4IdLj64EEvPT_S1_j
        .type           _Z7reduce4IdLj64EEvPT_S1_j,@function
        .size           _Z7reduce4IdLj64EEvPT_S1_j,(.L_x_416 - _Z7reduce4IdLj64EEvPT_S1_j)
        .other          _Z7reduce4IdLj64EEvPT_S1_j,@"STO_CUDA_ENTRY STV_DEFAULT"
_Z7reduce4IdLj64EEvPT_S1_j:
.text._Z7reduce4IdLj64EEvPT_S1_j:
        /* <DEDUP_REMOVED lines=35> */
.L_x_103:
        /* <DEDUP_REMOVED lines=10> */
.L_x_102:
[----:B------:R-:W-:Y:S04]  /*02d0*/  BSSY B0, `(.L_x_104) ;  /* 0x000001b000007945 */ /* 0x000fe80003800000 */
[----:B------:R-:W-:Y:S05]  /*02e0*/  @P0 BRA `(.L_x_105) ;  /* 0x0000000000640947 */ /* 0x000fea0003800000 */
[----:B------:R-:W1:Y:S01]  /*02f0*/  LDS.64 R6, [R11+0x100] ;  /* 0x000100000b067984 */ /* 0x000e620000000a00 */
[----:B------:R-:W-:Y:S01]  /*0300*/  UMOV UR4, 0xffffffff ;  /* 0xffffffff00047882 */ /* 0x000fe20000000000 */
[----:B-1----:R-:W-:Y:S02]  /*0310*/  DADD R6, R4, R6 ;  /* 0x0000000004067229 */ /* 0x002fe40000000006 */
[----:B------:R-:W-:Y:S09]  /*0320*/  BRA.DIV UR4, `(.L_x_106) ;  /* 0x0000000204707947 */ /* 0x000ff2000b800000 */
[----:B0-----:R-:W-:Y:S04]  /*0330*/  SHFL.DOWN PT, R5, R7, 0x10, 0x1f ;  /* 0x0a001f0007057f89 */ /* 0x001fe800000e0000 */
[----:B------:R-:W0:Y:S02]  /*0340*/  SHFL.DOWN PT, R4, R6, 0x10, 0x1f ;  /* 0x0a001f0006047f89 */ /* 0x000e2400000e0000 */
[----:B0-----:R-:W-:-:S07]  /*0350*/  DADD R4, R6, R4 ;  /* 0x0000000006047229 */ /* 0x001fce0000000004 */
        /* <DEDUP_REMOVED lines=15> */
[----:B------:R0:W1:Y:S04]  /*0450*/  SHFL.DOWN PT, R5, R7, 0x1, 0x1f ;  /* 0x08201f0007057f89 */ /* 0x00006800000e0000 */
[----:B------:R0:W2:Y:S02]  /*0460*/  SHFL.DOWN PT, R4, R6, 0x1, 0x1f ;  /* 0x08201f0006047f89 */ /* 0x0000a400000e0000 */
.L_x_117:
[----:B-12---:R-:W-:-:S11]  /*0470*/  DADD R4, R6, R4 ;  /* 0x0000000006047229 */ /* 0x006fd60000000004 */
.L_x_105:
[----:B------:R-:W-:Y:S05]  /*0480*/  BSYNC B0 ;  /* 0x0000000000007941 */ /* 0x000fea0003800000 */
.L_x_104:
[----:B------:R-:W-:-:S13]  /*0490*/  LOP3.LUT P0, RZ, R3, R2, RZ, 0xfc, !PT ;  /* 0x0000000203ff7212 */ /* 0x000fda000780fcff */
[----:B------:R-:W-:Y:S05]  /*04a0*/  @P0 EXIT ;  /* 0x000000000000094d */ /* 0x000fea0003800000 */
[----:B------:R-:W1:Y:S02]  /*04b0*/  LDC.64 R2, c[0x0][0x388] ;  /* 0x0000e200ff027b82 */ /* 0x000e640000000a00 */
[----:B-1----:R-:W-:-:S05]  /*04c0*/  IMAD.WIDE.U32 R2, R0, 0x8, R2 ;  /* 0x0000000800027825 */ /* 0x002fca00078e0002 */
[----:B------:R-:W-:Y:S01]  /*04d0*/  STG.E.64 desc[UR6][R2.64], R4 ;  /* 0x0000000402007986 */ /* 0x000fe2000c101b06 */
[----:B------:R-:W-:Y:S05]  /*04e0*/  EXIT ;  /* 0x000000000000794d */ /* 0x000fea0003800000 */
.L_x_106:
[----:B------:R-:W-:Y:S01]  /*04f0*/  MOV R15, R7 ;  /* 0x00000007000f7202 */ /* 0x000fe20000000f00 */
[----:B------:R-:W-:Y:S01]  /*0500*/  IMAD.MOV.U32 R14, RZ, RZ, 0x10 ;  /* 0x00000010ff0e7424 */ /* 0x000fe200078e00ff */
[----:B------:R-:W-:Y:S01]  /*0510*/  MOV R17, 0x1f ;  /* 0x0000001f00117802 */ /* 0x000fe20000000f00 */
[----:B------:R-:W-:-:S07]  /*0520*/  IMAD.MOV.U32 R12, RZ, RZ, -0x1 ;  /* 0xffffffffff0c7424 */ /* 0x000fce00078e00ff */
[----:B0-----:R-:W-:Y:S05]  /*0530*/  WARPSYNC.COLLECTIVE R12, `(.L_x_107) ;  /* 0x000000000c087348 */ /* 0x001fea0003c00000 */
[----:B------:R1:W2:Y:S02]  /*0540*/  SHFL.DOWN P0, R13, R15, R14, R17 ;  /* 0x0800000e0f0d7389 */ /* 0x0002a40000000011 */
[----:B012---:R-:W-:Y:S05]  /*0550*/  ENDCOLLECTIVE ;  /* 0x000000000000791b */ /* 0x007fea0003800000 */
.L_x_107:
[----:B------:R-:W-:Y:S01]  /*0560*/  IMAD.MOV.U32 R15, RZ, RZ, R6 ;  /* 0x000000ffff0f7224 */ /* 0x000fe200078e0006 */
[----:B------:R-:W-:-:S07]  /*0570*/  MOV R5, R13 ;  /* 0x0000000d00057202 */ /* 0x000fce0000000f00 */
[----:B------:R-:W-:Y:S05]  /*0580*/  WARPSYNC.COLLECTIVE R12, `(.L_x_108) ;  /* 0x000000000c087348 */ /* 0x000fea0003c00000 */
[----:B------:R0:W1:Y:S02]  /*0590*/  SHFL.DOWN P0, R13, R15, R14, R17 ;  /* 0x0800000e0f0d7389 */ /* 0x0000640000000011 */
[----:B01----:R-:W-:Y:S05]  /*05a0*/  ENDCOLLECTIVE ;  /* 0x000000000000791b */ /* 0x003fea0003800000 */
.L_x_108:
[----:B------:R-:W-:Y:S02]  /*05b0*/  MOV R14, 0x8 ;  /* 0x00000008000e7802 */ /* 0x000fe40000000f00 */
[----:B------:R-:W-:-:S06]  /*05c0*/  MOV R4, R13 ;  /* 0x0000000d00047202 */ /* 0x000fcc0000000f00 */
[----:B------:R-:W-:-:S10]  /*05d0*/  DADD R4, R6, R4 ;  /* 0x0000000006047229 */ /* 0x000fd40000000004 */
[----:B------:R-:W-:-:S07]  /*05e0*/  IMAD.MOV.U32 R15, RZ, RZ, R5 ;  /* 0x000000ffff0f7224 */ /* 0x000fce00078e0005 */
[----:B------:R-:W-:Y:S05]  /*05f0*/  WARPSYNC.COLLECTIVE R12, `(.L_x_109) ;  /* 0x000000000c087348 */ /* 0x000fea0003c00000 */
[----:B------:R0:W1:Y:S02]  /*0600*/  SHFL.DOWN P0, R13, R15, R14, R17 ;  /* 0x0800000e0f0d7389 */ /* 0x0000640000000011 */
[----:B01----:R-:W-:Y:S05]  /*0610*/  ENDCOLLECTIVE ;  /* 0x000000000000791b */ /* 0x003fea0003800000 */
.L_x_109:
[----:B------:R-:W-:Y:S01]  /*0620*/  MOV R15, R4 ;  /* 0x00000004000f7202 */ /* 0x000fe20000000f00 */
[----:B------:R-:W-:-:S07]  /*0630*/  IMAD.MOV.U32 R9, RZ, RZ, R13 ;  /* 0x000000ffff097224 */ /* 0x000fce00078e000d */
[----:B------:R-:W-:Y:S05]  /*0640*/  WARPSYNC.COLLECTIVE R12, `(.L_x_110) ;  /* 0x000000000c087348 */ /* 0x000fea0003c00000 */
[----:B------:R0:W1:Y:S02]  /*0650*/  SHFL.DOWN P0, R13, R15, R14, R17 ;  /* 0x0800000e0f0d7389 */ /* 0x0000640000000011 */
[----:B01----:R-:W-:Y:S05]  /*0660*/  ENDCOLLECTIVE ;  /* 0x000000000000791b */ /* 0x003fea0003800000 */
.L_x_110:
[----:B------:R-:W-:Y:S02]  /*0670*/  IMAD.MOV.U32 R14, RZ, RZ, 0x4 ;  /* 0x00000004ff0e7424 */ /* 0x000fe400078e00ff */
[----:B------:R-:W-:-:S06]  /*0680*/  IMAD.MOV.U32 R8, RZ, RZ, R13 ;  /* 0x000000ffff087224 */ /* 0x000fcc00078e000d */
[----:B------:R-:W-:-:S10]  /*0690*/  DADD R8, R4, R8 ;  /* 0x0000000004087229 */ /* 0x000fd40000000008 */
[----:B------:R-:W-:-:S07]  /*06a0*/  MOV R15, R9 ;  /* 0x00000009000f7202 */ /* 0x000fce0000000f00 */
[----:B------:R-:W-:Y:S05]  /*06b0*/  WARPSYNC.COLLECTIVE R12, `(.L_x_111) ;  /* 0x000000000c087348 */ /* 0x000fea0003c00000 */
[----:B------:R0:W1:Y:S02]  /*06c0*/  SHFL.DOWN P0, R13, R15, R14, R17 ;  /* 0x0800000e0f0d7389 */ /* 0x0000640000000011 */
[----:B01----:R-:W-:Y:S05]  /*06d0*/  ENDCOLLECTIVE ;  /* 0x000000000000791b */ /* 0x003fea0003800000 */
.L_x_111:
[----:B------:R-:W-:Y:S01]  /*06e0*/  IMAD.MOV.U32 R15, RZ, RZ, R8 ;  /* 0x000000ffff0f7224 */ /* 0x000fe200078e0008 */
[----:B------:R-:W-:-:S07]  /*06f0*/  MOV R11, R13 ;  /* 0x0000000d000b7202 */ /* 0x000fce0000000f00 */
[----:B------:R-:W-:Y:S05]  /*0700*/  WARPSYNC.COLLECTIVE R12, `(.L_x_112) ;  /* 0x000000000c087348 */ /* 0x000fea0003c00000 */
[----:B------:R0:W1:Y:S02]  /*0710*/  SHFL.DOWN P0, R13, R15, R14, R17 ;  /* 0x0800000e0f0d7389 */ /* 0x0000640000000011 */
[----:B01----:R-:W-:Y:S05]  /*0720*/  ENDCOLLECTIVE ;  /* 0x000000000000791b */ /* 0x003fea0003800000 */
.L_x_112:
[----:B------:R-:W-:Y:S02]  /*0730*/  MOV R14, 0x2 ;  /* 0x00000002000e7802 */ /* 0x000fe40000000f00 */
[----:B------:R-:W-:-:S06]  /*0740*/  MOV R10, R13 ;  /* 0x0000000d000a7202 */ /* 0x000fcc0000000f00 */
[----:B------:R-:W-:-:S10]  /*0750*/  DADD R10, R8, R10 ;  /* 0x00000000080a7229 */ /* 0x000fd4000000000a */
[----:B------:R-:W-:-:S07]  /*0760*/  IMAD.MOV.U32 R15, RZ, RZ, R11 ;  /* 0x000000ffff0f7224 */ /* 0x000fce00078e000b */
[----:B------:R-:W-:Y:S05]  /*0770*/  WARPSYNC.COLLECTIVE R12, `(.L_x_113) ;  /* 0x000000000c087348 */ /* 0x000fea0003c00000 */
[----:B------:R0:W1:Y:S02]  /*0780*/  SHFL.DOWN P0, R13, R15, R14, R17 ;  /* 0x0800000e0f0d7389 */ /* 0x0000640000000011 */
[----:B01----:R-:W-:Y:S05]  /*0790*/  ENDCOLLECTIVE ;  /* 0x000000000000791b */ /* 0x003fea0003800000 */
.L_x_113:
[----:B------:R-:W-:Y:S01]  /*07a0*/  MOV R15, R10 ;  /* 0x0000000a000f7202 */ /* 0x000fe20000000f00 */
[----:B------:R-:W-:-:S07]  /*07b0*/  IMAD.MOV.U32 R7, RZ, RZ, R13 ;  /* 0x000000ffff077224 */ /* 0x000fce00078e000d */
[----:B------:R-:W-:Y:S05]  /*07c0*/  WARPSYNC.COLLECTIVE R12, `(.L_x_114) ;  /* 0x000000000c087348 */ /* 0x000fea0003c00000 */
[----:B------:R0:W1:Y:S02]  /*07d0*/  SHFL.DOWN P0, R13, R15, R14, R17 ;  /* 0x0800000e0f0d7389 */ /* 0x0000640000000011 */
[----:B01----:R-:W-:Y:S05]  /*07e0*/  ENDCOLLECTIVE ;  /* 0x000000000000791b */ /* 0x003fea0003800000 */
.L_x_114:
[----:B------:R-:W-:Y:S02]  /*07f0*/  IMAD.MOV.U32 R14, RZ, RZ, 0x1 ;  /* 0x00000001ff0e7424 */ /* 0x000fe400078e00ff */
[----:B------:R-:W-:-:S06]  /*0800*/  IMAD.MOV.U32 R6, RZ, RZ, R13 ;  /* 0x000000ffff067224 */ /* 0x000fcc00078e000d */
[----:B------:R-:W-:-:S10]  /*0810*/  DADD R6, R10, R6 ;  /* 0x000000000a067229 */ /* 0x000fd40000000006 */
[----:B------:R-:W-:-:S07]  /*0820*/  MOV R15, R7 ;  /* 0x00000007000f7202 */ /* 0x000fce0000000f00 */
[----:B------:R-:W-:Y:S05]  /*0830*/  WARPSYNC.COLLECTIVE R12, `(.L_x_115) ;  /* 0x000000000c087348 */ /* 0x000fea0003c00000 */
[----:B------:R0:W1:Y:S02]  /*0840*/  SHFL.DOWN P0, R13, R15, R14, R17 ;  /* 0x0800000e0f0d7389 */ /* 0x0000640000000011 */
[----:B01----:R-:W-:Y:S05]  /*0850*/  ENDCOLLECTIVE ;  /* 0x000000000000791b */ /* 0x003fea0003800000 */
.L_x_115:
[----:B------:R-:W-:Y:S01]  /*0860*/  IMAD.MOV.U32 R15, RZ, RZ, R6 ;  /* 0x000000ffff0f7224 */ /* 0x000fe200078e0006 */
[----:B------:R-:W-:-:S07]  /*0870*/  MOV R5, R13 ;  /* 0x0000000d00057202 */ /* 0x000fce0000000f00 */
[----:B------:R-:W-:Y:S05]  /*0880*/  WARPSYNC.COLLECTIVE R12, `(.L_x_116) ;  /* 0x000000000c087348 */ /* 0x000fea0003c00000 */
[----:B------:R0:W1:Y:S02]  /*0890*/  SHFL.DOWN P0, R13, R15, R14, R17 ;  /* 0x0800000e0f0d7389 */ /* 0x0000640000000011 */
[----:B01----:R-:W-:Y:S05]  /*08a0*/  ENDCOLLECTIVE ;  /* 0x000000000000791b */ /* 0x003fea0003800000 */
.L_x_116:
[----:B------:R-:W-:Y:S01]  /*08b0*/  MOV R4, R13 ;  /* 0x0000000d00047202 */ /* 0x000fe20000000f00 */
[----:B------:R-:W-:Y:S06]  /*08c0*/  BRA `(.L_x_117) ;  /* 0xfffffff800e87947 */ /* 0x000fec000383ffff */
.L_x_118:
        /* <DEDUP_REMOVED lines=11> */
.L_x_416:


//--------------------- .text._Z7reduce4IdLj128EEvPT_S1_j --------------------------
	.section	.text._Z7reduce4IdLj128EEvPT_S1_j,"ax",@progbits
	.align	128
        .global         _Z7reduce4IdLj128EEvPT_S1_j
        .type           _Z7reduce4IdLj128EEvPT_S1_j,@function
        .size           _Z7reduce4IdLj128EEvPT_S1_j,(.L_x_417 - _Z7reduce4IdLj128EEvPT_S1_j)
        .other          _Z7reduce4IdLj128EEvPT_S1_j,@"STO_CUDA_ENTRY STV_DEFAULT"
_Z7reduce4IdLj128EEvPT_S1_j:
.text._Z7reduce4IdLj128EEvPT_S1_j:
        /* <DEDUP_REMOVED lines=35> */
.L_x_120:
        /* <DEDUP_REMOVED lines=10> */
.L_x_119:
        /* <DEDUP_REMOVED lines=26> */
.L_x_134:
[----:B-12---:R-:W-:-:S11]  /*0470*/  DADD R4, R6, R4 ;  /* 0x0000000006047229 */ /* 0x006fd60000000004 */
.L_x_122:
[----:B------:R-:W-:Y:S05]  /*0480*/  BSYNC B0 ;  /* 0x0000000000007941 */ /* 0x000fea0003800000 */
.L_x_121:
[----:B------:R-:W-:-:S13]  /*0490*/  LOP3.LUT P0, RZ, R3, R2, RZ, 0xfc, !PT ;  /* 0x0000000203ff7212 */ /* 0x000fda000780fcff */
[----:B------:R-:W-:Y:S05]  /*04a0*/  @P0 EXIT ;  /* 0x000000000000094d */ /* 0x000fea0003800000 */
[----:B------:R-:W1:Y:S02]  /*04b0*/  LDC.64 R2, c[0x0][0x388] ;  /* 0x0000e200ff027b82 */ /* 0x000e640000000a00 */
[----:B-1----:R-:W-:-:S05]  /*04c0*/  IMAD.WIDE.U32 R2, R0, 0x8, R2 ;  /* 0x0000000800027825 */ /* 0x002fca00078e0002 */
[----:B------:R-:W-:Y:S01]  /*04d0*/  STG.E.64 desc[UR6][R2.64], R4 ;  /* 0x0000000402007986 */ /* 0x000fe2000c101b06 */
[----:B------:R-:W-:Y:S05]  /*04e0*/  EXIT ;  /* 0x000000000000794d */ /* 0x000fea0003800000 */
.L_x_123:
[----:B------:R-:W-:Y:S01]  /*04f0*/  MOV R15, R7 ;  /* 0x00000007000f7202 */ /* 0x000fe20000000f00 */
[----:B------:R-:W-:Y:S01]  /*0500*/  IMAD.MOV.U32 R14, RZ, RZ, 0x10 ;  /* 0x00000010ff0e7424 */ /* 0x000fe200078e00ff */
[----:B------:R-:W-:Y:S01]  /*0510*/  MOV R17, 0x1f ;  /* 0x0000001f00117802 */ /* 0x000fe20000000f00 */
[----:B------:R-:W-:-:S07]  /*0520*/  IMAD.MOV.U32 R12, RZ, RZ, -0x1 ;  /* 0xffffffffff0c7424 */ /* 0x000fce00078e00ff */
[----:B0-----:R-:W-:Y:S05]  /*0530*/  WARPSYNC.COLLECTIVE R12, `(.L_x_124) ;  /* 0x000000000c087348 */ /* 0x001fea0003c00000 */
[----:B------:R1:W2:Y:S02]  /*0540*/  SHFL.DOWN P0, R13, R15, R14, R17 ;  /* 0x0800000e0f0d7389 */ /* 0x0002a40000000011 */
[----:B012---:R-:W-:Y:S05]  /*0550*/  ENDCOLLECTIVE ;  /* 0x000000000000791b */ /* 0x007fea0003800000 */
.L_x_124:
[----:B------:R-:W-:Y:S01]  /*0560*/  IMAD.MOV.U32 R15, RZ, RZ, R6 ;  /* 0x000000ffff0f7224 */ /* 0x000fe200078e0006 */
[----:B------:R-:W-:-:S07]  /*0570*/  MOV R5, R13 ;  /* 0x0000000d00057202 */ /* 0x000fce0000000f00 */
[----:B------:R-:W-:Y:S05]  /*0580*/  WARPSYNC.COLLECTIVE R12, `(.L_x_125) ;  /* 0x000000000c087348 */ /* 0x000fea0003c00000 */
[----:B------:R0:W1:Y:S02]  /*0590*/  SHFL.DOWN P0, R13, R15, R14, R17 ;  /* 0x0800000e0f0d7389 */ /* 0x0000640000000011 */
[----:B01----:R-:W-:Y:S05]  /*05a0*/  ENDCOLLECTIVE ;  /* 0x000000000000791b */ /* 0x003fea0003800000 */
.L_x_125:
[----:B------:R-:W-:Y:S02]  /*05b0*/  MOV R14, 0x8 ;  /* 0x00000008000e7802 */ /* 0x000fe40000000f00 */
[----:B------:R-:W-:-:S06]  /*05c0*/  MOV R4, R13 ;  /* 0x0000000d00047202 */ /* 0x000fcc0000000f00 */
[----:B------:R-:W-:-:S10]  /*05d0*/  DADD R4, R6, R4 ;  /* 0x0000000006047229 */ /* 0x000fd40000000004 */
[----:B------:R-:W-:-:S07]  /*05e0*/  IMAD.MOV.U32 R15, RZ, RZ, R5 ;  /* 0x000000ffff0f7224 */ /* 0x000fce00078e0005 */
[----:B------:R-:W-:Y:S05]  /*05f0*/  WARPSYNC.COLLECTIVE R12, `(.L_x_126) ;  /* 0x000000000c087348 */ /* 0x000fea0003c00000 */
[----:B------:R0:W1:Y:S02]  /*0600*/  SHFL.DOWN P0, R13, R15, R14, R17 ;  /* 0x0800000e0f0d7389 */ /* 0x0000640000000011 */
[----:B01----:R-:W-:Y:S05]  /*0610*/  ENDCOLLECTIVE ;  /* 0x000000000000791b */ /* 0x003fea0003800000 */
.L_x_126:
[----:B------:R-:W-:Y:S01]  /*0620*/  MOV R15, R4 ;  /* 0x00000004000f7202 */ /* 0x000fe20000000f00 */
[----:B------:R-:W-:-:S07]  /*0630*/  IMAD.MOV.U32 R9, RZ, RZ, R13 ;  /* 0x000000ffff097224 */ /* 0x000fce00078e000d */
[----:B------:R-:W-:Y:S05]  /*0640*/  WARPSYNC.COLLECTIVE R12, `(.L_x_127) ;  /* 0x000000000c087348 */ /* 0x000fea0003c00000 */
[----:B------:R0:W1:Y:S02]  /*0650*/  SHFL.DOWN P0, R13, R15, R14, R17 ;  /* 0x0800000e0f0d7389 */ /* 0x0000640000000011 */
[----:B01----:R-:W-:Y:S05]  /*0660*/  ENDCOLLECTIVE ;  /* 0x000000000000791b */ /* 0x003fea0003800000 */
.L_x_127:
[----:B------:R-:W-:Y:S02]  /*0670*/  IMAD.MOV.U32 R14, RZ, RZ, 0x4 ;  /* 0x00000004ff0e7424 */ /* 0x000fe400078e00ff */
[----:B------:R-:W-:-:S06]  /*0680*/  IMAD.MOV.U32 R8, RZ, RZ, R13 ;  /* 0x000000ffff087224 */ /* 0x000fcc00078e000d */
[----:B------:R-:W-:-:S10]  /*0690*/  DADD R8, R4, R8 ;  /* 0x0000000004087229 */ /* 0x000fd40000000008 */
[----:B------:R-:W-:-:S07]  /*06a0*/  MOV R15, R9 ;  /* 0x00000009000f7202 */ /* 0x000fce0000000f00 */
[----:B------:R-:W-:Y:S05]  /*06b0*/  WARPSYNC.COLLECTIVE R12, `(.L_x_128) ;  /* 0x000000000c087348 */ /* 0x000fea0003c00000 */
[----:B------:R0:W1:Y:S02]  /*06c0*/  SHFL.DOWN P0, R13, R15, R14, R17 ;  /* 0x0800000e0f0d7389 */ /* 0x0000640000000011 */
[----:B01----:R-:W-:Y:S05]  /*06d0*/  ENDCOLLECTIVE ;  /* 0x000000000000791b */ /* 0x003fea0003800000 */
.L_x_128:
[----:B------:R-:W-:Y:S01]  /*06e0*/  IMAD.MOV.U32 R15, RZ, RZ, R8 ;  /* 0x000000ffff0f7224 */ /* 0x000fe200078e0008 */
[----:B------:R-:W-:-:S07]  /*06f0*/  MOV R11, R13 ;  /* 0x0000000d000b7202 */ /* 0x000fce0000000f00 */
[----:B------:R-:W-:Y:S05]  /*0700*/  WARPSYNC.COLLECTIVE R12, `(.L_x_129) ;  /* 0x000000000c087348 */ /* 0x000fea0003c00000 */
[----:B------:R0:W1:Y:S02]  /*0710*/  SHFL.DOWN P0, R13, R15, R14, R17 ;  /* 0x0800000e0f0d7389 */ /* 0x0000640000000011 */
[----:B01----:R-:W-:Y:S05]  /*0720*/  ENDCOLLECTIVE ;  /* 0x000000000000791b */ /* 0x003fea0003800000 */
.L_x_129:
[----:B------:R-:W-:Y:S02]  /*0730*/  MOV R14, 0x2 ;  /* 0x00000002000e7802 */ /* 0x000fe40000000f00 */
[----:B------:R-:W-:-:S06]  /*0740*/  MOV R10, R13 ;  /* 0x0000000d000a7202 */ /* 0x000fcc0000000f00 */
[----:B------:R-:W-:-:S10]  /*0750*/  DADD R10, R8, R10 ;  /* 0x00000000080a7229 */ /* 0x000fd4000000000a */
[----:B------:R-:W-:-:S07]  /*0760*/  IMAD.MOV.U32 R15, RZ, RZ, R11 ;  /* 0x000000ffff0f7224 */ /* 0x000fce00078e000b */
[----:B------:R-:W-:Y:S05]  /*0770*/  WARPSYNC.COLLECTIVE R12, `(.L_x_130) ;  /* 0x000000000c087348 */ /* 0x000fea0003c00000 */
[----:B------:R0:W1:Y:S02]  /*0780*/  SHFL.DOWN P0, R13, R15, R14, R17 ;  /* 0x0800000e0f0d7389 */ /* 0x0000640000000011 */
[----:B01----:R-:W-:Y:S05]  /*0790*/  ENDCOLLECTIVE ;  /* 0x000000000000791b */ /* 0x003fea0003800000 */
.L_x_130:
[----:B------:R-:W-:Y:S01]  /*07a0*/  MOV R15, R10 ;  /* 0x0000000a000f7202 */ /* 0x000fe20000000f00 */
[----:B------:R-:W-:-:S07]  /*07b0*/  IMAD.MOV.U32 R7, RZ, RZ, R13 ;  /* 0x000000ffff077224 */ /* 0x000fce00078e000d */
[----:B------:R-:W-:Y:S05]  /*07c0*/  WARPSYNC.COLLECTIVE R12, `(.L_x_131) ;  /* 0x000000000c087348 */ /* 0x000fea0003c00000 */
[----:B------:R0:W1:Y:S02]  /*07d0*/  SHFL.DOWN P0, R13, R15, R14, R17 ;  /* 0x0800000e0f0d7389 */ /* 0x0000640000000011 */
[----:B01----:R-:W-:Y:S05]  /*07e0*/  ENDCOLLECTIVE ;  /* 0x000000000000791b */ /* 0x003fea0003800000 */
.L_x_131:
[----:B------:R-:W-:Y:S02]  /*07f0*/  IMAD.MOV.U32 R14, RZ, RZ, 0x1 ;  /* 0x00000001ff0e7424 */ /* 0x000fe400078e00ff */
[----:B------:R-:W-:-:S06]  /*0800*/  IMAD.MOV.U32 R6, RZ, RZ, R13 ;  /* 0x000000ffff067224 */ /* 0x000fcc00078e000d */
[----:B------:R-:W-:-:S10]  /*0810*/  DADD R6, R10, R6 ;  /* 0x000000000a067229 */ /* 0x000fd40000000006 */
[----:B------:R-:W-:-:S07]  /*0820*/  MOV R15, R7 ;  /* 0x00000007000f7202 */ /* 0x000fce0000000f00 */
[----:B------:R-:W-:Y:S05]  /*0830*/  WARPSYNC.COLLECTIVE R12, `(.L_x_132) ;  /* 0x000000000c087348 */ /* 0x000fea0003c00000 */
[----:B------:R0:W1:Y:S02]  /*0840*/  SHFL.DOWN P0, R13, R15, R14, R17 ;  /* 0x0800000e0f0d7389 */ /* 0x0000640000000011 */
[----:B01----:R-:W-:Y:S05]  /*0850*/  ENDCOLLECTIVE ;  /* 0x000000000000791b */ /* 0x003fea0003800000 */
.L_x_132:
[----:B------:R-:W-:Y:S01]  /*0860*/  IMAD.MOV.U32 R15, RZ, RZ, R6 ;  /* 0x000000ffff0f7224 */ /* 0x000fe200078e0006 */
[----:B------:R-:W-:-:S07]  /*0870*/  MOV R5, R13 ;  /* 0x0000000d00057202 */ /* 0x000fce0000000f00 */
[----:B------:R-:W-:Y:S05]  /*0880*/  WARPSYNC.COLLECTIVE R12, `(.L_x_133) ;  /* 0x000000000c087348 */ /* 0x000fea0003c00000 */
[----:B------:R0:W1:Y:S02]  /*0890*/  SHFL.DOWN P0, R13, R15, R14, R17 ;  /* 0x0800000e0f0d7389 */ /* 0x0000640000000011 */
[----:B01----:R-:W-:Y:S05]  /*08a0*/  ENDCOLLECTIVE ;  /* 0x000000000000791b */ /* 0x003fea0003800000 */
.L_x_133:
[----:B------:R-:W-:Y:S01]  /*08b0*/  MOV R4, R13 ;  /* 0x0000000d00047202 */ /* 0x000fe20000000f00 */
[----:B------:R-:W-:Y:S06]  /*08c0*/  BRA `(.L_x_134) ;  /* 0xfffffff800e87947 */ /* 0x000fec000383ffff */
.L_x_135:
        /* <DEDUP_REMOVED lines=11> */
.L_x_417:


//--------------------- .text._Z7reduce4IdLj256EEvPT_S1_j --------------------------
	.section	.text._Z7reduce4IdLj256EEvPT_S1_j,"ax",@progbits
	.align	128
        .global         _Z7reduce4IdLj256EEvPT_S1_j
        .type           _Z7reduce4IdLj256EEvPT_S1_j,@function
        .size           _Z7reduce4IdLj256EEvPT_S1_j,(.L_x_418 - _Z7reduce4IdLj256EEvPT_S1_j)
        .other          _Z7reduce4IdLj256EEvPT_S1_j,@"STO_CUDA_ENTRY STV_DEFAULT"
_Z7reduce4IdLj256EEvPT_S1_j:
.text._Z7reduce4IdLj256EEvPT_S1_j:
        /* <DEDUP_REMOVED lines=35> */
.L_x_137:
        /* <DEDUP_REMOVED lines=10> */
.L_x_136:
        /* <DEDUP_REMOVED lines=26> */
.L_x_151:
[----:B-12---:R-:W-:-:S11]  /*0470*/  DADD R4, R6, R4 ;  /* 0x0000000006047229 */ /* 0x006fd60000000004 */
.L_x_139:
[----:B------:R-:W-:Y:S05]  /*0480*/  BSYNC B0 ;  /* 0x0000000000007941 */ /* 0x000fea0003800000 */
.L_x_138:
[----:B------:R-:W-:-:S13]  /*0490*/  LOP3.LUT P0, RZ, R3, R2, RZ, 0xfc, !PT ;  /* 0x0000000203ff7212 */ /* 0x000fda000780fcff */
[----:B------:R-:W-:Y:S05]  /*04a0*/  @P0 EXIT ;  /* 0x000000000000094d */ /* 0x000fea0003800000 */
[----:B------:R-:W1:Y:S02]  /*04b0*/  LDC.64 R2, c[0x0][0x388] ;  /* 0x0000e200ff027b82 */ /* 0x000e640000000a00 */
[----:B-1----:R-:W-:-:S05]  /*04c0*/  IMAD.WIDE.U32 R2, R0, 0x8, R2 ;  /* 0x0000000800027825 */ /* 0x002fca00078e0002 */
[----:B------:R-:W-:Y:S01]  /*04d0*/  STG.E.64 desc[UR6][R2.64], R4 ;  /* 0x0000000402007986 */ /* 0x000fe2000c101b06 */
[----:B------:R-:W-:Y:S05]  /*04e0*/  EXIT ;  /* 0x000000000000794d */ /* 0x000fea0003800000 */
.L_x_140:
[----:B------:R-:W-:Y:S01]  /*04f0*/  MOV R15, R7 ;  /* 0x00000007000f7202 */ /* 0x000fe20000000f00 */
[----:B------:R-:W-:Y:S01]  /*0500*/  IMAD.MOV.U32 R14, RZ, RZ, 0x10 ;  /* 0x00000010ff0e7424 */ /* 0x000fe200078e00ff */
[----:B------:R-:W-:Y:S01]  /*0510*/  MOV R17, 0x1f ;  /* 0x0000001f00117802 */ /* 0x000fe20000000f00 */
[----:B------:R-:W-:-:S07]  /*0520*/  IMAD.MOV.U32 R12, RZ, RZ, -0x1 ;  /* 0xffffffffff0c7424 */ /* 0x000fce00078e00ff */
[----:B0-----:R-:W-:Y:S05]  /*0530*/  WARPSYNC.COLLECTIVE R12, `(.L_x_141) ;  /* 0x000000000c087348 */ /* 0x001fea0003c00000 */
[----:B------:R1:W2:Y:S02]  /*0540*/  SHFL.DOWN P0, R13, R15, R14, R17 ;  /* 0x0800000e0f0d7389 */ /* 0x0002a40000000011 */
[----:B012---:R-:W-:Y:S05]  /*0550*/  ENDCOLLECTIVE ;  /* 0x000000000000791b */ /* 0x007fea0003800000 */
.L_x_141:
[----:B------:R-:W-:Y:S01]  /*0560*/  IMAD.MOV.U32 R15, RZ, RZ, R6 ;  /* 0x000000ffff0f7224 */ /* 0x000fe200078e0006 */
[----:B------:R-:W-:-:S07]  /*0570*/  MOV R5, R13 ;  /* 0x0000000d00057202 */ /* 0x000fce0000000f00 */
[----:B------:R-:W-:Y:S05]  /*0580*/  WARPSYNC.COLLECTIVE R12, `(.L_x_142) ;  /* 0x000000000c087348 */ /* 0x000fea0003c00000 */
[----:B------:R0:W1:Y:S02]  /*0590*/  SHFL.DOWN P0, R13, R15, R14, R17 ;  /* 0x0800000e0f0d7389 */ /* 0x0000640000000011 */
[----:B01----:R-:W-:Y:S05]  /*05a0*/  ENDCOLLECTIVE ;  /* 0x000000000000791b */ /* 0x003fea0003800000 */
.L_x_142:
[----:B------:R-:W-:Y:S02]  /*05b0*/  MOV R14, 0x8 ;  /* 0x00000008000e7802 */ /* 0x000fe40000000f00 */
[----:B------:R-:W-:-:S06]  /*05c0*/  MOV R4, R13 ;  /* 0x0000000d00047202 */ /* 0x000fcc0000000f00 */
[----:B------:R-:W-:-:S10]  /*05d0*/  DADD R4, R6, R4 ;  /* 0x0000000006047229 */ /* 0x000fd40000000004 */
[----:B------:R-:W-:-:S07]  /*05e0*/  IMAD.MOV.U32 R15, RZ, RZ, R5 ;  /* 0x000000ffff0f7224 */ /* 0x000fce00078e0005 */
[----:B------:R-:W-:Y:S05]  /*05f0*/  WARPSYNC.COLLECTIVE R12, `(.L_x_143) ;  /* 0x000000000c087348 */ /* 0x000fea0003c00000 */
[----:B------:R0:W1:Y:S02]  /*0600*/  SHFL.DOWN P0, R13, R15, R14, R17 ;  /* 0x0800000e0f0d7389 */ /* 0x0000640000000011 */
[----:B01----:R-:W-:Y:S05]  /*0610*/  ENDCOLLECTIVE ;  /* 0x000000000000791b */ /* 0x003fea0003800000 */
.L_x_143:
[----:B------:R-:W-:Y:S01]  /*0620*/  MOV R15, R4 ;  /* 0x00000004000f7202 */ /* 0x000fe20000000f00 */
[----:B------:R-:W-:-:S07]  /*0630*/  IMAD.MOV.U32 R9, RZ, RZ, R13 ;  /* 0x000000ffff097224 */ /* 0x000fce00078e000d */
[----:B------:R-:W-:Y:S05]  /*0640*/  WARPSYNC.COLLECTIVE R12, `(.L_x_144) ;  /* 0x000000000c087348 */ /* 0x000fea0003c00000 */
[----:B------:R0:W1:Y:S02]  /*0650*/  SHFL.DOWN P0, R13, R15, R14, R17 ;  /* 0x0800000e0f0d7389 */ /* 0x0000640000000011 */
[----:B01----:R-:W-:Y:S05]  /*0660*/  ENDCOLLECTIVE ;  /* 0x000000000000791b */ /* 0x003fea0003800000 */
.L_x_144:
[----:B------:R-:W-:Y:S02]  /*0670*/  IMAD.MOV.U32 R14, RZ, RZ, 0x4 ;  /* 0x00000004ff0e7424 */ /* 0x000fe400078e00ff */
[----:B------:R-:W-:-:S06]  /*0680*/  IMAD.MOV.U32 R8, RZ, RZ, R13 ;  /* 0x000000ffff087224 */ /* 0x000fcc00078e000d */
[----:B------:R-:W-:-:S10]  /*0690*/  DADD R8, R4, R8 ;  /* 0x0000000004087229 */ /* 0x000fd40000000008 */
[----:B------:R-:W-:-:S07]  /*06a0*/  MOV R15, R9 ;  /* 0x00000009000f7202 */ /* 0x000fce0000000f00 */
[----:B------:R-:W-:Y:S05]  /*06b0*/  WARPSYNC.COLLECTIVE R12, `(.L_x_145) ;  /* 0x000000000c087348 */ /* 0x000fea0003c00000 */
[----:B------:R0:W1:Y:S02]  /*06c0*/  SHFL.DOWN P0, R13, R15, R14, R17 ;  /* 0x0800000e0f0d7389 */ /* 0x0000640000000011 */
[----:B01----:R-:W-:Y:S05]  /*06d0*/  ENDCOLLECTIVE ;  /* 0x000000000000791b */ /* 0x003fea0003800000 */
.L_x_145:
[----:B------:R-:W-:Y:S01]  /*06e0*/  IMAD.MOV.U32 R15, RZ, RZ, R8 ;  /* 0x000000ffff0f7224 */ /* 0x000fe200078e0008 */
[----:B------:R-:W-:-:S07]  /*06f0*/  MOV R11, R13 ;  /* 0x0000000d000b7202 */ /* 0x000fce0000000f00 */
[----:B------:R-:W-:Y:S05]  /*0700*/  WARPSYNC.COLLECTIVE R12, `(.L_x_146) ;  /* 0x000000000c087348 */ /* 0x000fea0003c00000 */
[----:B------:R0:W1:Y:S02]  /*0710*/  SHFL.DOWN P0, R13, R15, R14, R17 ;  /* 0x0800000e0f0d7389 */ /* 0x0000640000000011 */
[----:B01----:R-:W-:Y:S05]  /*0720*/  ENDCOLLECTIVE ;  /* 0x000000000000791b */ /* 0x003fea0003800000 */
.L_x_146:
[----:B------:R-:W-:Y:S02]  /*0730*/  MOV R14, 0x2 ;  /* 0x00000002000e7802 */ /* 0x000fe40000000f00 */
[----:B------:R-:W-:-:S06]  /*0740*/  MOV R10, R13 ;  /* 0x0000000d000a7202 */ /* 0x000fcc0000000f00 */
[----:B------:R-:W-:-:S10]  /*0750*/  DADD R10, R8, R10 ;  /* 0x00000000080a7229 */ /* 0x000fd4000000000a */
[----:B------:R-:W-:-:S07]  /*0760*/  IMAD.MOV.U32 R15, RZ, RZ, R11 ;  /* 0x000000ffff0f7224 */ /* 0x000fce00078e000b */
[----:B------:R-:W-:Y:S05]  /*0770*/  WARPSYNC.COLLECTIVE R12, `(.L_x_147) ;  /* 0x000000000c087348 */ /* 0x000fea0003c00000 */
[----:B------:R0:W1:Y:S02]  /*0780*/  SHFL.DOWN P0, R13, R15, R14, R17 ;  /* 0x0800000e0f0d7389 */ /* 0x0000640000000011 */
[----:B01----:R-:W-:Y:S05]  /*0790*/  ENDCOLLECTIVE ;  /* 0x000000000000791b */ /* 0x003fea0003800000 */
.L_x_147:
[----:B------:R-:W-:Y:S01]  /*07a0*/  MOV R15, R10 ;  /* 0x0000000a000f7202 */ /* 0x000fe20000000f00 */
[----:B------:R-:W-:-:S07]  /*07b0*/  IMAD.MOV.U32 R7, RZ, RZ, R13 ;  /* 0x000000ffff077224 */ /* 0x000fce00078e000d */
[----:B------:R-:W-:Y:S05]  /*07c0*/  WARPSYNC.COLLECTIVE R12, `(.L_x_148) ;  /* 0x000000000c087348 */ /* 0x000fea0003c00000 */
[----:B------:R0:W1:Y:S02]  /*07d0*/  SHFL.DOWN P0, R13, R15, R14, R17 ;  /* 0x0800000e0f0d7389 */ /* 0x0000640000000011 */
[----:B01----:R-:W-:Y:S05]  /*07e0*/  ENDCOLLECTIVE ;  /* 0x000000000000791b */ /* 0x003fea0003800000 */
.L_x_148:
[----:B------:R-:W-:Y:S02]  /*07f0*/  IMAD.MOV.U32 R14, RZ, RZ, 0x1 ;  /* 0x00000001ff0e7424 */ /* 0x000fe400078e00ff */
[----:B------:R-:W-:-:S06]  /*0800*/  IMAD.MOV.U32 R6, RZ, RZ, R13 ;  /* 0x000000ffff067224 */ /* 0x000fcc00078e000d */
[----:B------:R-:W-:-:S10]  /*0810*/  DADD R6, R10, R6 ;  /* 0x000000000a067229 */ /* 0x000fd40000000006 */
[----:B------:R-:W-:-:S07]  /*0820*/  MOV R15, R7 ;  /* 0x00000007000f7202 */ /* 0x000fce0000000f00 */
[----:B------:R-:W-:Y:S05]  /*0830*/  WARPSYNC.COLLECTIVE R12, `(.L_x_149) ;  /* 0x000000000c087348 */ /* 0x000fea0003c00000 */
[----:B------:R0:W1:Y:S02]  /*0840*/  SHFL.DOWN P0, R13, R15, R14, R17 ;  /* 0x0800000e0f0d7389 */ /* 0x0000640000000011 */
[----:B01----:R-:W-:Y:S05]  /*0850*/  ENDCOLLECTIVE ;  /* 0x000000000000791b */ /* 0x003fea0003800000 */
.L_x_149:
[----:B------:R-:W-:Y:S01]  /*0860*/  IMAD.MOV.U32 R15, RZ, RZ, R6 ;  /* 0x000000ffff0f7224 */ /* 0x000fe200078e0006 */
[----:B------:R-:W-:-:S07]  /*0870*/  MOV R5, R13 ;  /* 0x0000000d00057202 */ /* 0x000fce0000000f00 */
[----:B------:R-:W-:Y:S05]  /*0880*/  WARPSYNC.COLLECTIVE R12, `(.L_x_150) ;  /* 0x000000000c087348 */ /* 0x000fea0003c00000 */
[----:B------:R0:W1:Y:S02]  /*0890*/  SHFL.DOWN P0, R13, R15, R14, R17 ;  /* 0x0800000e0f0d7389 */ /* 0x0000640000000011 */
[----:B01----:R-:W-:Y:S05]  /*08a0*/  ENDCOLLECTIVE ;  /* 0x000000000000791b */ /* 0x003fea0003800000 */
.L_x_150:
[----:B------:R-:W-:Y:S01]  /*08b0*/  MOV R4, R13 ;  /* 0x0000000d00047202 */ /* 0x000fe20000000f00 */
[----:B------:R-:W-:Y:S06]  /*08c0*/  BRA `(.L_x_151) ;  /* 0xfffffff800e87947 */ /* 0x000fec000383ffff */
.L_x_152:
        /* <DEDUP_REMOVED lines=11> */
.L_x_418:


//--------------------- .text._Z7reduce4IdLj512EEvPT_S1_j --------------------------
	.section	.text._Z7reduce4IdLj512EEvPT_S1_j,"ax",@progbits
	.align	128
        .global         _Z7reduce4IdLj512EEvPT_S1_j
        .type           _Z7reduce4IdLj512EEvPT_S1_j,@function
        .size           _Z7reduce4IdLj512EEvPT_S1_j,(.L_x_419 - _Z7reduce4IdLj512EEvPT_S1_j)
        .other          _Z7reduce4IdLj512EEvPT_S1_j,@"STO_CUDA_ENTRY STV_DEFAULT"
_Z7reduce4IdLj512EEvPT_S1_j:
.text._Z7reduce4IdLj512EEvPT_S1_j:
        /* <DEDUP_REMOVED lines=35> */
.L_x_154:
        /* <DEDUP_REMOVED lines=10> */
.L_x_153:
        /* <DEDUP_REMOVED lines=26> */
.L_x_168:
[----:B-12---:R-:W-:-:S11]  /*0470*/  DADD R4, R6, R4 ;  /* 0x0000000006047229 */ /* 0x006fd60000000004 */
.L_x_156:
[----:B------:R-:W-:Y:S05]  /*0480*/  BSYNC B0 ;  /* 0x0000000000007941 */ /* 0x000fea0003800000 */
.L_x_155:
[----:B------:R-:W-:-:S13]  /*0490*/  LOP3.LUT P0, RZ, R3, R2, RZ, 0xfc, !PT ;  /* 0x0000000203ff7212 */ /* 0x000fda000780fcff */
[----:B------:R-:W-:Y:S05]  /*04a0*/  @P0 EXIT ;  /* 0x000000000000094d */ /* 0x000fea0003800000 */
[----:B------:R-:W1:Y:S02]  /*04b0*/  LDC.64 R2, c[0x0][0x388] ;  /* 0x0000e200ff027b82 */ /* 0x000e640000000a00 */
[----:B-1----:R-:W-:-:S05]  /*04c0*/  IMAD.WIDE.U32 R2, R0, 0x8, R2 ;  /* 0x0000000800027825 */ /* 0x002fca00078e0002 */
[----:B------:R-:W-:Y:S01]  /*04d0*/  STG.E.64 desc[UR6][R2.64], R4 ;  /* 0x0000000402007986 */ /* 0x000fe2000c101b06 */
[----:B------:R-:W-:Y:S05]  /*04e0*/  EXIT ;  /* 0x000000000000794d */ /* 0x000fea0003800000 */
.L_x_157:
[----:B------:R-:W-:Y:S01]  /*04f0*/  MOV R15, R7 ;  /* 0x00000007000f7202 */ /* 0x000fe20000000f00 */
[----:B------:R-:W-:Y:S01]  /*0500*/  IMAD.MOV.U32 R14, RZ, RZ, 0x10 ;  /* 0x00000010ff0e7424 */ /* 0x000fe200078e00ff */
[----:B------:R-:W-:Y:S01]  /*0510*/  MOV R17, 0x1f ;  /* 0x0000001f00117802 */ /* 0x000fe20000000f00 */
[----:B------:R-:W-:-:S07]  /*0520*/  IMAD.MOV.U32 R12, RZ, RZ, -0x1 ;  /* 0xffffffffff0c7424 */ /* 0x000fce00078e00ff */
[----:B0-----:R-:W-:Y:S05]  /*0530*/  WARPSYNC.COLLECTIVE R12, `(.L_x_158) ;  /* 0x000000000c087348 */ /* 0x001fea0003c00000 */
[----:B------:R1:W2:Y:S02]  /*0540*/  SHFL.DOWN P0, R13, R15, R14, R17 ;  /* 0x0800000e0f0d7389 */ /* 0x0002a40000000011 */
[----:B012---:R-:W-:Y:S05]  /*0550*/  ENDCOLLECTIVE ;  /* 0x000000000000791b */ /* 0x007fea0003800000 */
.L_x_158:
[----:B------:R-:W-:Y:S01]  /*0560*/  IMAD.MOV.U32 R15, RZ, RZ, R6 ;  /* 0x000000ffff0f7224 */ /* 0x000fe200078e0006 */
[----:B------:R-:W-:-:S07]  /*0570*/  MOV R5, R13 ;  /* 0x0000000d00057202 */ /* 0x000fce0000000f00 */
[----:B------:R-:W-:Y:S05]  /*0580*/  WARPSYNC.COLLECTIVE R12, `(.L_x_159) ;  /* 0x000000000c087348 */ /* 0x000fea0003c00000 */
[----:B------:R0:W1:Y:S02]  /*0590*/  SHFL.DOWN P0, R13, R15, R14, R17 ;  /* 0x0800000e0f0d7389 */ /* 0x0000640000000011 */
[----:B01----:R-:W-:Y:S05]  /*05a0*/  ENDCOLLECTIVE ;  /* 0x000000000000791b */ /* 0x003fea0003800000 */
.L_x_159:
[----:B------:R-:W-:Y:S02]  /*05b0*/  MOV R14, 0x8 ;  /* 0x00000008000e7802 */ /* 0x000fe40000000f00 */
[----:B------:R-:W-:-:S06]  /*05c0*/  MOV R4, R13 ;  /* 0x0000000d00047202 */ /* 0x000fcc0000000f00 */
[----:B------:R-:W-:-:S10]  /*05d0*/  DADD R4, R6, R4 ;  /* 0x0000000006047229 */ /* 0x000fd40000000004 */
[----:B------:R-:W-:-:S07]  /*05e0*/  IMAD.MOV.U32 R15, RZ, RZ, R5 ;  /* 0x000000ffff0f7224 */ /* 0x000fce00078e0005 */
[----:B------:R-:W-:Y:S05]  /*05f0*/  WARPSYNC.COLLECTIVE R12, `(.L_x_160) ;  /* 0x000000000c087348 */ /* 0x000fea0003c00000 */
[----:B------:R0:W1:Y:S02]  /*0600*/  SHFL.DOWN P0, R13, R15, R14, R17 ;  /* 0x0800000e0f0d7389 */ /* 0x0000640000000011 */
[----:B01----:R-:W-:Y:S05]  /*0610*/  ENDCOLLECTIVE ;  /* 0x000000000000791b */ /* 0x003fea0003800000 */
.L_x_160:
[----:B------:R-:W-:Y:S01]  /*0620*/  MOV R15, R4 ;  /* 0x00000004000f7202 */ /* 0x000fe20000000f00 */
[----:B------:R-:W-:-:S07]  /*0630*/  IMAD.MOV.U32 R9, RZ, RZ, R13 ;  /* 0x000000ffff097224 */ /* 0x000fce00078e000d */
[----:B------:R-:W-:Y:S05]  /*0640*/  WARPSYNC.COLLECTIVE R12, `(.L_x_161) ;  /* 0x000000000c087348 */ /* 0x000fea0003c00000 */
[----:B------:R0:W1:Y:S02]  /*0650*/  SHFL.DOWN P0, R13, R15, R14, R17 ;  /* 0x0800000e0f0d7389 */ /* 0x0000640000000011 */
[----:B01----:R-:W-:Y:S05]  /*0660*/  ENDCOLLECTIVE ;  /* 0x000000000000791b */ /* 0x003fea0003800000 */
.L_x_161:
[----:B------:R-:W-:Y:S02]  /*0670*/  IMAD.MOV.U32 R14, RZ, RZ, 0x4 ;  /* 0x00000004ff0e7424 */ /* 0x000fe400078e00ff */
[----:B------:R-:W-:-:S06]  /*0680*/  IMAD.MOV.U32 R8, RZ, RZ, R13 ;  /* 0x000000ffff087224 */ /* 0x000fcc00078e000d */
[----:B------:R-:W-:-:S10]  /*0690*/  DADD R8, R4, R8 ;  /* 0x0000000004087229 */ /* 0x000fd40000000008 */
[----:B------:R-:W-:-:S07]  /*06a0*/  MOV R15, R9 ;  /* 0x00000009000f7202 */ /* 0x000fce0000000f00 */
[----:B------:R-:W-:Y:S05]  /*06b0*/  WARPSYNC.COLLECTIVE R12, `(.L_x_162) ;  /* 0x000000000c087348 */ /* 0x000fea0003c00000 */
[----:B------:R0:W1:Y:S02]  /*06c0*/  SHFL.DOWN P0, R13, R15, R14, R17 ;  /* 0x0800000e0f0d7389 */ /* 0x0000640000000011 */
[----:B01----:R-:W-:Y:S05]  /*06d0*/  ENDCOLLECTIVE ;  /* 0x000000000000791b */ /* 0x003fea0003800000 */
.L_x_162:
[----:B------:R-:W-:Y:S01]  /*06e0*/  IMAD.MOV.U32 R15, RZ, RZ, R8 ;  /* 0x000000ffff0f7224 */ /* 0x000fe200078e0008 */
[----:B------:R-:W-:-:S07]  /*06f0*/  MOV R11, R13 ;  /* 0x0000000d000b7202 */ /* 0x000fce0000000f00 */
[----:B------:R-:W-:Y:S05]  /*0700*/  WARPSYNC.COLLECTIVE R12, `(.L_x_163) ;  /* 0x000000000c087348 */ /* 0x000fea0003c00000 */
[----:B------:R0:W1:Y:S02]  /*0710*/  SHFL.DOWN P0, R13, R15, R14, R17 ;  /* 0x0800000e0f0d7389 */ /* 0x0000640000000011 */
[----:B01----:R-:W-:Y:S05]  /*0720*/  ENDCOLLECTIVE ;  /* 0x000000000000791b */ /* 0x003fea0003800000 */
.L_x_163:
[----:B------:R-:W-:Y:S02]  /*0730*/  MOV R14, 0x2 ;  /* 0x00000002000e7802 */ /* 0x000fe40000000f00 */
[----:B------:R-:W-:-:S06]  /*0740*/  MOV R10, R13 ;  /* 0x0000000d000a7202 */ /* 0x000fcc0000000f00 */
[----:B------:R-:W-:-:S10]  /*0750*/  DADD R10, R8, R10 ;  /* 0x00000000080a7229 */ /* 0x000fd4000000000a */
[----:B------:R-:W-:-:S07]  /*0760*/  IMAD.MOV.U32 R15, RZ, RZ, R11 ;  /* 0x000000ffff0f7224 */ /* 0x000fce00078e000b */
[----:B------:R-:W-:Y:S05]  /*0770*/  WARPSYNC.COLLECTIVE R12, `(.L_x_164) ;  /* 0x000000000c087348 */ /* 0x000fea0003c00000 */
[----:B------:R0:W1:Y:S02]  /*0780*/  SHFL.DOWN P0, R13, R15, R14, R17 ;  /* 0x0800000e0f0d7389 */ /* 0x0000640000000011 */
[----:B01----:R-:W-:Y:S05]  /*0790*/  ENDCOLLECTIVE ;  /* 0x000000000000791b */ /* 0x003fea0003800000 */
.L_x_164:
[----:B------:R-:W-:Y:S01]  /*07a0*/  MOV R15, R10 ;  /* 0x0000000a000f7202 */ /* 0x000fe20000000f00 */
[----:B------:R-:W-:-:S07]  /*07b0*/  IMAD.MOV.U32 R7, RZ, RZ, R13 ;  /* 0x000000ffff077224 */ /* 0x000fce00078e000d */
[----:B------:R-:W-:Y:S05]  /*07c0*/  WARPSYNC.COLLECTIVE R12, `(.L_x_165) ;  /* 0x000000000c087348 */ /* 0x000fea0003c00000 */
[----:B------:R0:W1:Y:S02]  /*07d0*/  SHFL.DOWN P0, R13, R15, R14, R17 ;  /* 0x0800000e0f0d7389 */ /* 0x0000640000000011 */
[----:B01----:R-:W-:Y:S05]  /*07e0*/  ENDCOLLECTIVE ;  /* 0x000000000000791b */ /* 0x003fea0003800000 */
.L_x_165:
[----:B------:R-:W-:Y:S02]  /*07f0*/  IMAD.MOV.U32 R14, RZ, RZ, 0x1 ;  /* 0x00000001ff0e7424 */ /* 0x000fe400078e00ff */
[----:B------:R-:W-:-:S06]  /*0800*/  IMAD.MOV.U32 R6, RZ, RZ, R13 ;  /* 0x000000ffff067224 */ /* 0x000fcc00078e000d */
[----:B------:R-:W-:-:S10]  /*0810*/  DADD R6, R10, R6 ;  /* 0x000000000a067229 */ /* 0x000fd40000000006 */
[----:B------:R-:W-:-:S07]  /*0820*/  MOV R15, R7 ;  /* 0x00000007000f7202 */ /* 0x000fce0000000f00 */
[----:B------:R-:W-:Y:S05]  /*0830*/  WARPSYNC.COLLECTIVE R12, `(.L_x_166) ;  /* 0x000000000c087348 */ /* 0x000fea0003c00000 */
[----:B------:R0:W1:Y:S02]  /*0840*/  SHFL.DOWN P0, R13, R15, R14, R17 ;  /* 0x0800000e0f0d7389 */ /* 0x0000640000000011 */
[----:B01----:R-:W-:Y:S05]  /*0850*/  ENDCOLLECTIVE ;  /* 0x000000000000791b */ /* 0x003fea0003800000 */
.L_x_166:
[----:B------:R-:W-:Y:S01]  /*0860*/  IMAD.MOV.U32 R15, RZ, RZ, R6 ;  /* 0x000000ffff0f7224 */ /* 0x000fe200078e0006 */
[----:B------:R-:W-:-:S07]  /*0870*/  MOV R5, R13 ;  /* 0x0000000d00057202 */ /* 0x000fce0000000f00 */
[----:B------:R-:W-:Y:S05]  /*0880*/  WARPSYNC.COLLECTIVE R12, `(.L_x_167) ;  /* 0x000000000c087348 */ /* 0x000fea0003c00000 */
[----:B------:R0:W1:Y:S02]  /*0890*/  SHFL.DOWN P0, R13, R15, R14, R17 ;  /* 0x0800000e0f0d7389 */ /* 0x0000640000000011 */
[----:B01----:R-:W-:Y:S05]  /*08a0*/  ENDCOLLECTIVE ;  /* 0x000000000000791b */ /* 0x003fea0003800000 */
.L_x_167:
[----:B------:R-:W-:Y:S01]  /*08b0*/  MOV R4, R13 ;  /* 0x0000000d00047202 */ /* 0x000fe20000000f00 */
[----:B------:R-:W-:Y:S06]  /*08c0*/  BRA `(.L_x_168) ;  /* 0xfffffff800e87947 */ /* 0x000fec000383ffff */
.L_x_169:
        /* <DEDUP_REMOVED lines=11> */
.L_x_419:


//--------------------- .text._Z7reduce4IfLj1EEvPT_S1_j --------------------------
	.section	.text._Z7reduce4IfLj1EEvPT_S1_j,"ax",@progbits
	.align	128
        .global         _Z7reduce4IfLj1EEvPT_S1_j
        .type           _Z7reduce4IfLj1EEvPT_S1_j,@function
        .size           _Z7reduce4IfLj1EEvPT_S1_j,(.L_x_420 - _Z7reduce4IfLj1EEvPT_S1_j)
        .other          _Z7reduce4IfLj1EEvPT_S1_j,@"STO_CUDA_ENTRY STV_DEFAULT"
_Z7reduce4IfLj1EEvPT_S1_j:
.text._Z7reduce4IfLj1EEvPT_S1_j:
[----:B------:R-:W-:Y:S01]  /*0000*/  LDC R1, c[0x0][0x37c] ;  /* 0x0000df00ff017b82 */ /* 0x000fe20000000800 */
[----:B------:R-:W0:Y:S01]  /*0010*/  S2R R0, SR_CTAID.X ;  /* 0x0000000000007919 */ /* 0x000e220000002500 */
[----:B------:R-:W0:Y:S01]  /*0020*/  LDCU UR8, c[0x0][0x360] ;  /* 0x00006c00ff0877ac */ /* 0x000e220008000800 */
[----:B------:R-:W1:Y:S01]  /*0030*/  S2R R2, SR_TID.X ;  /* 0x0000000000027919 */ /* 0x000e620000002100 */
[----:B------:R-:W2:Y:S01]  /*0040*/  LDCU UR4, c[0x0][0x390] ;  /* 0x00007200ff0477ac */ /* 0x000ea20008000800 */
[----:B------:R-:W3:Y:S01]  /*0050*/  LDCU.64 UR6, c[0x0][0x358] ;  /* 0x00006b00ff0677ac */ /* 0x000ee20008000a00 */
[----:B0-----:R-:W-:-:S05]  /*0060*/  IMAD R3, R0, UR8, RZ ;  /* 0x0000000800037c24 */ /* 0x001fca000f8e02ff */
[----:B-1----:R-:W-:-:S04]  /*0070*/  LEA R3, R3, R2, 0x1 ;  /* 0x0000000203037211 */ /* 0x002fc800078e08ff */
[C---:B------:R-:W-:Y:S02]  /*0080*/  IADD3 R9, PT, PT, R3.reuse, 0x1, RZ ;  /* 0x0000000103097810 */ /* 0x040fe40007ffe0ff */
[----:B--2---:R-:W-:Y:S02]  /*0090*/  ISETP.GE.U32.AND P0, PT, R3, UR4, PT ;  /* 0x0000000403007c0c */ /* 0x004fe4000bf06070 */
[----:B------:R-:W-:-:S11]  /*00a0*/  ISETP.GE.U32.AND P1, PT, R9, UR4, PT ;  /* 0x0000000409007c0c */ /* 0x000fd6000bf26070 */
[----:B------:R-:W0:Y:S08]  /*00b0*/  @!P0 LDC.64 R4, c[0x0][0x380] ;  /* 0x0000e000ff048b82 */ /* 0x000e300000000a00 */
[----:B------:R-:W1:Y:S01]  /*00c0*/  @!P1 LDC.64 R6, c[0x0][0x380] ;  /* 0x0000e000ff069b82 */ /* 0x000e620000000a00 */
[----:B0-----:R-:W-:-:S04]  /*00d0*/  @!P0 IMAD.WIDE.U32 R4, R3, 0x4, R4 ;  /* 0x0000000403048825 */ /* 0x001fc800078e0004 */
[----:B------:R-:W-:Y:S02]  /*00e0*/  IMAD.MOV.U32 R3, RZ, RZ, RZ ;  /* 0x000000ffff037224 */ /* 0x000fe400078e00ff */
[----:B-1----:R-:W-:-:S04]  /*00f0*/  @!P1 IMAD.WIDE.U32 R6, R9, 0x4, R6 ;  /* 0x0000000409069825 */ /* 0x002fc800078e0006 */
[----:B---3--:R0:W2:Y:S04]  /*0100*/  @!P0 LDG.E R3, desc[UR6][R4.64] ;  /* 0x0000000604038981 */ /* 0x0080a8000c1e1900 */
[----:B------:R-:W2:Y:S01]  /*0110*/  @!P1 LDG.E R6, desc[UR6][R6.64] ;  /* 0x0000000606069981 */ /* 0x000ea2000c1e1900 */
[----:B------:R-:W1:Y:S01]  /*0120*/  S2UR UR5, SR_CgaCtaId ;  /* 0x00000000000579c3 */ /* 0x000e620000008800 */
[----:B------:R-:W3:Y:S01]  /*0130*/  LDCU UR9, c[0x0][0x364] ;  /* 0x00006c80ff0977ac */ /* 0x000ee20008000800 */
[----:B------:R-:W3:Y:S01]  /*0140*/  S2R R9, SR_TID.Y ;  /* 0x0000000000097919 */ /* 0x000ee20000002200 */
[----:B------:R-:W-:Y:S01]  /*0150*/  UMOV UR4, 0x400 ;  /* 0x0000040000047882 */ /* 0x000fe20000000000 */
[----:B------:R-:W-:Y:S01]  /*0160*/  UISETP.GE.U32.AND UP0, UPT, UR8, 0x42, UPT ;  /* 0x000000420800788c */ /* 0x000fe2000bf06070 */
[----:B------:R-:W3:Y:S01]  /*0170*/  S2R R8, SR_TID.Z ;  /* 0x0000000000087919 */ /* 0x000ee20000002300 */
[----:B-1----:R-:W-:Y:S01]  /*0180*/  ULEA UR4, UR5, UR4, 0x18 ;  /* 0x0000000405047291 */ /* 0x002fe2000f8ec0ff */
[----:B---3--:R-:W-:-:S05]  /*0190*/  IMAD R9, R8, UR9, R9 ;  /* 0x0000000908097c24 */ /* 0x008fca000f8e0209 */
[----:B------:R-:W-:Y:S01]  /*01a0*/  LEA R8, R2, UR4, 0x2 ;  /* 0x0000000402087c11 */ /* 0x000fe2000f8e10ff */
[----:B------:R-:W-:-:S05]  /*01b0*/  IMAD R9, R9, UR8, RZ ;  /* 0x0000000809097c24 */ /* 0x000fca000f8e02ff */
[----:B0-----:R-:W-:-:S04]  /*01c0*/  IADD3 R4, PT, PT, R9, R2, RZ ;  /* 0x0000000209047210 */ /* 0x001fc80007ffe0ff */
[----:B------:R-:W-:Y:S01]  /*01d0*/  ISETP.GT.U32.AND P0, PT, R4, 0x1f, PT ;  /* 0x0000001f0400780c */ /* 0x000fe20003f04070 */
[----:B--2---:R-:W-:-:S05]  /*01e0*/  @!P1 FADD R3, R3, R6 ;  /* 0x0000000603039221 */ /* 0x004fca0000000000 */
[----:B------:R0:W-:Y:S01]  /*01f0*/  STS [R8], R3 ;  /* 0x0000000308007388 */ /* 0x0001e20000000800 */
[----:B------:R-:W-:Y:S06]  /*0200*/  BAR.SYNC.DEFER_BLOCKING 0x0 ;  /* 0x0000000000007b1d */ /* 0x000fec0000010000 */
[----:B------:R-:W-:Y:S05]  /*0210*/  BRA.U !UP0, `(.L_x_170) ;  /* 0x00000001082c7547 */ /* 0x000fea000b800000 */
[----:B------:R-:W-:-:S07]  /*0220*/  MOV R4, UR8 ;  /* 0x0000000800047c02 */ /* 0x000fce0008000f00 */
.L_x_171:
[----:B------:R-:W-:-:S04]  /*0230*/  SHF.R.U32.HI R7, RZ, 0x1, R4 ;  /* 0x00000001ff077819 */ /* 0x000fc80000011604 */
[----:B------:R-:W-:-:S13]  /*0240*/  ISETP.GE.U32.AND P1, PT, R2, R7, PT ;  /* 0x000000070200720c */ /* 0x000fda0003f26070 */
[----:B------:R-:W-:-:S05]  /*0250*/  @!P1 IMAD R5, R7, 0x4, R8 ;  /* 0x0000000407059824 */ /* 0x000fca00078e0208 */
[----:B------:R-:W0:Y:S02]  /*0260*/  @!P1 LDS R6, [R5] ;  /* 0x0000000005069984 */ /* 0x000e240000000800 */
[----:B0-----:R-:W-:-:S05]  /*0270*/  @!P1 FADD R3, R3, R6 ;  /* 0x0000000603039221 */ /* 0x001fca0000000000 */
[----:B------:R1:W-:Y:S01]  /*0280*/  @!P1 STS [R8], R3 ;  /* 0x0000000308009388 */ /* 0x0003e20000000800 */
[----:B------:R-:W-:Y:S01]  /*0290*/  BAR.SYNC.DEFER_BLOCKING 0x0 ;  /* 0x0000000000007b1d */ /* 0x000fe20000010000 */
[----:B------:R-:W-:Y:S02]  /*02a0*/  ISETP.GT.U32.AND P1, PT, R4, 0x83, PT ;  /* 0x000000830400780c */ /* 0x000fe40003f24070 */
[----:B------:R-:W-:-:S11]  /*02b0*/  MOV R4, R7 ;  /* 0x0000000700047202 */ /* 0x000fd60000000f00 */
[----:B-1----:R-:W-:Y:S05]  /*02c0*/  @P1 BRA `(.L_x_171) ;  /* 0xfffffffc00d81947 */ /* 0x002fea000383ffff */
.L_x_170:
[----:B------:R-:W-:Y:S04]  /*02d0*/  BSSY B0, `(.L_x_172) ;  /* 0x000000e000007945 */ /* 0x000fe80003800000 */
[----:B------:R-:W-:Y:S05]  /*02e0*/  @P0 BRA `(.L_x_173) ;  /* 0x0000000000300947 */ /* 0x000fea0003800000 */
[----:B------:R-:W-:-:S03]  /*02f0*/  UMOV UR4, 0xffffffff ;  /* 0xffffffff00047882 */ /* 0x000fc60000000000 */
[----:B------:R-:W-:Y:S05]  /*0300*/  BRA.DIV UR4, `(.L_x_174) ;  /* 0x0000000204447947 */ /* 0x000fea000b800000 */
[----:B------:R-:W1:Y:S02]  /*0310*/  SHFL.DOWN PT, R4, R3, 0x10, 0x1f ;  /* 0x0a001f0003047f89 */ /* 0x000e6400000e0000 */
[----:B-1----:R-:W-:-:S05]  /*0320*/  FADD R4, R3, R4 ;  /* 0x0000000403047221 */ /* 0x002fca0000000000 */
[----:B------:R-:W1:Y:S02]  /*0330*/  SHFL.DOWN PT, R5, R4, 0x8, 0x1f ;  /* 0x09001f0004057f89 */ /* 0x000e6400000e0000 */
[----:B-1----:R-:W-:-:S05]  /*0340*/  FADD R5, R4, R5 ;  /* 0x0000000504057221 */ /* 0x002fca0000000000 */
[----:B------:R-:W1:Y:S02]  /*0350*/  SHFL.DOWN PT, R6, R5, 0x4, 0x1f ;  /* 0x08801f0005067f89 */ /* 0x000e6400000e0000 */
[----:B-1----:R-:W-:-:S05]  /*0360*/  FADD R6, R5, R6 ;  /* 0x0000000605067221 */ /* 0x002fca0000000000 */
[----:B------:R-:W1:Y:S02]  /*0370*/  SHFL.DOWN PT, R7, R6, 0x2, 0x1f ;  /* 0x08401f0006077f89 */ /* 0x000e6400000e0000 */
[----:B-1----:R-:W-:-:S05]  /*0380*/  FADD R7, R6, R7 ;  /* 0x0000000706077221 */ /* 0x002fca0000000000 */
[----:B0-----:R0:W1:Y:S02]  /*0390*/  SHFL.DOWN PT, R8, R7, 0x1, 0x1f ;  /* 0x08201f0007087f89 */ /* 0x00106400000e0000 */
.L_x_180:
[----:B-1----:R-:W-:-:S07]  /*03a0*/  FADD R3, R7, R8 ;  /* 0x0000000807037221 */ /* 0x002fce0000000000 */
.L_x_173:
[----:B------:R-:W-:Y:S05]  /*03b0*/  BSYNC B0 ;  /* 0x0000000000007941 */ /* 0x000fea0003800000 */
.L_x_172:
[----:B------:R-:W-:-:S13]  /*03c0*/  LOP3.LUT P0, RZ, R9, R2, RZ, 0xfc, !PT ;  /* 0x0000000209ff7212 */ /* 0x000fda000780fcff */
[----:B------:R-:W-:Y:S05]  /*03d0*/  @P0 EXIT ;  /* 0x000000000000094d */ /* 0x000fea0003800000 */
[----:B------:R-:W1:Y:S02]  /*03e0*/  LDC.64 R4, c[0x0][0x388] ;  /* 0x0000e200ff047b82 */ /* 0x000e640000000a00 */
[----:B-1----:R-:W-:-:S05]  /*03f0*/  IMAD.WIDE.U32 R4, R0, 0x4, R4 ;  /* 0x0000000400047825 */ /* 0x002fca00078e0004 */
[----:B------:R-:W-:Y:S01]  /*0400*/  STG.E desc[UR6][R4.64], R3 ;  /* 0x0000000304007986 */ /* 0x000fe2000c101906 */
[----:B------:R-:W-:Y:S05]  /*0410*/  EXIT ;  /* 0x000000000000794d */ /* 0x000fea0003800000 */
.L_x_174:
[----:B------:R-:W-:Y:S02]  /*0420*/  HFMA2 R11, -RZ, RZ, 0, 9.5367431640625e-07 ;  /* 0x00000010ff0b7431 */ /* 0x000fe400000001ff */
[----:B------:R-:W-:Y:S01]  /*0430*/  IMAD.MOV.U32 R12, RZ, RZ, 0x1f ;  /* 0x0000001fff0c7424 */ /* 0x000fe200078e00ff */
[----:B------:R-:W-:-:S07]  /*0440*/  MOV R10, 0xffffffff ;  /* 0xffffffff000a7802 */ /* 0x000fce0000000f00 */
[----:B0-----:R-:W-:Y:S05]  /*0450*/  WARPSYNC.COLLECTIVE R10, `(.L_x_175) ;  /* 0x000000000a087348 */ /* 0x001fea0003c00000 */
[----:B0-----:R0:W1:Y:S02]  /*0460*/  SHFL.DOWN P0, R8, R3, R11, R12 ;  /* 0x0800000b03087389 */ /* 0x001064000000000c */
[----:B01----:R-:W-:Y:S05]  /*0470*/  ENDCOLLECTIVE ;  /* 0x000000000000791b */ /* 0x003fea0003800000 */
.L_x_175:
[----:B------:R-:W-:Y:S01]  /*0480*/  HFMA2 R11, -RZ, RZ, 0, 4.76837158203125e-07 ;  /* 0x00000008ff0b7431 */ /* 0x000fe200000001ff */
[----:B------:R-:W-:-:S05]  /*0490*/  MOV R4, R8 ;  /* 0x0000000800047202 */ /* 0x000fca0000000f00 */
[----:B------:R-:W-:-:S04]  /*04a0*/  FADD R4, R3, R4 ;  /* 0x0000000403047221 */ /* 0x000fc80000000000 */
[----:B------:R-:W-:-:S07]  /*04b0*/  IMAD.MOV.U32 R3, RZ, RZ, R4 ;  /* 0x000000ffff037224 */ /* 0x000fce00078e0004 */
[----:B------:R-:W-:Y:S05]  /*04c0*/  WARPSYNC.COLLECTIVE R10, `(.L_x_176) ;  /* 0x000000000a087348 */ /* 0x000fea0003c00000 */
[----:B------:R0:W1:Y:S02]  /*04d0*/  SHFL.DOWN P0, R8, R3, R11, R12 ;  /* 0x0800000b03087389 */ /* 0x000064000000000c */
[----:B01----:R-:W-:Y:S05]  /*04e0*/  ENDCOLLECTIVE ;  /* 0x000000000000791b */ /* 0x003fea0003800000 */
.L_x_176:
[----:B------:R-:W-:Y:S01]  /*04f0*/  HFMA2 R11, -RZ, RZ, 0, 2.384185791015625e-07 ;  /* 0x00000004ff0b7431 */ /* 0x000fe200000001ff */
[----:B------:R-:W-:-:S05]  /*0500*/  MOV R5, R8 ;  /* 0x0000000800057202 */ /* 0x000fca0000000f00 */
[----:B------:R-:W-:-:S04]  /*0510*/  FADD R5, R4, R5 ;  /* 0x0000000504057221 */ /* 0x000fc80000000000 */
[----:B------:R-:W-:-:S07]  /*0520*/  IMAD.MOV.U32 R3, RZ, RZ, R5 ;  /* 0x000000ffff037224 */ /* 0x000fce00078e0005 */
[----:B------:R-:W-:Y:S05]  /*0530*/  WARPSYNC.COLLECTIVE R10, `(.L_x_177) ;  /* 0x000000000a087348 */ /* 0x000fea0003c00000 */
[----:B------:R0:W1:Y:S02]  /*0540*/  SHFL.DOWN P0, R8, R3, R11, R12 ;  /* 0x0800000b03087389 */ /* 0x000064000000000c */
[----:B01----:R-:W-:Y:S05]  /*0550*/  ENDCOLLECTIVE ;  /* 0x000000000000791b */ /* 0x003fea0003800000 */
.L_x_177:
[----:B------:R-:W-:Y:S01]  /*0560*/  IMAD.MOV.U32 R11, RZ, RZ, 0x2 ;  /* 0x00000002ff0b7424 */ /* 0x000fe200078e00ff */
[----:B------:R-:W-:-:S05]  /*0570*/  MOV R6, R8 ;  /* 0x0000000800067202 */ /* 0x000fca0000000f00 */
[----:B------:R-:W-:-:S05]  /*0580*/  FADD R6, R5, R6 ;  /* 0x0000000605067221 */ /* 0x000fca0000000000 */
[----:B------:R-:W-:-:S07]  /*0590*/  MOV R3, R6 ;  /* 0x0000000600037202 */ /* 0x000fce0000000f00 */
[----:B------:R-:W-:Y:S05]  /*05a0*/  WARPSYNC.COLLECTIVE R10, `(.L_x_178) ;  /* 0x000000000a087348 */ /* 0x000fea0003c00000 */
[----:B------:R0:W1:Y:S02]  /*05b0*/  SHFL.DOWN P0, R8, R3, R11, R12 ;  /* 0x0800000b03087389 */ /* 0x000064000000000c */
[----:B01----:R-:W-:Y:S05]  /*05c0*/  ENDCOLLECTIVE ;  /* 0x000000000000791b */ /* 0x003fea0003800000 */
.L_x_178:
[----:B------:R-:W-:Y:S01]  /*05d0*/  HFMA2 R11, -RZ, RZ, 0, 5.9604644775390625e-08 ;  /* 0x00000001ff0b7431 */ /* 0x000fe200000001ff */
[----:B------:R-:W-:-:S05]  /*05e0*/  MOV R7, R8 ;  /* 0x0000000800077202 */ /* 0x000fca0000000f00 */
[----:B------:R-:W-:-:S05]  /*05f0*/  FADD R7, R6, R7 ;  /* 0x0000000706077221 */ /* 0x000fca0000000000 */
[----:B------:R-:W-:-:S07]  /*0600*/  MOV R3, R7 ;  /* 0x0000000700037202 */ /* 0x000fce0000000f00 */
[----:B------:R-:W-:Y:S05]  /*0610*/  WARPSYNC.COLLECTIVE R10, `(.L_x_179) ;  /* 0x000000000a087348 */ /* 0x000fea0003c00000 */
[----:B------:R0:W1:Y:S02]  /*0620*/  SHFL.DOWN P0, R8, R3, R11, R12 ;  /* 0x0800000b03087389 */ /* 0x000064000000000c */
[----:B01----:R-:W-:Y:S05]  /*0630*/  ENDCOLLECTIVE ;  /* 0x000000000000791b */ /* 0x003fea0003800000 */
.L_x_179:
[----:B------:R-:W-:Y:S05]  /*0640*/  BRA `(.L_x_180) ;  /* 0xfffffffc00547947 */ /* 0x000fea000383ffff */
.L_x_181:
        /* <DEDUP_REMOVED lines=11> */
.L_x_420:


//--------------------- .text._Z7reduce4IfLj2EEvPT_S1_j --------------------------
	.section	.text._Z7reduce4IfLj2EEvPT_S1_j,"ax",@progbits
	.align	128
        .global         _Z7reduce4IfLj2EEvPT_S1_j
        .type           _Z7reduce4IfLj2EEvPT_S1_j,@function
        .size           _Z7reduce4IfLj2EEvPT_S1_j,(.L_x_421 - _Z7reduce4IfLj2EEvPT_S1_j)
        .other          _Z7reduce4IfLj2EEvPT_S1_j,@"STO_CUDA_ENTRY STV_DEFAULT"
_Z7reduce4IfLj2EEvPT_S1_j:
.text._Z7reduce4IfLj2EEvPT_S1_j:
        /* <DEDUP_REMOVED lines=35> */
.L_x_183:
        /* <DEDUP_REMOVED lines=10> */
.L_x_182:
        /* <DEDUP_REMOVED lines=13> */
.L_x_192:
[----:B-1----:R-:W-:-:S07]  /*03a0*/  FADD R3, R7, R8 ;  /* 0x0000000807037221 */ /* 0x002fce0000000000 */
.L_x_185:
[----:B------:R-:W-:Y:S05]  /*03b0*/  BSYNC B0 ;  /* 0x0000000000007941 */ /* 0x000fea0003800000 */
.L_x_184:
[----:B------:R-:W-:-:S13]  /*03c0*/  LOP3.LUT P0, RZ, R9, R2, RZ, 0xfc, !PT ;  /* 0x0000000209ff7212 */ /* 0x000fda000780fcff */
[----:B------:R-:W-:Y:S05]  /*03d0*/  @P0 EXIT ;  /* 0x000000000000094d */ /* 0x000fea0003800000 */
[----:B------:R-:W1:Y:S02]  /*03e0*/  LDC.64 R4, c[0x0][0x388] ;  /* 0x0000e200ff047b82 */ /* 0x000e640000000a00 */
[----:B-1----:R-:W-:-:S05]  /*03f0*/  IMAD.WIDE.U32 R4, R0, 0x4, R4 ;  /* 0x0000000400047825 */ /* 0x002fca00078e0004 */
[----:B------:R-:W-:Y:S01]  /*0400*/  STG.E desc[UR6][R4.64], R3 ;  /* 0x0000000304007986 */ /* 0x000fe2000c101906 */
[----:B------:R-:W-:Y:S05]  /*0410*/  EXIT ;  /* 0x000000000000794d */ /* 0x000fea0003800000 */
.L_x_186:
[----:B------:R-:W-:Y:S02]  /*0420*/  HFMA2 R11, -RZ, RZ, 0, 9.5367431640625e-07 ;  /* 0x00000010ff0b7431 */ /* 0x000fe400000001ff */
[----:B------:R-:W-:Y:S01]  /*0430*/  IMAD.MOV.U32 R12, RZ, RZ, 0x1f ;  /* 0x0000001fff0c7424 */ /* 0x000fe200078e00ff */
[----:B------:R-:W-:-:S07]  /*0440*/  MOV R10, 0xffffffff ;  /* 0xffffffff000a7802 */ /* 0x000fce0000000f00 */
[----:B0-----:R-:W-:Y:S05]  /*0450*/  WARPSYNC.COLLECTIVE R10, `(.L_x_187) ;  /* 0x000000000a087348 */ /* 0x001fea0003c00000 */
[----:B0-----:R0:W1:Y:S02]  /*0460*/  SHFL.DOWN P0, R8, R3, R11, R12 ;  /* 0x0800000b03087389 */ /* 0x001064000000000c */
[----:B01----:R-:W-:Y:S05]  /*0470*/  ENDCOLLECTIVE ;  /* 0x000000000000791b */ /* 0x003fea0003800000 */
.L_x_187:
[----:B------:R-:W-:Y:S01]  /*0480*/  HFMA2 R11, -RZ, RZ, 0, 4.76837158203125e-07 ;  /* 0x00000008ff0b7431 */ /* 0x000fe200000001ff */
[----:B------:R-:W-:-:S05]  /*0490*/  MOV R4, R8 ;  /* 0x0000000800047202 */ /* 0x000fca0000000f00 */
[----:B------:R-:W-:-:S04]  /*04a0*/  FADD R4, R3, R4 ;  /* 0x0000000403047221 */ /* 0x000fc80000000000 */
[----:B------:R-:W-:-:S07]  /*04b0*/  IMAD.MOV.U32 R3, RZ, RZ, R4 ;  /* 0x000000ffff037224 */ /* 0x000fce00078e0004 */
[----:B------:R-:W-:Y:S05]  /*04c0*/  WARPSYNC.COLLECTIVE R10, `(.L_x_188) ;  /* 0x000000000a087348 */ /* 0x000fea0003c00000 */
[----:B------:R0:W1:Y:S02]  /*04d0*/  SHFL.DOWN P0, R8, R3, R11, R12 ;  /* 0x0800000b03087389 */ /* 0x000064000000000c */
[----:B01----:R-:W-:Y:S05]  /*04e0*/  ENDCOLLECTIVE ;  /* 0x000000000000791b */ /* 0x003fea0003800000 */
.L_x_188:
[----:B------:R-:W-:Y:S01]  /*04f0*/  HFMA2 R11, -RZ, RZ, 0, 2.384185791015625e-07 ;  /* 0x00000004ff0b7431 */ /* 0x000fe200000001ff */
[----:B------:R-:W-:-:S05]  /*0500*/  MOV R5, R8 ;  /* 0x0000000800057202 */ /* 0x000fca0000000f00 */
[----:B------:R-:W-:-:S04]  /*0510*/  FADD R5, R4, R5 ;  /* 0x0000000504057221 */ /* 0x000fc80000000000 */
[----:B------:R-:W-:-:S07]  /*0520*/  IMAD.MOV.U32 R3, RZ, RZ, R5 ;  /* 0x000000ffff037224 */ /* 0x000fce00078e0005 */
[----:B------:R-:W-:Y:S05]  /*0530*/  WARPSYNC.COLLECTIVE R10, `(.L_x_189) ;  /* 0x000000000a087348 */ /* 0x000fea0003c00000 */
[----:B------:R0:W1:Y:S02]  /*0540*/  SHFL.DOWN P0, R8, R3, R11, R12 ;  /* 0x0800000b03087389 */ /* 0x000064000000000c */
[----:B01----:R-:W-:Y:S05]  /*0550*/  ENDCOLLECTIVE ;  /* 0x000000000000791b */ /* 0x003fea0003800000 */
.L_x_189:
[----:B------:R-:W-:Y:S01]  /*0560*/  IMAD.MOV.U32 R11, RZ, RZ, 0x2 ;  /* 0x00000002ff0b7424 */ /* 0x000fe200078e00ff */
[----:B------:R-:W-:-:S05]  /*0570*/  MOV R6, R8 ;  /* 0x0000000800067202 */ /* 0x000fca0000000f00 */
[----:B------:R-:W-:-:S05]  /*0580*/  FADD R6, R5, R6 ;  /* 0x0000000605067221 */ /* 0x000fca0000000000 */
[----:B------:R-:W-:-:S07]  /*0590*/  MOV R3, R6 ;  /* 0x0000000600037202 */ /* 0x000fce0000000f00 */
[----:B------:R-:W-:Y:S05]  /*05a0*/  WARPSYNC.COLLECTIVE R10, `(.L_x_190) ;  /* 0x000000000a087348 */ /* 0x000fea0003c00000 */
[----:B------:R0:W1:Y:S02]  /*05b0*/  SHFL.DOWN P0, R8, R3, R11, R12 ;  /* 0x0800000b03087389 */ /* 0x000064000000000c */
[----:B01----:R-:W-:Y:S05]  /*05c0*/  ENDCOLLECTIVE ;  /* 0x000000000000791b */ /* 0x003fea0003800000 */
.L_x_190:
[----:B------:R-:W-:Y:S01]  /*05d0*/  HFMA2 R11, -RZ, RZ, 0, 5.9604644775390625e-08 ;  /* 0x00000001ff0b7431 */ /* 0x000fe200000001ff */
[----:B------:R-:W-:-:S05]  /*05e0*/  MOV R7, R8 ;  /* 0x0000000800077202 */ /* 0x000fca0000000f00 */
[----:B------:R-:W-:-:S05]  /*05f0*/  FADD R7, R6, R7 ;  /* 0x0000000706077221 */ /* 0x000fca0000000000 */
[----:B------:R-:W-:-:S07]  /*0600*/  MOV R3, R7 ;  /* 0x0000000700037202 */ /* 0x000fce0000000f00 */
[----:B------:R-:W-:Y:S05]  /*0610*/  WARPSYNC.COLLECTIVE R10, `(.L_x_191) ;  /* 0x000000000a087348 */ /* 0x000fea0003c00000 */
[----:B------:R0:W1:Y:S02]  /*0620*/  SHFL.DOWN P0, R8, R3, R11, R12 ;  /* 0x0800000b03087389 */ /* 0x000064000000000c */
[----:B01----:R-:W-:Y:S05]  /*0630*/  ENDCOLLECTIVE ;  /* 0x000000000000791b */ /* 0x003fea0003800000 */
.L_x_191:
[----:B------:R-:W-:Y:S05]  /*0640*/  BRA `(.L_x_192) ;  /* 0xfffffffc00547947 */ /* 0x000fea000383ffff */
.L_x_193:
        /* <DEDUP_REMOVED lines=11> */
.L_x_421:


//--------------------- .text._Z7reduce4IfLj4EEvPT_S1_j --------------------------
	.section	.text._Z7reduce4IfLj4EEvPT_S1_j,"ax",@progbits
	.align	128
        .global         _Z7reduce4IfLj4EEvPT_S1_j
        .type           _Z7reduce4IfLj4EEvPT_S1_j,@function
        .size           _Z7reduce4IfLj4EEvPT_S1_j,(.L_x_422 - _Z7reduce4IfLj4EEvPT_S1_j)
        .other          _Z7reduce4IfLj4EEvPT_S1_j,@"STO_CUDA_ENTRY STV_DEFAULT"
_Z7reduce4IfLj4EEvPT_S1_j:
.text._Z7reduce4IfLj4EEvPT_S1_j:
        /* <DEDUP_REMOVED lines=35> */
.L_x_195:
        /* <DEDUP_REMOVED lines=10> */
.L_x_194:
        /* <DEDUP_REMOVED lines=13> */
.L_x_204:
[----:B-1----:R-:W-:-:S07]  /*03a0*/  FADD R3, R7, R8 ;  /* 0x0000000807037221 */ /* 0x002fce0000000000 */
.L_x_197:
[----:B------:R-:W-:Y:S05]  /*03b0*/  BSYNC B0 ;  /* 0x0000000000007941 */ /* 0x000fea0003800000 */
.L_x_196:
[----:B------:R-:W-:-:S13]  /*03c0*/  LOP3.LUT P0, RZ, R9, R2, RZ, 0xfc, !PT ;  /* 0x0000000209ff7212 */ /* 0x000fda000780fcff */
[----:B------:R-:W-:Y:S05]  /*03d0*/  @P0 EXIT ;  /* 0x000000000000094d */ /* 0x000fea0003800000 */
[----:B------:R-:W1:Y:S02]  /*03e0*/  LDC.64 R4, c[0x0][0x388] ;  /* 0x0000e200ff047b82 */ /* 0x000e640000000a00 */
[----:B-1----:R-:W-:-:S05]  /*03f0*/  IMAD.WIDE.U32 R4, R0, 0x4, R4 ;  /* 0x0000000400047825 */ /* 0x002fca00078e0004 */
[----:B------:R-:W-:Y:S01]  /*0400*/  STG.E desc[UR6][R4.64], R3 ;  /* 0x0000000304007986 */ /* 0x000fe2000c101906 */
[----:B------:R-:W-:Y:S05]  /*0410*/  EXIT ;  /* 0x000000000000794d */ /* 0x000fea0003800000 */
.L_x_198:
[----:B------:R-:W-:Y:S02]  /*0420*/  HFMA2 R11, -RZ, RZ, 0, 9.5367431640625e-07 ;  /* 0x00000010ff0b7431 */ /* 0x000fe400000001ff */
[----:B------:R-:W-:Y:S01]  /*0430*/  IMAD.MOV.U32 R12, RZ, RZ, 0x1f ;  /* 0x0000001fff0c7424 */ /* 0x000fe200078e00ff */
[----:B------:R-:W-:-:S07]  /*0440*/  MOV R10, 0xffffffff ;  /* 0xffffffff000a7802 */ /* 0x000fce0000000f00 */
[----:B0-----:R-:W-:Y:S05]  /*0450*/  WARPSYNC.COLLECTIVE R10, `(.L_x_199) ;  /* 0x000000000a087348 */ /* 0x001fea0003c00000 */
[----:B0-----:R0:W1:Y:S02]  /*0460*/  SHFL.DOWN P0, R8, R3, R11, R12 ;  /* 0x0800000b03087389 */ /* 0x001064000000000c */
[----:B01----:R-:W-:Y:S05]  /*0470*/  ENDCOLLECTIVE ;  /* 0x000000000000791b */ /* 0x003fea0003800000 */
.L_x_199:
[----:B------:R-:W-:Y:S01]  /*0480*/  HFMA2 R11, -RZ, RZ, 0, 4.76837158203125e-07 ;  /* 0x00000008ff0b7431 */ /* 0x000fe200000001ff */
[----:B------:R-:W-:-:S05]  /*0490*/  MOV R4, R8 ;  /* 0x0000000800047202 */ /* 0x000fca0000000f00 */
[----:B------:R-:W-:-:S04]  /*04a0*/  FADD R4, R3, R4 ;  /* 0x0000000403047221 */ /* 0x000fc80000000000 */
[----:B------:R-:W-:-:S07]  /*04b0*/  IMAD.MOV.U32 R3, RZ, RZ, R4 ;  /* 0x000000ffff037224 */ /* 0x000fce00078e0004 */
[----:B------:R-:W-:Y:S05]  /*04c0*/  WARPSYNC.COLLECTIVE R10, `(.L_x_200) ;  /* 0x000000000a087348 */ /* 0x000fea0003c00000 */
[----:B------:R0:W1:Y:S02]  /*04d0*/  SHFL.DOWN P0, R8, R3, R11, R12 ;  /* 0x0800000b03087389 */ /* 0x000064000000000c */
[----:B01----:R-:W-:Y:S05]  /*04e0*/  ENDCOLLECTIVE ;  /* 0x000000000000791b */ /* 0x003fea0003800000 */
.L_x_200:
[----:B------:R-:W-:Y:S01]  /*04f0*/  HFMA2 R11, -RZ, RZ, 0, 2.384185791015625e-07 ;  /* 0x00000004ff0b7431 */ /* 0x000fe200000001ff */
[----:B------:R-:W-:-:S05]  /*0500*/  MOV R5, R8 ;  /* 0x0000000800057202 */ /* 0x000fca0000000f00 */
[----:B------:R-:W-:-:S04]  /*0510*/  FADD R5, R4, R5 ;  /* 0x0000000504057221 */ /* 0x000fc80000000000 */
[----:B------:R-:W-:-:S07]  /*0520*/  IMAD.MOV.U32 R3, RZ, RZ, R5 ;  /* 0x000000ffff037224 */ /* 0x000fce00078e0005 */
[----:B------:R-:W-:Y:S05]  /*0530*/  WARPSYNC.COLLECTIVE R10, `(.L_x_201) ;  /* 0x000000000a087348 */ /* 0x000fea0003c00000 */
[----:B------:R0:W1:Y:S02]  /*0540*/  SHFL.DOWN P0, R8, R3, R11, R12 ;  /* 0x0800000b03087389 */ /* 0x000064000000000c */
[----:B01----:R-:W-:Y:S05]  /*0550*/  ENDCOLLECTIVE ;  /* 0x000000000000791b */ /* 0x003fea0003800000 */
.L_x_201:
[----:B------:R-:W-:Y:S01]  /*0560*/  IMAD.MOV.U32 R11, RZ, RZ, 0x2 ;  /* 0x00000002ff0b7424 */ /* 0x000fe200078e00ff */
[----:B------:R-:W-:-:S05]  /*0570*/  MOV R6, R8 ;  /* 0x0000000800067202 */ /* 0x000fca0000000f00 */
[----:B------:R-:W-:-:S05]  /*0580*/  FADD R6, R5, R6 ;  /* 0x0000000605067221 */ /* 0x000fca0000000000 */
[----:B------:R-:W-:-:S07]  /*0590*/  MOV R3, R6 ;  /* 0x0000000600037202 */ /* 0x000fce0000000f00 */
[----:B------:R-:W-:Y:S05]  /*05a0*/  WARPSYNC.COLLECTIVE R10, `(.L_x_202) ;  /* 0x000000000a087348 */ /* 0x000fea0003c00000 */
[----:B------:R0:W1:Y:S02]  /*05b0*/  SHFL.DOWN P0, R8, R3, R11, R12 ;  /* 0x0800000b03087389 */ /* 0x000064000000000c */
[----:B01----:R-:W-:Y:S05]  /*05c0*/  ENDCOLLECTIVE ;  /* 0x000000000000791b */ /* 0x003fea0003800000 */
.L_x_202:
[----:B------:R-:W-:Y:S01]  /*05d0*/  HFMA2 R11, -RZ, RZ, 0, 5.9604644775390625e-08 ;  /* 0x00000001ff0b7431 */ /* 0x000fe200000001ff */
[----:B------:R-:W-:-:S05]  /*05e0*/  MOV R7, R8 ;  /* 0x0000000800077202 */ /* 0x000fca0000000f00 */
[----:B------:R-:W-:-:S05]  /*05f0*/  FADD R7, R6, R7 ;  /* 0x0000000706077221 */ /* 0x000fca0000000000 */
[----:B------:R-:W-:-:S07]  /*0600*/  MOV R3, R7 ;  /* 0x0000000700037202 */ /* 0x000fce0000000f00 */
[----:B------:R-:W-:Y:S05]  /*0610*/  WARPSYNC.COLLECTIVE R10, `(.L_x_203) ;  /* 0x000000000a087348 */ /* 0x000fea0003c00000 */
[----:B------:R0:W1:Y:S02]  /*0620*/  SHFL.DOWN P0, R8, R3, R11, R12 ;  /* 0x0800000b03087389 */ /* 0x000064000000000c */
[----:B01----:R-:W-:Y:S05]  /*0630*/  ENDCOLLECTIVE ;  /* 0x000000000000791b */ /* 0x003fea0003800000 */
.L_x_203:
[----:B------:R-:W-:Y:S05]  /*0640*/  BRA `(.L_x_204) ;  /* 0xfffffffc00547947 */ /* 0x000fea000383ffff */
.L_x_205:
        /* <DEDUP_REMOVED lines=11> */
.L_x_422:


//--------------------- .text._Z7reduce4IfLj8EEvPT_S1_j --------------------------
	.section	.text._Z7reduce4IfLj8EEvPT_S1_j,"ax",@progbits
	.align	128
        .global         _Z7reduce4IfLj8EEvPT_S1_j
        .type           _Z7reduce4IfLj8EEvPT_S1_j,@function
        .size           _Z7reduce4IfLj8EEvPT_S1_j,(.L_x_423 - _Z7reduce4IfLj8EEvPT_S1_j)
        .other          _Z7reduce4IfLj8EEvPT_S1_j,@"STO_CUDA_ENTRY STV_DEFAULT"
_Z7reduce4IfLj8EEvPT_S1_j:
.text._Z7reduce4IfLj8EEvPT_S1_j:
        /* <DEDUP_REMOVED lines=35> */
.L_x_207:
        /* <DEDUP_REMOVED lines=10> */
.L_x_206:
        /* <DEDUP_REMOVED lines=13> */
.L_x_216:
[----:B-1----:R-:W-:-:S07]  /*03a0*/  FADD R3, R7, R8 ;  /* 0x0000000807037221 */ /* 0x002fce0000000000 */
.L_x_209:
[----:B------:R-:W-:Y:S05]  /*03b0*/  BSYNC B0 ;  /* 0x0000000000007941 */ /* 0x000fea0003800000 */
.L_x_208:
[----:B------:R-:W-:-:S13]  /*03c0*/  LOP3.LUT P0, RZ, R9, R2, RZ, 0xfc, !PT ;  /* 0x0000000209ff7212 */ /* 0x000fda000780fcff */
[----:B------:R-:W-:Y:S05]  /*03d0*/  @P0 EXIT ;  /* 0x000000000000094d */ /* 0x000fea0003800000 */
[----:B------:R-:W1:Y:S02]  /*03e0*/  LDC.64 R4, c[0x0][0x388] ;  /* 0x0000e200ff047b82 */ /* 0x000e640000000a00 */
[----:B-1----:R-:W-:-:S05]  /*03f0*/  IMAD.WIDE.U32 R4, R0, 0x4, R4 ;  /* 0x0000000400047825 */ /* 0x002fca00078e0004 */
[----:B------:R-:W-:Y:S01]  /*0400*/  STG.E desc[UR6][R4.64], R3 ;  /* 0x0000000304007986 */ /* 0x000fe2000c101906 */
[----:B------:R-:W-:Y:S05]  /*0410*/  EXIT ;  /* 0x000000000000794d */ /* 0x000fea0003800000 */
.L_x_210:
[----:B------:R-:W-:Y:S02]  /*0420*/  HFMA2 R11, -RZ, RZ, 0, 9.5367431640625e-07 ;  /* 0x00000010ff0b7431 */ /* 0x000fe400000001ff */
[----:B------:R-:W-:Y:S01]  /*0430*/  IMAD.MOV.U32 R12, RZ, RZ, 0x1f ;  /* 0x0000001fff0c7424 */ /* 0x000fe200078e00ff */
[----:B------:R-:W-:-:S07]  /*0440*/  MOV R10, 0xffffffff ;  /* 0xffffffff000a7802 */ /* 0x000fce0000000f00 */
[----:B0-----:R-:W-:Y:S05]  /*0450*/  WARPSYNC.COLLECTIVE R10, `(.L_x_211) ;  /* 0x000000000a087348 */ /* 0x001fea0003c00000 */
[----:B0-----:R0:W1:Y:S02]  /*0460*/  SHFL.DOWN P0, R8, R3, R11, R12 ;  /* 0x0800000b03087389 */ /* 0x001064000000000c */
[----:B01----:R-:W-:Y:S05]  /*0470*/  ENDCOLLECTIVE ;  /* 0x000000000000791b */ /* 0x003fea0003800000 */
.L_x_211:
[----:B------:R-:W-:Y:S01]  /*0480*/  HFMA2 R11, -RZ, RZ, 0, 4.76837158203125e-07 ;  /* 0x00000008ff0b7431 */ /* 0x000fe200000001ff */
[----:B------:R-:W-:-:S05]  /*0490*/  MOV R4, R8 ;  /* 0x0000000800047202 */ /* 0x000fca0000000f00 */
[----:B------:R-:W-:-:S04]  /*04a0*/  FADD R4, R3, R4 ;  /* 0x0000000403047221 */ /* 0x000fc80000000000 */
[----:B------:R-:W-:-:S07]  /*04b0*/  IMAD.MOV.U32 R3, RZ, RZ, R4 ;  /* 0x000000ffff037224 */ /* 0x000fce00078e0004 */
[----:B------:R-:W-:Y:S05]  /*04c0*/  WARPSYNC.COLLECTIVE R10, `(.L_x_212) ;  /* 0x000000000a087348 */ /* 0x000fea0003c00000 */
[----:B------:R0:W1:Y:S02]  /*04d0*/  SHFL.DOWN P0, R8, R3, R11, R12 ;  /* 0x0800000b03087389 */ /* 0x000064000000000c */
[----:B01----:R-:W-:Y:S05]  /*04e0*/  ENDCOLLECTIVE ;  /* 0x000000000000791b */ /* 0x003fea0003800000 */
.L_x_212:
[----:B------:R-:W-:Y:S01]  /*04f0*/  HFMA2 R11, -RZ, RZ, 0, 2.384185791015625e-07 ;  /* 0x00000004ff0b7431 */ /* 0x000fe200000001ff */
[----:B------:R-:W-:-:S05]  /*0500*/  MOV R5, R8 ;  /* 0x0000000800057202 */ /* 0x000fca0000000f00 */
[----:B------:R-:W-:-:S04]  /*0510*/  FADD R5, R4, R5 ;  /* 0x0000000504057221 */ /* 0x000fc80000000000 */
[----:B------:R-:W-:-:S07]  /*0520*/  IMAD.MOV.U32 R3, RZ, RZ, R5 ;  /* 0x000000ffff037224 */ /* 0x000fce00078e0005 */
[----:B------:R-:W-:Y:S05]  /*0530*/  WARPSYNC.COLLECTIVE R10, `(.L_x_213) ;  /* 0x000000000a087348 */ /* 0x000fea0003c00000 */
[----:B------:R0:W1:Y:S02]  /*0540*/  SHFL.DOWN P0, R8, R3, R11, R12 ;  /* 0x0800000b03087389 */ /* 0x000064000000000c */
[----:B01----:R-:W-:Y:S05]  /*0550*/  ENDCOLLECTIVE ;  /* 0x000000000000791b */ /* 0x003fea0003800000 */
.L_x_213:
[----:B------:R-:W-:Y:S01]  /*0560*/  IMAD.MOV.U32 R11, RZ, RZ, 0x2 ;  /* 0x00000002ff0b7424 */ /* 0x000fe200078e00ff */
[----:B------:R-:W-:-:S05]  /*0570*/  MOV R6, R8 ;  /* 0x0000000800067202 */ /* 0x000fca0000000f00 */
[----:B------:R-:W-:-:S05]  /*0580*/  FADD R6, R5, R6 ;  /* 0x0000000605067221 */ /* 0x000fca0000000000 */
[----:B------:R-:W-:-:S07]  /*0590*/  MOV R3, R6 ;  /* 0x0000000600037202 */ /* 0x000fce0000000f00 */
[----:B------:R-:W-:Y:S05]  /*05a0*/  WARPSYNC.COLLECTIVE R10, `(.L_x_214) ;  /* 0x000000000a087348 */ /* 0x000fea0003c00000 */
[----:B------:R0:W1:Y:S02]  /*05b0*/  SHFL.DOWN P0, R8, R3, R11, R12 ;  /* 0x0800000b03087389 */ /* 0x000064000000000c */
[----:B01----:R-:W-:Y:S05]  /*05c0*/  ENDCOLLECTIVE ;  /* 0x000000000000791b */ /* 0x003fea0003800000 */
.L_x_214:
[----:B------:R-:W-:Y:S01]  /*05d0*/  HFMA2 R11, -RZ, RZ, 0, 5.9604644775390625e-08 ;  /* 0x00000001ff0b7431 */ /* 0x000fe200000001ff */
[----:B------:R-:W-:-:S05]  /*05e0*/  MOV R7, R8 ;  /* 0x0000000800077202 */ /* 0x000fca0000000f00 */
[----:B------:R-:W-:-:S05]  /*05f0*/  FADD R7, R6, R7 ;  /* 0x0000000706077221 */ /* 0x000fca0000000000 */
[----:B------:R-:W-:-:S07]  /*0600*/  MOV R3, R7 ;  /* 0x0000000700037202 */ /* 0x000fce0000000f00 */
[----:B------:R-:W-:Y:S05]  /*0610*/  WARPSYNC.COLLECTIVE R10, `(.L_x_215) ;  /* 0x000000000a087348 */ /* 0x000fea0003c00000 */
[----:B------:R0:W1:Y:S02]  /*0620*/  SHFL.DOWN P0, R8, R3, R11, R12 ;  /* 0x0800000b03087389 */ /* 0x000064000000000c */
[----:B01----:R-:W-:Y:S05]  /*0630*/  ENDCOLLECTIVE ;  /* 0x000000000000791b */ /* 0x003fea0003800000 */
.L_x_215:
[----:B------:R-:W-:Y:S05]  /*0640*/  BRA `(.L_x_216) ;  /* 0xfffffffc00547947 */ /* 0x000fea000383ffff */
.L_x_217:
        /* <DEDUP_REMOVED lines=11> */
.L_x_423:


//--------------------- .text._Z7reduce4IfLj16EEvPT_S1_j --------------------------
	.section	.text._Z7reduce4IfLj16EEvPT_S1_j,"ax",@progbits
	.align	128
        .global         _Z7reduce4IfLj16EEvPT_S1_j
        .type           _Z7reduce4IfLj16EEvPT_S1_j,@function
        .size           _Z7reduce4IfLj16EEvPT_S1_j,(.L_x_424 - _Z7reduce4IfLj16EEvPT_S1_j)
        .other          _Z7reduce4IfLj16EEvPT_S1_j,@"STO_CUDA_ENTRY STV_DEFAULT"
_Z7reduce4IfLj16EEvPT_S1_j:
.text._Z7reduce4IfLj16EEvPT_S1_j:
        /* <DEDUP_REMOVED lines=35> */
.L_x_219:
        /* <DEDUP_REMOVED lines=10> */
.L_x_218:
        /* <DEDUP_REMOVED lines=13> */
.L_x_228:
[----:B-1----:R-:W-:-:S07]  /*03a0*/  FADD R3, R7, R8 ;  /* 0x0000000807037221 */ /* 0x002fce0000000000 */
.L_x_221:
[----:B------:R-:W-:Y:S05]  /*03b0*/  BSYNC B0 ;  /* 0x0000000000007941 */ /* 0x000fea0003800000 */
.L_x_220:
[----:B------:R-:W-:-:S13]  /*03c0*/  LOP3.LUT P0, RZ, R9, R2, RZ, 0xfc, !PT ;  /* 0x0000000209ff7212 */ /* 0x000fda000780fcff */
[----:B------:R-:W-:Y:S05]  /*03d0*/  @P0 EXIT ;  /* 0x000000000000094d */ /* 0x000fea0003800000 */
[----:B------:R-:W1:Y:S02]  /*03e0*/  LDC.64 R4, c[0x0][0x388] ;  /* 0x0000e200ff047b82 */ /* 0x000e640000000a00 */
[----:B-1----:R-:W-:-:S05]  /*03f0*/  IMAD.WIDE.U32 R4, R0, 0x4, R4 ;  /* 0x0000000400047825 */ /* 0x002fca00078e0004 */
[----:B------:R-:W-:Y:S01]  /*0400*/  STG.E desc[UR6][R4.64], R3 ;  /* 0x0000000304007986 */ /* 0x000fe2000c101906 */
[----:B------:R-:W-:Y:S05]  /*0410*/  EXIT ;  /* 0x000000000000794d */ /* 0x000fea0003800000 */
.L_x_222:
[----:B------:R-:W-:Y:S02]  /*0420*/  HFMA2 R11, -RZ, RZ, 0, 9.5367431640625e-07 ;  /* 0x00000010ff0b7431 */ /* 0x000fe400000001ff */
[----:B------:R-:W-:Y:S01]  /*0430*/  IMAD.MOV.U32 R12, RZ, RZ, 0x1f ;  /* 0x0000001fff0c7424 */ /* 0x000fe200078e00ff */
[----:B------:R-:W-:-:S07]  /*0440*/  MOV R10, 0xffffffff ;  /* 0xffffffff000a7802 */ /* 0x000fce0000000f00 */
[----:B0-----:R-:W-:Y:S05]  /*0450*/  WARPSYNC.COLLECTIVE R10, `(.L_x_223) ;  /* 0x000000000a087348 */ /* 0x001fea0003c00000 */
[----:B0-----:R0:W1:Y:S02]  /*0460*/  SHFL.DOWN P0, R8, R3, R11, R12 ;  /* 0x0800000b03087389 */ /* 0x001064000000000c */
[----:B01----:R-:W-:Y:S05]  /*0470*/  ENDCOLLECTIVE ;  /* 0x000000000000791b */ /* 0x003fea0003800000 */
.L_x_223:
[----:B------:R-:W-:Y:S01]  /*0480*/  HFMA2 R11, -RZ, RZ, 0, 4.76837158203125e-07 ;  /* 0x00000008ff0b7431 */ /* 0x000fe200000001ff */
[----:B------:R-:W-:-:S05]  /*0490*/  MOV R4, R8 ;  /* 0x0000000800047202 */ /* 0x000fca0000000f00 */
[----:B------:R-:W-:-:S04]  /*04a0*/  FADD R4, R3, R4 ;  /* 0x0000000403047221 */ /* 0x000fc80000000000 */
[----:B------:R-:W-:-:S07]  /*04b0*/  IMAD.MOV.U32 R3, RZ, RZ, R4 ;  /* 0x000000ffff037224 */ /* 0x000fce00078e0004 */
[----:B------:R-:W-:Y:S05]  /*04c0*/  WARPSYNC.COLLECTIVE R10, `(.L_x_224) ;  /* 0x000000000a087348 */ /* 0x000fea0003c00000 */
[----:B------:R0:W1:Y:S02]  /*04d0*/  SHFL.DOWN P0, R8, R3, R11, R12 ;  /* 0x0800000b03087389 */ /* 0x000064000000000c */
[----:B01----:R-:W-:Y:S05]  /*04e0*/  ENDCOLLECTIVE ;  /* 0x000000000000791b */ /* 0x003fea0003800000 */
.L_x_224:
[----:B------:R-:W-:Y:S01]  /*04f0*/  HFMA2 R11, -RZ, RZ, 0, 2.384185791015625e-07 ;  /* 0x00000004ff0b7431 */ /* 0x000fe200000001ff */
[----:B------:R-:W-:-:S05]  /*0500*/  MOV R5, R8 ;  /* 0x0000000800057202 */ /* 0x000fca0000000f00 */
[----:B------:R-:W-:-:S04]  /*0510*/  FADD R5, R4, R5 ;  /* 0x0000000504057221 */ /* 0x000fc80000000000 */
[----:B------:R-:W-:-:S07]  /*0520*/  IMAD.MOV.U32 R3, RZ, RZ, R5 ;  /* 0x000000ffff037224 */ /* 0x000fce00078e0005 */
[----:B------:R-:W-:Y:S05]  /*0530*/  WARPSYNC.COLLECTIVE R10, `(.L_x_225) ;  /* 0x000000000a087348 */ /* 0x000fea0003c00000 */
[----:B------:R0:W1:Y:S02]  /*0540*/  SHFL.DOWN P0, R8, R3, R11, R12 ;  /* 0x0800000b03087389 */ /* 0x000064000000000c */
[----:B01----:R-:W-:Y:S05]  /*0550*/  ENDCOLLECTIVE ;  /* 0x000000000000791b */ /* 0x003fea0003800000 */
.L_x_225:
[----:B------:R-:W-:Y:S01]  /*0560*/  IMAD.MOV.U32 R11, RZ, RZ, 0x2 ;  /* 0x00000002ff0b7424 */ /* 0x000fe200078e00ff */
[----:B------:R-:W-:-:S05]  /*0570*/  MOV R6, R8 ;  /* 0x0000000800067202 */ /* 0x000fca0000000f00 */
[----:B------:R-:W-:-:S05]  /*0580*/  FADD R6, R5, R6 ;  /* 0x0000000605067221 */ /* 0x000fca0000000000 */
[----:B------:R-:W-:-:S07]  /*0590*/  MOV R3, R6 ;  /* 0x0000000600037202 */ /* 0x000fce0000000f00 */
[----:B------:R-:W-:Y:S05]  /*05a0*/  WARPSYNC.COLLECTIVE R10, `(.L_x_226) ;  /* 0x000000000a087348 */ /* 0x000fea0003c00000 */
[----:B------:R0:W1:Y:S02]  /*05b0*/  SHFL.DOWN P0, R8, R3, R11, R12 ;  /* 0x0800000b03087389 */ /* 0x000064000000000c */
[----:B01----:R-:W-:Y:S05]  /*05c0*/  ENDCOLLECTIVE ;  /* 0x000000000000791b */ /* 0x003fea0003800000 */
.L_x_226:
[----:B------:R-:W-:Y:S01]  /*05d0*/  HFMA2 R11, -RZ, RZ, 0, 5.9604644775390625e-08 ;  /* 0x00000001ff0b7431 */ /* 0x000fe200000001ff */
[----:B------:R-:W-:-:S05]  /*05e0*/  MOV R7, R8 ;  /* 0x0000000800077202 */ /* 0x000fca0000000f00 */
[----:B------:R-:W-:-:S05]  /*05f0*/  FADD R7, R6, R7 ;  /* 0x0000000706077221 */ /* 0x000fca0000000000 */
[----:B------:R-:W-:-:S07]  /*0600*/  MOV R3, R7 ;  /* 0x0000000700037202 */ /* 0x000fce0000000f00 */
[----:B------:R-:W-:Y:S05]  /*0610*/  WARPSYNC.COLLECTIVE R10, `(.L_x_227) ;  /* 0x000000000a087348 */ /* 0x000fea0003c00000 */
[----:B------:R0:W1:Y:S02]  /*0620*/  SHFL.DOWN P0, R8, R3, R11, R12 ;  /* 0x0800000b03087389 */ /* 0x000064000000000c */
[----:B01----:R-:W-:Y:S05]  /*0630*/  ENDCOLLECTIVE ;  /* 0x000000000000791b */ /* 0x003fea0003800000 */
.L_x_227:
[----:B------:R-:W-:Y:S05]  /*0640*/  BRA `(.L_x_228) ;  /* 0xfffffffc00547947 */ /* 0x000fea000383ffff */
.L_x_229:
        /* <DEDUP_REMOVED lines=11> */
.L_x_424:


//--------------------- .text._Z7reduce4IfLj32EEvPT_S1_j --------------------------
	.section	.text._Z7reduce4IfLj32EEvPT_S1_j,"ax",@progbits
	.align	128
        .global         _Z7reduce4IfLj32EEvPT_S1_j
        .type           _Z7reduce4IfLj32EEvPT_S1_j,@function
        .size           _Z7reduce4IfLj32EEvPT_S1_j,(.L_x_425 - _Z7reduce4IfLj32EEvPT_S1_j)
        .other          _Z7reduce4IfLj32EEvPT_S1_j,@"STO_CUDA_ENTRY STV_DEFAULT"
_Z7reduce4IfLj32EEvPT_S1_j:
.text._Z7reduce4IfLj32EEvPT_S1_j:
        /* <DEDUP_REMOVED lines=35> */
.L_x_231:
        /* <DEDUP_REMOVED lines=10> */
.L_x_230:
        /* <DEDUP_REMOVED lines=13> */
.L_x_240:
[----:B-1----:R-:W-:-:S07]  /*03a0*/  FADD R3, R7, R8 ;  /* 0x0000000807037221 */ /* 0x002fce0000000000 */
.L_x_233:
[----:B------:R-:W-:Y:S05]  /*03b0*/  BSYNC B0 ;  /* 0x0000000000007941 */ /* 0x000fea0003800000 */
.L_x_232:
[----:B------:R-:W-:-:S13]  /*03c0*/  LOP3.LUT P0, RZ, R9, R2, RZ, 0xfc, !PT ;  /* 0x0000000209ff7212 */ /* 0x000fda000780fcff */
[----:B------:R-:W-:Y:S05]  /*03d0*/  @P0 EXIT ;  /* 0x000000000000094d */ /* 0x000fea0003800000 */
[----:B------:R-:W1:Y:S02]  /*03e0*/  LDC.64 R4, c[0x0][0x388] ;  /* 0x0000e200ff047b82 */ /* 0x000e640000000a00 */
[----:B-1----:R-:W-:-:S05]  /*03f0*/  IMAD.WIDE.U32 R4, R0, 0x4, R4 ;  /* 0x0000000400047825 */ /* 0x002fca00078e0004 */
[----:B------:R-:W-:Y:S01]  /*0400*/  STG.E desc[UR6][R4.64], R3 ;  /* 0x0000000304007986 */ /* 0x000fe2000c101906 */
[----:B------:R-:W-:Y:S05]  /*0410*/  EXIT ;  /* 0x000000000000794d */ /* 0x000fea0003800000 */
.L_x_234:
[----:B------:R-:W-:Y:S02]  /*0420*/  HFMA2 R11, -RZ, RZ, 0, 9.5367431640625e-07 ;  /* 0x00000010ff0b7431 */ /* 0x000fe400000001ff */
[----:B------:R-:W-:Y:S01]  /*0430*/  IMAD.MOV.U32 R12, RZ, RZ, 0x1f ;  /* 0x0000001fff0c7424 */ /* 0x000fe200078e00ff */
[----:B------:R-:W-:-:S07]  /*0440*/  MOV R10, 0xffffffff ;  /* 0xffffffff000a7802 */ /* 0x000fce0000000f00 */
[----:B0-----:R-:W-:Y:S05]  /*0450*/  WARPSYNC.COLLECTIVE R10, `(.L_x_235) ;  /* 0x000000000a087348 */ /* 0x001fea0003c00000 */
[----:B0-----:R0:W1:Y:S02]  /*0460*/  SHFL.DOWN P0, R8, R3, R11, R12 ;  /* 0x0800000b03087389 */ /* 0x001064000000000c */
[----:B01----:R-:W-:Y:S05]  /*0470*/  ENDCOLLECTIVE ;  /* 0x000000000000791b */ /* 0x003fea0003800000 */
.L_x_235:
[----:B------:R-:W-:Y:S01]  /*0480*/  HFMA2 R11, -RZ, RZ, 0, 4.76837158203125e-07 ;  /* 0x00000008ff0b7431 */ /* 0x000fe200000001ff */
[----:B------:R-:W-:-:S05]  /*0490*/  MOV R4, R8 ;  /* 0x0000000800047202 */ /* 0x000fca0000000f00 */
[----:B------:R-:W-:-:S04]  /*04a0*/  FADD R4, R3, R4 ;  /* 0x0000000403047221 */ /* 0x000fc80000000000 */
[----:B------:R-:W-:-:S07]  /*04b0*/  IMAD.MOV.U32 R3, RZ, RZ, R4 ;  /* 0x000000ffff037224 */ /* 0x000fce00078e0004 */
[----:B------:R-:W-:Y:S05]  /*04c0*/  WARPSYNC.COLLECTIVE R10, `(.L_x_236) ;  /* 0x000000000a087348 */ /* 0x000fea0003c00000 */
[----:B------:R0:W1:Y:S02]  /*04d0*/  SHFL.DOWN P0, R8, R3, R11, R12 ;  /* 0x0800000b03087389 */ /* 0x000064000000000c */
[----:B01----:R-:W-:Y:S05]  /*04e0*/  ENDCOLLECTIVE ;  /* 0x000000000000791b */ /* 0x003fea0003800000 */
.L_x_236:
[----:B------:R-:W-:Y:S01]  /*04f0*/  HFMA2 R11, -RZ, RZ, 0, 2.384185791015625e-07 ;  /* 0x00000004ff0b7431 */ /* 0x000fe200000001ff */
[----:B------:R-:W-:-:S05]  /*0500*/  MOV R5, R8 ;  /* 0x0000000800057202 */ /* 0x000fca0000000f00 */
[----:B------:R-:W-:-:S04]  /*0510*/  FADD R5, R4, R5 ;  /* 0x0000000504057221 */ /* 0x000fc80000000000 */
[----:B------:R-:W-:-:S07]  /*0520*/  IMAD.MOV.U32 R3, RZ, RZ, R5 ;  /* 0x000000ffff037224 */ /* 0x000fce00078e0005 */
[----:B------:R-:W-:Y:S05]  /*0530*/  WARPSYNC.COLLECTIVE R10, `(.L_x_237) ;  /* 0x000000000a087348 */ /* 0x000fea0003c00000 */
[----:B------:R0:W1:Y:S02]  /*0540*/  SHFL.DOWN P0, R8, R3, R11, R12 ;  /* 0x0800000b03087389 */ /* 0x000064000000000c */
[----:B01----:R-:W-:Y:S05]  /*0550*/  ENDCOLLECTIVE ;  /* 0x000000000000791b */ /* 0x003fea0003800000 */
.L_x_237:
[----:B------:R-:W-:Y:S01]  /*0560*/  IMAD.MOV.U32 R11, RZ, RZ, 0x2 ;  /* 0x00000002ff0b7424 */ /* 0x000fe200078e00ff */
[----:B------:R-:W-:-:S05]  /*0570*/  MOV R6, R8 ;  /* 0x0000000800067202 */ /* 0x000fca0000000f00 */
[----:B------:R-:W-:-:S05]  /*0580*/  FADD R6, R5, R6 ;  /* 0x0000000605067221 */ /* 0x000fca0000000000 */
[----:B------:R-:W-:-:S07]  /*0590*/  MOV R3, R6 ;  /* 0x0000000600037202 */ /* 0x000fce0000000f00 */
[----:B------:R-:W-:Y:S05]  /*05a0*/  WARPSYNC.COLLECTIVE R10, `(.L_x_238) ;  /* 0x000000000a087348 */ /* 0x000fea0003c00000 */
[----:B------:R0:W1:Y:S02]  /*05b0*/  SHFL.DOWN P0, R8, R3, R11, R12 ;  /* 0x0800000b03087389 */ /* 0x000064000000000c */
[----:B01----:R-:W-:Y:S05]  /*05c0*/  ENDCOLLECTIVE ;  /* 0x000000000000791b */ /* 0x003fea0003800000 */
.L_x_238:
[----:B------:R-:W-:Y:S01]  /*05d0*/  HFMA2 R11, -RZ, RZ, 0, 5.9604644775390625e-08 ;  /* 0x00000001ff0b7431 */ /* 0x000fe200000001ff */
[----:B------:R-:W-:-:S05]  /*05e0*/  MOV R7, R8 ;  /* 0x0000000800077202 */ /* 0x000fca0000000f00 */
[----:B------:R-:W-:-:S05]  /*05f0*/  FADD R7, R6, R7 ;  /* 0x0000000706077221 */ /* 0x000fca0000000000 */
[----:B------:R-:W-:-:S07]  /*0600*/  MOV R3, R7 ;  /* 0x0000000700037202 */ /* 0x000fce0000000f00 */
[----:B------:R-:W-:Y:S05]  /*0610*/  WARPSYNC.COLLECTIVE R10, `(.L_x_239) ;  /* 0x000000000a087348 */ /* 0x000fea0003c00000 */
[----:B------:R0:W1:Y:S02]  /*0620*/  SHFL.DOWN P0, R8, R3, R11, R12 ;  /* 0x0800000b03087389 */ /* 0x000064000000000c */
[----:B01----:R-:W-:Y:S05]  /*0630*/  ENDCOLLECTIVE ;  /* 0x000000000000791b */ /* 0x003fea0003800000 */
.L_x_239:
[----:B------:R-:W-:Y:S05]  /*0640*/  BRA `(.L_x_240) ;  /* 0xfffffffc00547947 */ /* 0x000fea000383ffff */
.L_x_241:
        /* <DEDUP_REMOVED lines=11> */
.L_x_425:


//--------------------- .text._Z7reduce4IfLj64EEvPT_S1_j --------------------------
	.section	.text._Z7reduce4IfLj64EEvPT_S1_j,"ax",@progbits
	.align	128
        .global         _Z7reduce4IfLj64EEvPT_S1_j
        .type           _Z7reduce4IfLj64EEvPT_S1_j,@function
        .size           _Z7reduce4IfLj64EEvPT_S1_j,(.L_x_426 - _Z7reduce4IfLj64EEvPT_S1_j)
        .other          _Z7reduce4IfLj64EEvPT_S1_j,@"STO_CUDA_ENTRY STV_DEFAULT"
_Z7reduce4IfLj64EEvPT_S1_j:
.text._Z7reduce4IfLj64EEvPT_S1_j:
[----:B------:R-:W-:Y:S01]  /*0000*/  LDC R1, c[0x0][0x37c] ;  /* 0x0000df00ff017b82 */ /* 0x000fe20000000800 */
[----:B------:R-:W0:Y:S01]  /*0010*/  S2R R0, SR_CTAID.X ;  /* 0x0000000000007919 */ /* 0x000e220000002500 */
[----:B------:R-:W0:Y:S01]  /*0020*/  LDCU UR8, c[0x0][0x360] ;  /* 0x00006c00ff0877ac */ /* 0x000e220008000800 */
[----:B------:R-:W-:Y:S01]  /*0030*/  IMAD.MOV.U32 R9, RZ, RZ, RZ ;  /* 0x000000ffff097224 */ /* 0x000fe200078e00ff */
        /* <DEDUP_REMOVED lines=10> */
[----:B0-----:R-:W-:-:S05]  /*00e0*/  @!P0 IMAD.WIDE.U32 R4, R3, 0x4, R4 ;  /* 0x0000000403048825 */ /* 0x001fca00078e0004 */
[----:B---3--:R-:W2:Y:S01]  /*00f0*/  @!P0 LDG.E R9, desc[UR6][R4.64] ;  /* 0x0000000604098981 */ /* 0x008ea2000c1e1900 */
[----:B-1----:R-:W-:-:S06]  /*0100*/  @!P1 IMAD.WIDE.U32 R6, R11, 0x4, R6 ;  /* 0x000000040b069825 */ /* 0x002fcc00078e0006 */
[----:B------:R-:W2:Y:S01]  /*0110*/  @!P1 LDG.E R6, desc[UR6][R6.64] ;  /* 0x0000000606069981 */ /* 0x000ea2000c1e1900 */
[----:B------:R-:W0:Y:S01]  /*0120*/  S2UR UR5, SR_CgaCtaId ;  /* 0x00000000000579c3 */ /* 0x000e220000008800 */
[----:B------:R-:W1:Y:S01]  /*0130*/  S2R R3, SR_TID.Y ;  /* 0x0000000000037919 */ /* 0x000e620000002200 */
[----:B------:R-:W1:Y:S01]  /*0140*/  S2R R8, SR_TID.Z ;  /* 0x0000000000087919 */ /* 0x000e620000002300 */
[----:B------:R-:W1:Y:S01]  /*0150*/  LDCU UR9, c[0x0][0x364] ;  /* 0x00006c80ff0977ac */ /* 0x000e620008000800 */
[----:B------:R-:W-:Y:S02]  /*0160*/  UMOV UR4, 0x400 ;  /* 0x0000040000047882 */ /* 0x000fe40000000000 */
[----:B0-----:R-:W-:Y:S01]  /*0170*/  ULEA UR4, UR5, UR4, 0x18 ;  /* 0x0000000405047291 */ /* 0x001fe2000f8ec0ff */
[----:B-1----:R-:W-:-:S05]  /*0180*/  IMAD R3, R8, UR9, R3 ;  /* 0x0000000908037c24 */ /* 0x002fca000f8e0203 */
[----:B------:R-:W-:Y:S01]  /*0190*/  LEA R8, R2, UR4, 0x2 ;  /* 0x0000000402087c11 */ /* 0x000fe2000f8e10ff */
[----:B------:R-:W-:Y:S02]  /*01a0*/  UISETP.GE.U32.AND UP0, UPT, UR8, 0x42, UPT ;  /* 0x000000420800788c */ /* 0x000fe4000bf06070 */
[----:B------:R-:W-:-:S05]  /*01b0*/  IMAD R11, R3, UR8, RZ ;  /* 0x00000008030b7c24 */ /* 0x000fca000f8e02ff */
[----:B------:R-:W-:-:S04]  /*01c0*/  IADD3 R3, PT, PT, R11, R2, RZ ;  /* 0x000000020b037210 */ /* 0x000fc80007ffe0ff */
[----:B------:R-:W-:Y:S01]  /*01d0*/  ISETP.GT.U32.AND P0, PT, R3, 0x1f, PT ;  /* 0x0000001f0300780c */ /* 0x000fe20003f04070 */
[----:B--2---:R-:W-:-:S05]  /*01e0*/  @!P1 FADD R9, R9, R6 ;  /* 0x0000000609099221 */ /* 0x004fca0000000000 */
[----:B------:R0:W-:Y:S01]  /*01f0*/  STS [R8], R9 ;  /* 0x0000000908007388 */ /* 0x0001e20000000800 */
[----:B------:R-:W-:Y:S06]  /*0200*/  BAR.SYNC.DEFER_BLOCKING 0x0 ;  /* 0x0000000000007b1d */ /* 0x000fec0000010000 */
[----:B------:R-:W-:Y:S05]  /*0210*/  BRA.U !UP0, `(.L_x_242) ;  /* 0x00000001082c7547 */ /* 0x000fea000b800000 */
[----:B------:R-:W-:-:S07]  /*0220*/  MOV R3, UR8 ;  /* 0x0000000800037c02 */ /* 0x000fce0008000f00 */
.L_x_243:
[----:B------:R-:W-:-:S04]  /*0230*/  SHF.R.U32.HI R5, RZ, 0x1, R3 ;  /* 0x00000001ff057819 */ /* 0x000fc80000011603 */
[----:B------:R-:W-:-:S13]  /*0240*/  ISETP.GE.U32.AND P1, PT, R2, R5, PT ;  /* 0x000000050200720c */ /* 0x000fda0003f26070 */
[----:B------:R-:W-:-:S06]  /*0250*/  @!P1 IMAD R4, R5, 0x4, R8 ;  /* 0x0000000405049824 */ /* 0x000fcc00078e0208 */
[----:B------:R-:W0:Y:S02]  /*0260*/  @!P1 LDS R4, [R4] ;  /* 0x0000000004049984 */ /* 0x000e240000000800 */
[----:B0-----:R-:W-:-:S05]  /*0270*/  @!P1 FADD R9, R9, R4 ;  /* 0x0000000409099221 */ /* 0x001fca0000000000 */
[----:B------:R1:W-:Y:S01]  /*0280*/  @!P1 STS [R8], R9 ;  /* 0x0000000908009388 */ /* 0x0003e20000000800 */
[----:B------:R-:W-:Y:S01]  /*0290*/  BAR.SYNC.DEFER_BLOCKING 0x0 ;  /* 0x0000000000007b1d */ /* 0x000fe20000010000 */
[----:B------:R-:W-:Y:S02]  /*02a0*/  ISETP.GT.U32.AND P1, PT, R3, 0x83, PT ;  /* 0x000000830300780c */ /* 0x000fe40003f24070 */
[----:B------:R-:W-:-:S11]  /*02b0*/  MOV R3, R5 ;  /* 0x0000000500037202 */ /* 0x000fd60000000f00 */
[----:B-1----:R-:W-:Y:S05]  /*02c0*/  @P1 BRA `(.L_x_243) ;  /* 0xfffffffc00d81947 */ /* 0x002fea000383ffff */
.L_x_242:
[----:B------:R-:W-:Y:S04]  /*02d0*/  BSSY B0, `(.L_x_244) ;  /* 0x0000010000007945 */ /* 0x000fe80003800000 */
[----:B------:R-:W-:Y:S05]  /*02e0*/  @P0 BRA `(.L_x_245) ;  /* 0x0000000000380947 */ /* 0x000fea0003800000 */
[----:B0-----:R-:W0:Y:S01]  /*02f0*/  LDS R8, [R8+0x80] ;  /* 0x0000800008087984 */ /* 0x001e220000000800 */
[----:B------:R-:W-:Y:S01]  /*0300*/  UMOV UR4, 0xffffffff ;  /* 0xffffffff00047882 */ /* 0x000fe20000000000 */
[----:B0-----:R-:W-:Y:S02]  /*0310*/  FADD R9, R9, R8 ;  /* 0x0000000809097221 */ /* 0x001fe40000000000 */
[----:B------:R-:W-:Y:S05]  /*0320*/  BRA.DIV UR4, `(.L_x_246) ;  /* 0x0000000204447947 */ /* 0x000fea000b800000 */
[----:B------:R-:W0:Y:S02]  /*0330*/  SHFL.DOWN PT, R4, R9, 0x10, 0x1f ;  /* 0x0a001f0009047f89 */ /* 0x000e2400000e0000 */
[----:B0-----:R-:W-:-:S05]  /*0340*/  FADD R4, R9, R4 ;  /* 0x0000000409047221 */ /* 0x001fca0000000000 */
[----:B------:R-:W0:Y:S02]  /*0350*/  SHFL.DOWN PT, R3, R4, 0x8, 0x1f ;  /* 0x09001f0004037f89 */ /* 0x000e2400000e0000 */
[----:B0-----:R-:W-:-:S05]  /*0360*/  FADD R3, R4, R3 ;  /* 0x0000000304037221 */ /* 0x001fca0000000000 */
[----:B------:R-:W0:Y:S02]  /*0370*/  SHFL.DOWN PT, R6, R3, 0x4, 0x1f ;  /* 0x08801f0003067f89 */ /* 0x000e2400000e0000 */
[----:B0-----:R-:W-:-:S05]  /*0380*/  FADD R6, R3, R6 ;  /* 0x0000000603067221 */ /* 0x001fca0000000000 */
[----:B------:R-:W0:Y:S02]  /*0390*/  SHFL.DOWN PT, R5, R6, 0x2, 0x1f ;  /* 0x08401f0006057f89 */ /* 0x000e2400000e0000 */
[----:B0-----:R-:W-:-:S05]  /*03a0*/  FADD R5, R6, R5 ;  /* 0x0000000506057221 */ /* 0x001fca0000000000 */
[----:B------:R0:W1:Y:S02]  /*03b0*/  SHFL.DOWN PT, R8, R5, 0x1, 0x1f ;  /* 0x08201f0005087f89 */ /* 0x00006400000e0000 */
.L_x_252:
[----:B-1----:R-:W-:-:S07]  /*03c0*/  FADD R9, R5, R8 ;  /* 0x0000000805097221 */ /* 0x002fce0000000000 */
.L_x_245:
[----:B------:R-:W-:Y:S05]  /*03d0*/  BSYNC B0 ;  /* 0x0000000000007941 */ /* 0x000fea0003800000 */
.L_x_244:
[----:B------:R-:W-:-:S13]  /*03e0*/  LOP3.LUT P0, RZ, R11, R2, RZ, 0xfc, !PT ;  /* 0x000000020bff7212 */ /* 0x000fda000780fcff */
[----:B------:R-:W-:Y:S05]  /*03f0*/  @P0 EXIT ;  /* 0x000000000000094d */ /* 0x000fea0003800000 */
[----:B------:R-:W1:Y:S02]  /*0400*/  LDC.64 R2, c[0x0][0x388] ;  /* 0x0000e200ff027b82 */ /* 0x000e640000000a00 */
[----:B-1----:R-:W-:-:S05]  /*0410*/  IMAD.WIDE.U32 R2, R0, 0x4, R2 ;  /* 0x0000000400027825 */ /* 0x002fca00078e0002 */
[----:B------:R-:W-:Y:S01]  /*0420*/  STG.E desc[UR6][R2.64], R9 ;  /* 0x0000000902007986 */ /* 0x000fe2000c101906 */
[----:B------:R-:W-:Y:S05]  /*0430*/  EXIT ;  /* 0x000000000000794d */ /* 0x000fea0003800000 */
.L_x_246:
[----:B------:R-:W-:Y:S02]  /*0440*/  HFMA2 R10, -RZ, RZ, 0, 9.5367431640625e-07 ;  /* 0x00000010ff0a7431 */ /* 0x000fe400000001ff */
[----:B------:R-:W-:Y:S01]  /*0450*/  IMAD.MOV.U32 R12, RZ, RZ, 0x1f ;  /* 0x0000001fff0c7424 */ /* 0x000fe200078e00ff */
[----:B------:R-:W-:-:S07]  /*0460*/  MOV R7, 0xffffffff ;  /* 0xffffffff00077802 */ /* 0x000fce0000000f00 */
[----:B------:R-:W-:Y:S05]  /*0470*/  WARPSYNC.COLLECTIVE R7, `(.L_x_247) ;  /* 0x0000000007087348 */ /* 0x000fea0003c00000 */
[----:B------:R0:W1:Y:S02]  /*0480*/  SHFL.DOWN P0, R8, R9, R10, R12 ;  /* 0x0800000a09087389 */ /* 0x000064000000000c */
[----:B01----:R-:W-:Y:S05]  /*0490*/  ENDCOLLECTIVE ;  /* 0x000000000000791b */ /* 0x003fea0003800000 */
.L_x_247:
[----:B------:R-:W-:Y:S01]  /*04a0*/  HFMA2 R10, -RZ, RZ, 0, 4.76837158203125e-07 ;  /* 0x00000008ff0a7431 */ /* 0x000fe200000001ff */
[----:B------:R-:W-:-:S05]  /*04b0*/  MOV R4, R8 ;  /* 0x0000000800047202 */ /* 0x000fca0000000f00 */
[----:B------:R-:W-:-:S04]  /*04c0*/  FADD R4, R9, R4 ;  /* 0x0000000409047221 */ /* 0x000fc80000000000 */
[----:B------:R-:W-:-:S07]  /*04d0*/  IMAD.MOV.U32 R9, RZ, RZ, R4 ;  /* 0x000000ffff097224 */ /* 0x000fce00078e0004 */
[----:B------:R-:W-:Y:S05]  /*04e0*/  WARPSYNC.COLLECTIVE R7, `(.L_x_248) ;  /* 0x0000000007087348 */ /* 0x000fea0003c00000 */
[----:B------:R0:W1:Y:S02]  /*04f0*/  SHFL.DOWN P0, R8, R9, R10, R12 ;  /* 0x0800000a09087389 */ /* 0x000064000000000c */
[----:B01----:R-:W-:Y:S05]  /*0500*/  ENDCOLLECTIVE ;  /* 0x000000000000791b */ /* 0x003fea0003800000 */
.L_x_248:
[----:B------:R-:W-:Y:S01]  /*0510*/  HFMA2 R10, -RZ, RZ, 0, 2.384185791015625e-07 ;  /* 0x00000004ff0a7431 */ /* 0x000fe200000001ff */
[----:B------:R-:W-:-:S05]  /*0520*/  MOV R3, R8 ;  /* 0x0000000800037202 */ /* 0x000fca0000000f00 */
[----:B------:R-:W-:-:S04]  /*0530*/  FADD R3, R4, R3 ;  /* 0x0000000304037221 */ /* 0x000fc80000000000 */
[----:B------:R-:W-:-:S07]  /*0540*/  IMAD.MOV.U32 R9, RZ, RZ, R3 ;  /* 0x000000ffff097224 */ /* 0x000fce00078e0003 */
[----:B------:R-:W-:Y:S05]  /*0550*/  WARPSYNC.COLLECTIVE R7, `(.L_x_249) ;  /* 0x0000000007087348 */ /* 0x000fea0003c00000 */
[----:B------:R0:W1:Y:S02]  /*0560*/  SHFL.DOWN P0, R8, R9, R10, R12 ;  /* 0x0800000a09087389 */ /* 0x000064000000000c */
[----:B01----:R-:W-:Y:S05]  /*0570*/  ENDCOLLECTIVE ;  /* 0x000000000000791b */ /* 0x003fea0003800000 */
.L_x_249:
[----:B------:R-:W-:Y:S01]  /*0580*/  IMAD.MOV.U32 R10, RZ, RZ, 0x2 ;  /* 0x00000002ff0a7424 */ /* 0x000fe200078e00ff */
[----:B------:R-:W-:-:S05]  /*0590*/  MOV R6, R8 ;  /* 0x0000000800067202 */ /* 0x000fca0000000f00 */
[----:B------:R-:W-:-:S05]  /*05a0*/  FADD R6, R3, R6 ;  /* 0x0000000603067221 */ /* 0x000fca0000000000 */
[----:B------:R-:W-:-:S07]  /*05b0*/  MOV R9, R6 ;  /* 0x0000000600097202 */ /* 0x000fce0000000f00 */
[----:B------:R-:W-:Y:S05]  /*05c0*/  WARPSYNC.COLLECTIVE R7, `(.L_x_250) ;  /* 0x0000000007087348 */ /* 0x000fea0003c00000 */
[----:B------:R0:W1:Y:S02]  /*05d0*/  SHFL.DOWN P0, R8, R9, R10, R12 ;  /* 0x0800000a09087389 */ /* 0x000064000000000c */
[----:B01----:R-:W-:Y:S05]  /*05e0*/  ENDCOLLECTIVE ;  /* 0x000000000000791b */ /* 0x003fea0003800000 */
.L_x_250:
[----:B------:R-:W-:Y:S01]  /*05f0*/  HFMA2 R10, -RZ, RZ, 0, 5.9604644775390625e-08 ;  /* 0x00000001ff0a7431 */ /* 0x000fe200000001ff */
[----:B------:R-:W-:-:S05]  /*0600*/  MOV R5, R8 ;  /* 0x0000000800057202 */ /* 0x000fca0000000f00 */
[----:B------:R-:W-:-:S05]  /*0610*/  FADD R5, R6, R5 ;  /* 0x0000000506057221 */ /* 0x000fca0000000000 */
[----:B------:R-:W-:-:S07]  /*0620*/  MOV R9, R5 ;  /* 0x0000000500097202 */ /* 0x000fce0000000f00 */
[----:B------:R-:W-:Y:S05]  /*0630*/  WARPSYNC.COLLECTIVE R7, `(.L_x_251) ;  /* 0x0000000007087348 */ /* 0x000fea0003c00000 */
[----:B------:R0:W1:Y:S02]  /*0640*/  SHFL.DOWN P0, R8, R9, R10, R12 ;  /* 0x0800000a09087389 */ /* 0x000064000000000c */
[----:B01----:R-:W-:Y:S05]  /*0650*/  ENDCOLLECTIVE ;  /* 0x000000000000791b */ /* 0x003fea0003800000 */
.L_x_251:
[----:B------:R-:W-:Y:S05]  /*0660*/  BRA `(.L_x_252) ;  /* 0xfffffffc00547947 */ /* 0x000fea000383ffff */
.L_x_253:
        /* <DEDUP_REMOVED lines=9> */
.L_x_426:


//--------------------- .text._Z7reduce4IfLj128EEvPT_S1_j --------------------------
	.section	.text._Z7reduce4IfLj128EEvPT_S1_j,"ax",@progbits
	.align	128
        .global         _Z7reduce4IfLj128EEvPT_S1_j
        .type           _Z7reduce4IfLj128EEvPT_S1_j,@function
        .size           _Z7reduce4IfLj128EEvPT_S1_j,(.L_x_427 - _Z7reduce4IfLj128EEvPT_S1_j)
        .other          _Z7reduce4IfLj128EEvPT_S1_j,@"STO_CUDA_ENTRY STV_DEFAULT"
_Z7reduce4IfLj128EEvPT_S1_j:
.text._Z7reduce4IfLj128EEvPT_S1_j:
        /* <DEDUP_REMOVED lines=35> */
.L_x_255:
        /* <DEDUP_REMOVED lines=10> */
.L_x_254:
        /* <DEDUP_REMOVED lines=15> */
.L_x_264:
[----:B-1----:R-:W-:-:S07]  /*03c0*/  FADD R9, R5, R8 ;  /* 0x0000000805097221 */ /* 0x002fce0000000000 */
.L_x_257:
[----:B------:R-:W-:Y:S05]  /*03d0*/  BSYNC B0 ;  /* 0x0000000000007941 */ /* 0x000fea0003800000 */
.L_x_256:
[----:B------:R-:W-:-:S13]  /*03e0*/  LOP3.LUT P0, RZ, R11, R2, RZ, 0xfc, !PT ;  /* 0x000000020bff7212 */ /* 0x000fda000780fcff */
[----:B------:R-:W-:Y:S05]  /*03f0*/  @P0 EXIT ;  /* 0x000000000000094d */ /* 0x000fea0003800000 */
[----:B------:R-:W1:Y:S02]  /*0400*/  LDC.64 R2, c[0x0][0x388] ;  /* 0x0000e200ff027b82 */ /* 0x000e640000000a00 */
[----:B-1----:R-:W-:-:S05]  /*0410*/  IMAD.WIDE.U32 R2, R0, 0x4, R2 ;  /* 0x0000000400027825 */ /* 0x002fca00078e0002 */
[----:B------:R-:W-:Y:S01]  /*0420*/  STG.E desc[UR6][R2.64], R9 ;  /* 0x0000000902007986 */ /* 0x000fe2000c101906 */
[----:B------:R-:W-:Y:S05]  /*0430*/  EXIT ;  /* 0x000000000000794d */ /* 0x000fea0003800000 */
.L_x_258:
[----:B------:R-:W-:Y:S02]  /*0440*/  HFMA2 R10, -RZ, RZ, 0, 9.5367431640625e-07 ;  /* 0x00000010ff0a7431 */ /* 0x000fe400000001ff */
[----:B------:R-:W-:Y:S01]  /*0450*/  IMAD.MOV.U32 R12, RZ, RZ, 0x1f ;  /* 0x0000001fff0c7424 */ /* 0x000fe200078e00ff */
[----:B------:R-:W-:-:S07]  /*0460*/  MOV R7, 0xffffffff ;  /* 0xffffffff00077802 */ /* 0x000fce0000000f00 */
[----:B------:R-:W-:Y:S05]  /*0470*/  WARPSYNC.COLLECTIVE R7, `(.L_x_259) ;  /* 0x0000000007087348 */ /* 0x000fea0003c00000 */
[----:B------:R0:W1:Y:S02]  /*0480*/  SHFL.DOWN P0, R8, R9, R10, R12 ;  /* 0x0800000a09087389 */ /* 0x000064000000000c */
[----:B01----:R-:W-:Y:S05]  /*0490*/  ENDCOLLECTIVE ;  /* 0x000000000000791b */ /* 0x003fea0003800000 */
.L_x_259:
[----:B------:R-:W-:Y:S01]  /*04a0*/  HFMA2 R10, -RZ, RZ, 0, 4.76837158203125e-07 ;  /* 0x00000008ff0a7431 */ /* 0x000fe200000001ff */
[----:B------:R-:W-:-:S05]  /*04b0*/  MOV R4, R8 ;  /* 0x0000000800047202 */ /* 0x000fca0000000f00 */
[----:B------:R-:W-:-:S04]  /*04c0*/  FADD R4, R9, R4 ;  /* 0x0000000409047221 */ /* 0x000fc80000000000 */
[----:B------:R-:W-:-:S07]  /*04d0*/  IMAD.MOV.U32 R9, RZ, RZ, R4 ;  /* 0x000000ffff097224 */ /* 0x000fce00078e0004 */
[----:B------:R-:W-:Y:S05]  /*04e0*/  WARPSYNC.COLLECTIVE R7, `(.L_x_260) ;  /* 0x0000000007087348 */ /* 0x000fea0003c00000 */
[----:B------:R0:W1:Y:S02]  /*04f0*/  SHFL.DOWN P0, R8, R9, R10, R12 ;  /* 0x0800000a09087389 */ /* 0x000064000000000c */
[----:B01----:R-:W-:Y:S05]  /*0500*/  ENDCOLLECTIVE ;  /* 0x000000000000791b */ /* 0x003fea0003800000 */
.L_x_260:
[----:B------:R-:W-:Y:S01]  /*0510*/  HFMA2 R10, -RZ, RZ, 0, 2.384185791015625e-07 ;  /* 0x00000004ff0a7431 */ /* 0x000fe200000001ff */
[----:B------:R-:W-:-:S05]  /*0520*/  MOV R3, R8 ;  /* 0x0000000800037202 */ /* 0x000fca0000000f00 */
[----:B------:R-:W-:-:S04]  /*0530*/  FADD R3, R4, R3 ;  /* 0x0000000304037221 */ /* 0x000fc80000000000 */
[----:B------:R-:W-:-:S07]  /*0540*/  IMAD.MOV.U32 R9, RZ, RZ, R3 ;  /* 0x000000ffff097224 */ /* 0x000fce00078e0003 */
[----:B------:R-:W-:Y:S05]  /*0550*/  WARPSYNC.COLLECTIVE R7, `(.L_x_261) ;  /* 0x0000000007087348 */ /* 0x000fea0003c00000 */
[----:B------:R0:W1:Y:S02]  /*0560*/  SHFL.DOWN P0, R8, R9, R10, R12 ;  /* 0x0800000a09087389 */ /* 0x000064000000000c */
[----:B01----:R-:W-:Y:S05]  /*0570*/  ENDCOLLECTIVE ;  /* 0x000000000000791b */ /* 0x003fea0003800000 */
.L_x_261:
[----:B------:R-:W-:Y:S01]  /*0580*/  IMAD.MOV.U32 R10, RZ, RZ, 0x2 ;  /* 0x00000002ff0a7424 */ /* 0x000fe200078e00ff */
[----:B------:R-:W-:-:S05]  /*0590*/  MOV R6, R8 ;  /* 0x0000000800067202 */ /* 0x000fca0000000f00 */
[----:B------:R-:W-:-:S05]  /*05a0*/  FADD R6, R3, R6 ;  /* 0x0000000603067221 */ /* 0x000fca0000000000 */
[----:B------:R-:W-:-:S07]  /*05b0*/  MOV R9, R6 ;  /* 0x0000000600097202 */ /* 0x000fce0000000f00 */
[----:B------:R-:W-:Y:S05]  /*05c0*/  WARPSYNC.COLLECTIVE R7, `(.L_x_262) ;  /* 0x0000000007087348 */ /* 0x000fea0003c00000 */
[----:B------:R0:W1:Y:S02]  /*05d0*/  SHFL.DOWN P0, R8, R9, R10, R12 ;  /* 0x0800000a09087389 */ /* 0x000064000000000c */
[----:B01----:R-:W-:Y:S05]  /*05e0*/  ENDCOLLECTIVE ;  /* 0x000000000000791b */ /* 0x003fea0003800000 */
.L_x_262:
[----:B------:R-:W-:Y:S01]  /*05f0*/  HFMA2 R10, -RZ, RZ, 0, 5.9604644775390625e-08 ;  /* 0x00000001ff0a7431 */ /* 0x000fe200000001ff */
[----:B------:R-:W-:-:S05]  /*0600*/  MOV R5, R8 ;  /* 0x0000000800057202 */ /* 0x000fca0000000f00 */
[----:B------:R-:W-:-:S05]  /*0610*/  FADD R5, R6, R5 ;  /* 0x0000000506057221 */ /* 0x000fca0000000000 */
[----:B------:R-:W-:-:S07]  /*0620*/  MOV R9, R5 ;  /* 0x0000000500097202 */ /* 0x000fce0000000f00 */
[----:B------:R-:W-:Y:S05]  /*0630*/  WARPSYNC.COLLECTIVE R7, `(.L_x_263) ;  /* 0x0000000007087348 */ /* 0x000fea0003c00000 */
[----:B------:R0:W1:Y:S02]  /*0640*/  SHFL.DOWN P0, R8, R9, R10, R12 ;  /* 0x0800000a09087389 */ /* 0x000064000000000c */
[----:B01----:R-:W-:Y:S05]  /*0650*/  ENDCOLLECTIVE ;  /* 0x000000000000791b */ /* 0x003fea0003800000 */
.L_x_263:
[----:B------:R-:W-:Y:S05]  /*0660*/  BRA `(.L_x_264) ;  /* 0xfffffffc00547947 */ /* 0x000fea000383ffff */
.L_x_265:
        /* <DEDUP_REMOVED lines=9> */
.L_x_427:


//--------------------- .text._Z7reduce4IfLj256EEvPT_S1_j --------------------------
	.section	.text._Z7reduce4IfLj256EEvPT_S1_j,"ax",@progbits
	.align	128
        .global         _Z7reduce4IfLj256EEvPT_S1_j
        .type           _Z7reduce4IfLj256EEvPT_S1_j,@function
        .size           _Z7reduce4IfLj256EEvPT_S1_j,(.L_x_428 - _Z7reduce4IfLj256EEvPT_S1_j)
        .other          _Z7reduce4IfLj256EEvPT_S1_j,@"STO_CUDA_ENTRY STV_DEFAULT"
_Z7reduce4IfLj256EEvPT_S1_j:
.text._Z7reduce4IfLj256EEvPT_S1_j:
        /* <DEDUP_REMOVED lines=35> */
.L_x_267:
        /* <DEDUP_REMOVED lines=10> */
.L_x_266:
        /* <DEDUP_REMOVED lines=15> */
.L_x_276:
[----:B-1----:R-:W-:-:S07]  /*03c0*/  FADD R9, R5, R8 ;  /* 0x0000000805097221 */ /* 0x002fce0000000000 */
.L_x_269:
[----:B------:R-:W-:Y:S05]  /*03d0*/  BSYNC B0 ;  /* 0x0000000000007941 */ /* 0x000fea0003800000 */
.L_x_268:
[----:B------:R-:W-:-:S13]  /*03e0*/  LOP3.LUT P0, RZ, R11, R2, RZ, 0xfc, !PT ;  /* 0x000000020bff7212 */ /* 0x000fda000780fcff */
[----:B------:R-:W-:Y:S05]  /*03f0*/  @P0 EXIT ;  /* 0x000000000000094d */ /* 0x000fea0003800000 */
[----:B------:R-:W1:Y:S02]  /*0400*/  LDC.64 R2, c[0x0][0x388] ;  /* 0x0000e200ff027b82 */ /* 0x000e640000000a00 */
[----:B-1----:R-:W-:-:S05]  /*0410*/  IMAD.WIDE.U32 R2, R0, 0x4, R2 ;  /* 0x0000000400027825 */ /* 0x002fca00078e0002 */
[----:B------:R-:W-:Y:S01]  /*0420*/  STG.E desc[UR6][R2.64], R9 ;  /* 0x0000000902007986 */ /* 0x000fe2000c101906 */
[----:B------:R-:W-:Y:S05]  /*0430*/  EXIT ;  /* 0x000000000000794d */ /* 0x000fea0003800000 */
.L_x_270:
[----:B------:R-:W-:Y:S02]  /*0440*/  HFMA2 R10, -RZ, RZ, 0, 9.5367431640625e-07 ;  /* 0x00000010ff0a7431 */ /* 0x000fe400000001ff */
[----:B------:R-:W-:Y:S01]  /*0450*/  IMAD.MOV.U32 R12, RZ, RZ, 0x1f ;  /* 0x0000001fff0c7424 */ /* 0x000fe200078e00ff */
[----:B------:R-:W-:-:S07]  /*0460*/  MOV R7, 0xffffffff ;  /* 0xffffffff00077802 */ /* 0x000fce0000000f00 */
[----:B------:R-:W-:Y:S05]  /*0470*/  WARPSYNC.COLLECTIVE R7, `(.L_x_271) ;  /* 0x0000000007087348 */ /* 0x000fea0003c00000 */
[----:B------:R0:W1:Y:S02]  /*0480*/  SHFL.DOWN P0, R8, R9, R10, R12 ;  /* 0x0800000a09087389 */ /* 0x000064000000000c */
[----:B01----:R-:W-:Y:S05]  /*0490*/  ENDCOLLECTIVE ;  /* 0x000000000000791b */ /* 0x003fea0003800000 */
.L_x_271:
[----:B------:R-:W-:Y:S01]  /*04a0*/  HFMA2 R10, -RZ, RZ, 0, 4.76837158203125e-07 ;  /* 0x00000008ff0a7431 */ /* 0x000fe200000001ff */
[----:B------:R-:W-:-:S05]  /*04b0*/  MOV R4, R8 ;  /* 0x0000000800047202 */ /* 0x000fca0000000f00 */
[----:B------:R-:W-:-:S04]  /*04c0*/  FADD R4, R9, R4 ;  /* 0x0000000409047221 */ /* 0x000fc80000000000 */
[----:B------:R-:W-:-:S07]  /*04d0*/  IMAD.MOV.U32 R9, RZ, RZ, R4 ;  /* 0x000000ffff097224 */ /* 0x000fce00078e0004 */
[----:B------:R-:W-:Y:S05]  /*04e0*/  WARPSYNC.COLLECTIVE R7, `(.L_x_272) ;  /* 0x0000000007087348 */ /* 0x000fea0003c00000 */
[----:B------:R0:W1:Y:S02]  /*04f0*/  SHFL.DOWN P0, R8, R9, R10, R12 ;  /* 0x0800000a09087389 */ /* 0x000064000000000c */
[----:B01----:R-:W-:Y:S05]  /*0500*/  ENDCOLLECTIVE ;  /* 0x000000000000791b */ /* 0x003fea0003800000 */
.L_x_272:
[----:B------:R-:W-:Y:S01]  /*0510*/  HFMA2 R10, -RZ, RZ, 0, 2.384185791015625e-07 ;  /* 0x00000004ff0a7431 */ /* 0x000fe200000001ff */
[----:B------:R-:W-:-:S05]  /*0520*/  MOV R3, R8 ;  /* 0x0000000800037202 */ /* 0x000fca0000000f00 */
[----:B------:R-:W-:-:S04]  /*0530*/  FADD R3, R4, R3 ;  /* 0x0000000304037221 */ /* 0x000fc80000000000 */
[----:B------:R-:W-:-:S07]  /*0540*/  IMAD.MOV.U32 R9, RZ, RZ, R3 ;  /* 0x000000ffff097224 */ /* 0x000fce00078e0003 */
[----:B------:R-:W-:Y:S05]  /*0550*/  WARPSYNC.COLLECTIVE R7, `(.L_x_273) ;  /* 0x0000000007087348 */ /* 0x000fea0003c00000 */
[----:B------:R0:W1:Y:S02]  /*0560*/  SHFL.DOWN P0, R8, R9, R10, R12 ;  /* 0x0800000a09087389 */ /* 0x000064000000000c */
[----:B01----:R-:W-:Y:S05]  /*0570*/  ENDCOLLECTIVE ;  /* 0x000000000000791b */ /* 0x003fea0003800000 */
.L_x_273:
[----:B------:R-:W-:Y:S01]  /*0580*/  IMAD.MOV.U32 R10, RZ, RZ, 0x2 ;  /* 0x00000002ff0a7424 */ /* 0x000fe200078e00ff */
[----:B------:R-:W-:-:S05]  /*0590*/  MOV R6, R8 ;  /* 0x0000000800067202 */ /* 0x000fca0000000f00 */
[----:B------:R-:W-:-:S05]  /*05a0*/  FADD R6, R3, R6 ;  /* 0x0000000603067221 */ /* 0x000fca0000000000 */
[----:B------:R-:W-:-:S07]  /*05b0*/  MOV R9, R6 ;  /* 0x0000000600097202 */ /* 0x000fce0000000f00 */
[----:B------:R-:W-:Y:S05]  /*05c0*/  WARPSYNC.COLLECTIVE R7, `(.L_x_274) ;  /* 0x0000000007087348 */ /* 0x000fea0003c00000 */
[----:B------:R0:W1:Y:S02]  /*05d0*/  SHFL.DOWN P0, R8, R9, R10, R12 ;  /* 0x0800000a09087389 */ /* 0x000064000000000c */
[----:B01----:R-:W-:Y:S05]  /*05e0*/  ENDCOLLECTIVE ;  /* 0x000000000000791b */ /* 0x003fea0003800000 */
.L_x_274:
[----:B------:R-:W-:Y:S01]  /*05f0*/  HFMA2 R10, -RZ, RZ, 0, 5.9604644775390625e-08 ;  /* 0x00000001ff0a7431 */ /* 0x000fe200000001ff */
[----:B------:R-:W-:-:S05]  /*0600*/  MOV R5, R8 ;  /* 0x0000000800057202 */ /* 0x000fca0000000f00 */
[----:B------:R-:W-:-:S05]  /*0610*/  FADD R5, R6, R5 ;  /* 0x0000000506057221 */ /* 0x000fca0000000000 */
[----:B------:R-:W-:-:S07]  /*0620*/  MOV R9, R5 ;  /* 0x0000000500097202 */ /* 0x000fce0000000f00 */
[----:B------:R-:W-:Y:S05]  /*0630*/  WARPSYNC.COLLECTIVE R7, `(.L_x_275) ;  /* 0x0000000007087348 */ /* 0x000fea0003c00000 */
[----:B------:R0:W1:Y:S02]  /*0640*/  SHFL.DOWN P0, R8, R9, R10, R12 ;  /* 0x0800000a09087389 */ /* 0x000064000000000c */
[----:B01----:R-:W-:Y:S05]  /*0650*/  ENDCOLLECTIVE ;  /* 0x000000000000791b */ /* 0x003fea0003800000 */
.L_x_275:
[----:B------:R-:W-:Y:S05]  /*0660*/  BRA `(.L_x_276) ;  /* 0xfffffffc00547947 */ /* 0x000fea000383ffff */
.L_x_277:
        /* <DEDUP_REMOVED lines=9> */
.L_x_428:


//--------------------- .text._Z7reduce4IfLj512EEvPT_S1_j --------------------------
	.section	.text._Z7reduce4IfLj512EEvPT_S1_j,"ax",@progbits
	.align	128
        .global         _Z7reduce4IfLj512EEvPT_S1_j
        .type           _Z7reduce4IfLj512EEvPT_S1_j,@function
        .size           _Z7reduce4IfLj512EEvPT_S1_j,(.L_x_429 - _Z7reduce4IfLj512EEvPT_S1_j)
        .other          _Z7reduce4IfLj512EEvPT_S1_j,@"STO_CUDA_ENTRY STV_DEFAULT"
_Z7reduce4IfLj512EEvPT_S1_j:
.text._Z7reduce4IfLj512EEvPT_S1_j:
        /* <DEDUP_REMOVED lines=35> */
.L_x_279:
        /* <DEDUP_REMOVED lines=10> */
.L_x_278:
        /* <DEDUP_REMOVED lines=15> */
.L_x_288:
[----:B-1----:R-:W-:-:S07]  /*03c0*/  FADD R9, R5, R8 ;  /* 0x0000000805097221 */ /* 0x002fce0000000000 */
.L_x_281:
[----:B------:R-:W-:Y:S05]  /*03d0*/  BSYNC B0 ;  /* 0x0000000000007941 */ /* 0x000fea0003800000 */
.L_x_280:
[----:B------:R-:W-:-:S13]  /*03e0*/  LOP3.LUT P0, RZ, R11, R2, RZ, 0xfc, !PT ;  /* 0x000000020bff7212 */ /* 0x000fda000780fcff */
[----:B------:R-:W-:Y:S05]  /*03f0*/  @P0 EXIT ;  /* 0x000000000000094d */ /* 0x000fea0003800000 */
[----:B------:R-:W1:Y:S02]  /*0400*/  LDC.64 R2, c[0x0][0x388] ;  /* 0x0000e200ff027b82 */ /* 0x000e640000000a00 */
[----:B-1----:R-:W-:-:S05]  /*0410*/  IMAD.WIDE.U32 R2, R0, 0x4, R2 ;  /* 0x0000000400027825 */ /* 0x002fca00078e0002 */
[----:B------:R-:W-:Y:S01]  /*0420*/  STG.E desc[UR6][R2.64], R9 ;  /* 0x0000000902007986 */ /* 0x000fe2000c101906 */
[----:B------:R-:W-:Y:S05]  /*0430*/  EXIT ;  /* 0x000000000000794d */ /* 0x000fea0003800000 */
.L_x_282:
[----:B------:R-:W-:Y:S02]  /*0440*/  HFMA2 R10, -RZ, RZ, 0, 9.5367431640625e-07 ;  /* 0x00000010ff0a7431 */ /* 0x000fe400000001ff */
[----:B------:R-:W-:Y:S01]  /*0450*/  IMAD.MOV.U32 R12, RZ, RZ, 0x1f ;  /* 0x0000001fff0c7424 */ /* 0x000fe200078e00ff */
[----:B------:R-:W-:-:S07]  /*0460*/  MOV R7, 0xffffffff ;  /* 0xffffffff00077802 */ /* 0x000fce0000000f00 */
[----:B------:R-:W-:Y:S05]  /*0470*/  WARPSYNC.COLLECTIVE R7, `(.L_x_283) ;  /* 0x0000000007087348 */ /* 0x000fea0003c00000 */
[----:B------:R0:W1:Y:S02]  /*0480*/  SHFL.DOWN P0, R8, R9, R10, R12 ;  /* 0x0800000a09087389 */ /* 0x000064000000000c */
[----:B01----:R-:W-:Y:S05]  /*0490*/  ENDCOLLECTIVE ;  /* 0x000000000000791b */ /* 0x003fea0003800000 */
.L_x_283:
[----:B------:R-:W-:Y:S01]  /*04a0*/  HFMA2 R10, -RZ, RZ, 0, 4.76837158203125e-07 ;  /* 0x00000008ff0a7431 */ /* 0x000fe200000001ff */
[----:B------:R-:W-:-:S05]  /*04b0*/  MOV R4, R8 ;  /* 0x0000000800047202 */ /* 0x000fca0000000f00 */
[----:B------:R-:W-:-:S04]  /*04c0*/  FADD R4, R9, R4 ;  /* 0x0000000409047221 */ /* 0x000fc80000000000 */
[----:B------:R-:W-:-:S07]  /*04d0*/  IMAD.MOV.U32 R9, RZ, RZ, R4 ;  /* 0x000000ffff097224 */ /* 0x000fce00078e0004 */
[----:B------:R-:W-:Y:S05]  /*04e0*/  WARPSYNC.COLLECTIVE R7, `(.L_x_284) ;  /* 0x0000000007087348 */ /* 0x000fea0003c00000 */
[----:B------:R0:W1:Y:S02]  /*04f0*/  SHFL.DOWN P0, R8, R9, R10, R12 ;  /* 0x0800000a09087389 */ /* 0x000064000000000c */
[----:B01----:R-:W-:Y:S05]  /*0500*/  ENDCOLLECTIVE ;  /* 0x000000000000791b */ /* 0x003fea0003800000 */
.L_x_284:
[----:B------:R-:W-:Y:S01]  /*0510*/  HFMA2 R10, -RZ, RZ, 0, 2.384185791015625e-07 ;  /* 0x00000004ff0a7431 */ /* 0x000fe200000001ff */
[----:B------:R-:W-:-:S05]  /*0520*/  MOV R3, R8 ;  /* 0x0000000800037202 */ /* 0x000fca0000000f00 */
[----:B------:R-:W-:-:S04]  /*0530*/  FADD R3, R4, R3 ;  /* 0x0000000304037221 */ /* 0x000fc80000000000 */
[----:B------:R-:W-:-:S07]  /*0540*/  IMAD.MOV.U32 R9, RZ, RZ, R3 ;  /* 0x000000ffff097224 */ /* 0x000fce00078e0003 */
[----:B------:R-:W-:Y:S05]  /*0550*/  WARPSYNC.COLLECTIVE R7, `(.L_x_285) ;  /* 0x0000000007087348 */ /* 0x000fea0003c00000 */
[----:B------:R0:W1:Y:S02]  /*0560*/  SHFL.DOWN P0, R8, R9, R10, R12 ;  /* 0x0800000a09087389 */ /* 0x000064000000000c */
[----:B01----:R-:W-:Y:S05]  /*0570*/  ENDCOLLECTIVE ;  /* 0x000000000000791b */ /* 0x003fea0003800000 */
.L_x_285:
[----:B------:R-:W-:Y:S01]  /*0580*/  IMAD.MOV.U32 R10, RZ, RZ, 0x2 ;  /* 0x00000002ff0a7424 */ /* 0x000fe200078e00ff */
[----:B------:R-:W-:-:S05]  /*0590*/  MOV R6, R8 ;  /* 0x0000000800067202 */ /* 0x000fca0000000f00 */
[----:B------:R-:W-:-:S05]  /*05a0*/  FADD R6, R3, R6 ;  /* 0x0000000603067221 */ /* 0x000fca0000000000 */
[----:B------:R-:W-:-:S07]  /*05b0*/  MOV R9, R6 ;  /* 0x0000000600097202 */ /* 0x000fce0000000f00 */
[----:B------:R-:W-:Y:S05]  /*05c0*/  WARPSYNC.COLLECTIVE R7, `(.L_x_286) ;  /* 0x0000000007087348 */ /* 0x000fea0003c00000 */
[----:B------:R0:W1:Y:S02]  /*05d0*/  SHFL.DOWN P0, R8, R9, R10, R12 ;  /* 0x0800000a09087389 */ /* 0x000064000000000c */
[----:B01----:R-:W-:Y:S05]  /*05e0*/  ENDCOLLECTIVE ;  /* 0x000000000000791b */ /* 0x003fea0003800000 */
.L_x_286:
[----:B------:R-:W-:Y:S01]  /*05f0*/  HFMA2 R10, -RZ, RZ, 0, 5.9604644775390625e-08 ;  /* 0x00000001ff0a7431 */ /* 0x000fe200000001ff */
[----:B------:R-:W-:-:S05]  /*0600*/  MOV R5, R8 ;  /* 0x0000000800057202 */ /* 0x000fca0000000f00 */
[----:B------:R-:W-:-:S05]  /*0610*/  FADD R5, R6, R5 ;  /* 0x0000000506057221 */ /* 0x000fca0000000000 */
[----:B------:R-:W-:-:S07]  /*0620*/  MOV R9, R5 ;  /* 0x0000000500097202 */ /* 0x000fce0000000f00 */
[----:B------:R-:W-:Y:S05]  /*0630*/  WARPSYNC.COLLECTIVE R7, `(.L_x_287) ;  /* 0x0000000007087348 */ /* 0x000fea0003c00000 */
[----:B------:R0:W1:Y:S02]  /*0640*/  SHFL.DOWN P0, R8, R9, R10, R12 ;  /* 0x0800000a09087389 */ /* 0x000064000000000c */
[----:B01----:R-:W-:Y:S05]  /*0650*/  ENDCOLLECTIVE ;  /* 0x000000000000791b */ /* 0x003fea0003800000 */
.L_x_287:
[----:B------:R-:W-:Y:S05]  /*0660*/  BRA `(.L_x_288) ;  /* 0xfffffffc00547947 */ /* 0x000fea000383ffff */
.L_x_289:
        /* <DEDUP_REMOVED lines=9> */
.L_x_429:


//--------------------- .text._Z7reduce4IiLj1EEvPT_S1_j --------------------------
	.section	.text._Z7reduce4IiLj1EEvPT_S1_j,"ax",@progbits
	.align	128
        .global         _Z7reduce4IiLj1EEvPT_S1_j
        .type           _Z7reduce4IiLj1EEvPT_S1_j,@function
        .size           _Z7reduce4IiLj1EEvPT_S1_j,(.L_x_430 - _Z7reduce4IiLj1EEvPT_S1_j)
        .other          _Z7reduce4IiLj1EEvPT_S1_j,@"STO_CUDA_ENTRY STV_DEFAULT"
_Z7reduce4IiLj1EEvPT_S1_j:
.text._Z7reduce4IiLj1EEvPT_S1_j:
[----:B------:R-:W-:Y:S01]  /*0000*/  LDC R1, c[0x0][0x37c] ;  /* 0x0000df00ff017b82 */ /* 0x000fe20000000800 */
[----:B------:R-:W0:Y:S01]  /*0010*/  S2R R0, SR_CTAID.X ;  /* 0x0000000000007919 */ /* 0x000e220000002500 */
[----:B------:R-:W0:Y:S01]  /*0020*/  LDCU UR8, c[0x0][0x360] ;  /* 0x00006c00ff0877ac */ /* 0x000e220008000800 */
[----:B------:R-:W1:Y:S01]  /*0030*/  S2R R2, SR_TID.X ;  /* 0x0000000000027919 */ /* 0x000e620000002100 */
[----:B------:R-:W2:Y:S01]  /*0040*/  LDCU UR4, c[0x0][0x390] ;  /* 0x00007200ff0477ac */ /* 0x000ea20008000800 */
[----:B------:R-:W3:Y:S01]  /*0050*/  LDCU.64 UR6, c[0x0][0x358] ;  /* 0x00006b00ff0677ac */ /* 0x000ee20008000a00 */
[----:B0-----:R-:W-:-:S04]  /*0060*/  IMAD R3, R0, UR8, RZ ;  /* 0x0000000800037c24 */ /* 0x001fc8000f8e02ff */
[----:B-1----:R-:W-:-:S05]  /*0070*/  IMAD R3, R3, 0x2, R2 ;  /* 0x0000000203037824 */ /* 0x002fca00078e0202 */
        /* <DEDUP_REMOVED lines=19> */
[----:B------:R-:W-:-:S04]  /*01b0*/  IMAD R9, R9, UR8, RZ ;  /* 0x0000000809097c24 */ /* 0x000fc8000f8e02ff */
[----:B0-----:R-:W-:-:S05]  /*01c0*/  IMAD.IADD R4, R9, 0x1, R2 ;  /* 0x0000000109047824 */ /* 0x001fca00078e0202 */
[----:B------:R-:W-:Y:S02]  /*01d0*/  ISETP.GT.U32.AND P0, PT, R4, 0x1f, PT ;  /* 0x0000001f0400780c */ /* 0x000fe40003f04070 */
[----:B--2---:R-:W-:-:S05]  /*01e0*/  @!P1 IADD3 R3, PT, PT, R3, R6, RZ ;  /* 0x0000000603039210 */ /* 0x004fca0007ffe0ff */
[----:B------:R0:W-:Y:S01]  /*01f0*/  STS [R8], R3 ;  /* 0x0000000308007388 */ /* 0x0001e20000000800 */
[----:B------:R-:W-:Y:S06]  /*0200*/  BAR.SYNC.DEFER_BLOCKING 0x0 ;  /* 0x0000000000007b1d */ /* 0x000fec0000010000 */
[----:B------:R-:W-:Y:S05]  /*0210*/  BRA.U !UP0, `(.L_x_290) ;  /* 0x00000001082c7547 */ /* 0x000fea000b800000 */
[----:B------:R-:W-:-:S07]  /*0220*/  MOV R4, UR8 ;  /* 0x0000000800047c02 */ /* 0x000fce0008000f00 */
.L_x_291:
[----:B------:R-:W-:-:S04]  /*0230*/  SHF.R.U32.HI R7, RZ, 0x1, R4 ;  /* 0x00000001ff077819 */ /* 0x000fc80000011604 */
[----:B------:R-:W-:-:S13]  /*0240*/  ISETP.GE.U32.AND P1, PT, R2, R7, PT ;  /* 0x000000070200720c */ /* 0x000fda0003f26070 */
[----:B------:R-:W-:-:S05]  /*0250*/  @!P1 IMAD R5, R7, 0x4, R8 ;  /* 0x0000000407059824 */ /* 0x000fca00078e0208 */
[----:B------:R-:W0:Y:S02]  /*0260*/  @!P1 LDS R6, [R5] ;  /* 0x0000000005069984 */ /* 0x000e240000000800 */
[----:B0-----:R-:W-:-:S05]  /*0270*/  @!P1 IADD3 R3, PT, PT, R3, R6, RZ ;  /* 0x0000000603039210 */ /* 0x001fca0007ffe0ff */
[----:B------:R1:W-:Y:S01]  /*0280*/  @!P1 STS [R8], R3 ;  /* 0x0000000308009388 */ /* 0x0003e20000000800 */
[----:B------:R-:W-:Y:S01]  /*0290*/  BAR.SYNC.DEFER_BLOCKING 0x0 ;  /* 0x0000000000007b1d */ /* 0x000fe20000010000 */
[----:B------:R-:W-:Y:S01]  /*02a0*/  ISETP.GT.U32.AND P1, PT, R4, 0x83, PT ;  /* 0x000000830400780c */ /* 0x000fe20003f24070 */
[----:B------:R-:W-:-:S12]  /*02b0*/  IMAD.MOV.U32 R4, RZ, RZ, R7 ;  /* 0x000000ffff047224 */ /* 0x000fd800078e0007 */
[----:B-1----:R-:W-:Y:S05]  /*02c0*/  @P1 BRA `(.L_x_291) ;  /* 0xfffffffc00d81947 */ /* 0x002fea000383ffff */
.L_x_290:
[----:B------:R-:W-:Y:S04]  /*02d0*/  BSSY B0, `(.L_x_292) ;  /* 0x000000e000007945 */ /* 0x000fe80003800000 */
[----:B------:R-:W-:Y:S05]  /*02e0*/  @P0 BRA `(.L_x_293) ;  /* 0x0000000000300947 */ /* 0x000fea0003800000 */
[----:B------:R-:W-:-:S03]  /*02f0*/  UMOV UR4, 0xffffffff ;  /* 0xffffffff00047882 */ /* 0x000fc60000000000 */
[----:B------:R-:W-:Y:S05]  /*0300*/  BRA.DIV UR4, `(.L_x_294) ;  /* 0x0000000204447947 */ /* 0x000fea000b800000 */
[----:B------:R-:W1:Y:S02]  /*0310*/  SHFL.DOWN PT, R4, R3, 0x10, 0x1f ;  /* 0x0a001f0003047f89 */ /* 0x000e6400000e0000 */
[----:B-1----:R-:W-:-:S05]  /*0320*/  IADD3 R4, PT, PT, R3, R4, RZ ;  /* 0x0000000403047210 */ /* 0x002fca0007ffe0ff */
[----:B------:R-:W1:Y:S02]  /*0330*/  SHFL.DOWN PT, R5, R4, 0x8, 0x1f ;  /* 0x09001f0004057f89 */ /* 0x000e6400000e0000 */
[----:B-1----:R-:W-:-:S05]  /*0340*/  IMAD.IADD R5, R4, 0x1, R5 ;  /* 0x0000000104057824 */ /* 0x002fca00078e0205 */
[----:B------:R-:W1:Y:S02]  /*0350*/  SHFL.DOWN PT, R6, R5, 0x4, 0x1f ;  /* 0x08801f0005067f89 */ /* 0x000e6400000e0000 */
[----:B-1----:R-:W-:-:S05]  /*0360*/  IADD3 R6, PT, PT, R5, R6, RZ ;  /* 0x0000000605067210 */ /* 0x002fca0007ffe0ff */
[----:B------:R-:W1:Y:S02]  /*0370*/  SHFL.DOWN PT, R7, R6, 0x2, 0x1f ;  /* 0x08401f0006077f89 */ /* 0x000e6400000e0000 */
[----:B-1----:R-:W-:-:S05]  /*0380*/  IMAD.IADD R7, R6, 0x1, R7 ;  /* 0x0000000106077824 */ /* 0x002fca00078e0207 */
[----:B0-----:R0:W1:Y:S02]  /*0390*/  SHFL.DOWN PT, R8, R7, 0x1, 0x1f ;  /* 0x08201f0007087f89 */ /* 0x00106400000e0000 */
.L_x_300:
[----:B-1----:R-:W-:-:S07]  /*03a0*/  IADD3 R3, PT, PT, R7, R8, RZ ;  /* 0x0000000807037210 */ /* 0x002fce0007ffe0ff */
.L_x_293:
[----:B------:R-:W-:Y:S05]  /*03b0*/  BSYNC B0 ;  /* 0x0000000000007941 */ /* 0x000fea0003800000 */
.L_x_292:
[----:B------:R-:W-:-:S13]  /*03c0*/  LOP3.LUT P0, RZ, R9, R2, RZ, 0xfc, !PT ;  /* 0x0000000209ff7212 */ /* 0x000fda000780fcff */
[----:B------:R-:W-:Y:S05]  /*03d0*/  @P0 EXIT ;  /* 0x000000000000094d */ /* 0x000fea0003800000 */
[----:B------:R-:W1:Y:S02]  /*03e0*/  LDC.64 R4, c[0x0][0x388] ;  /* 0x0000e200ff047b82 */ /* 0x000e640000000a00 */
[----:B-1----:R-:W-:-:S05]  /*03f0*/  IMAD.WIDE.U32 R4, R0, 0x4, R4 ;  /* 0x0000000400047825 */ /* 0x002fca00078e0004 */
[----:B------:R-:W-:Y:S01]  /*0400*/  STG.E desc[UR6][R4.64], R3 ;  /* 0x0000000304007986 */ /* 0x000fe2000c101906 */
[----:B------:R-:W-:Y:S05]  /*0410*/  EXIT ;  /* 0x000000000000794d */ /* 0x000fea0003800000 */
.L_x_294:
[----:B------:R-:W-:Y:S02]  /*0420*/  HFMA2 R12, -RZ, RZ, 0, 1.847743988037109375e-06 ;  /* 0x0000001fff0c7431 */ /* 0x000fe400000001ff */
[----:B------:R-:W-:Y:S02]  /*0430*/  IMAD.MOV.U32 R11, RZ, RZ, 0x10 ;  /* 0x00000010ff0b7424 */ /* 0x000fe400078e00ff */
[----:B------:R-:W-:-:S07]  /*0440*/  IMAD.MOV.U32 R10, RZ, RZ, -0x1 ;  /* 0xffffffffff0a7424 */ /* 0x000fce00078e00ff */
[----:B0-----:R-:W-:Y:S05]  /*0450*/  WARPSYNC.COLLECTIVE R10, `(.L_x_295) ;  /* 0x000000000a087348 */ /* 0x001fea0003c00000 */
[----:B0-----:R0:W1:Y:S02]  /*0460*/  SHFL.DOWN P0, R8, R3, R11, R12 ;  /* 0x0800000b03087389 */ /* 0x001064000000000c */
[----:B01----:R-:W-:Y:S05]  /*0470*/  ENDCOLLECTIVE ;  /* 0x000000000000791b */ /* 0x003fea0003800000 */
.L_x_295:
[----:B------:R-:W-:Y:S01]  /*0480*/  IMAD.MOV.U32 R11, RZ, RZ, 0x8 ;  /* 0x00000008ff0b7424 */ /* 0x000fe200078e00ff */
[----:B------:R-:W-:-:S05]  /*0490*/  MOV R4, R8 ;  /* 0x0000000800047202 */ /* 0x000fca0000000f00 */
[----:B------:R-:W-:-:S05]  /*04a0*/  IMAD.IADD R4, R3, 0x1, R4 ;  /* 0x0000000103047824 */ /* 0x000fca00078e0204 */
[----:B------:R-:W-:-:S07]  /*04b0*/  MOV R3, R4 ;  /* 0x0000000400037202 */ /* 0x000fce0000000f00 */
[----:B------:R-:W-:Y:S05]  /*04c0*/  WARPSYNC.COLLECTIVE R10, `(.L_x_296) ;  /* 0x000000000a087348 */ /* 0x000fea0003c00000 */
[----:B------:R0:W1:Y:S02]  /*04d0*/  SHFL.DOWN P0, R8, R3, R11, R12 ;  /* 0x0800000b03087389 */ /* 0x000064000000000c */
[----:B01----:R-:W-:Y:S05]  /*04e0*/  ENDCOLLECTIVE ;  /* 0x000000000000791b */ /* 0x003fea0003800000 */
.L_x_296:
[----:B------:R-:W-:Y:S01]  /*04f0*/  IMAD.MOV.U32 R11, RZ, RZ, 0x4 ;  /* 0x00000004ff0b7424 */ /* 0x000fe200078e00ff */
[----:B------:R-:W-:-:S05]  /*0500*/  MOV R5, R8 ;  /* 0x0000000800057202 */ /* 0x000fca0000000f00 */
[----:B------:R-:W-:-:S05]  /*0510*/  IMAD.IADD R5, R4, 0x1, R5 ;  /* 0x0000000104057824 */ /* 0x000fca00078e0205 */
[----:B------:R-:W-:-:S07]  /*0520*/  MOV R3, R5 ;  /* 0x0000000500037202 */ /* 0x000fce0000000f00 */
[----:B------:R-:W-:Y:S05]  /*0530*/  WARPSYNC.COLLECTIVE R10, `(.L_x_297) ;  /* 0x000000000a087348 */ /* 0x000fea0003c00000 */
[----:B------:R0:W1:Y:S02]  /*0540*/  SHFL.DOWN P0, R8, R3, R11, R12 ;  /* 0x0800000b03087389 */ /* 0x000064000000000c */
[----:B01----:R-:W-:Y:S05]  /*0550*/  ENDCOLLECTIVE ;  /* 0x000000000000791b */ /* 0x003fea0003800000 */
.L_x_297:
[----:B------:R-:W-:Y:S01]  /*0560*/  IMAD.MOV.U32 R11, RZ, RZ, 0x2 ;  /* 0x00000002ff0b7424 */ /* 0x000fe200078e00ff */
[----:B------:R-:W-:-:S05]  /*0570*/  MOV R6, R8 ;  /* 0x0000000800067202 */ /* 0x000fca0000000f00 */
[----:B------:R-:W-:-:S05]  /*0580*/  IMAD.IADD R6, R5, 0x1, R6 ;  /* 0x0000000105067824 */ /* 0x000fca00078e0206 */
[----:B------:R-:W-:-:S07]  /*0590*/  MOV R3, R6 ;  /* 0x0000000600037202 */ /* 0x000fce0000000f00 */
[----:B------:R-:W-:Y:S05]  /*05a0*/  WARPSYNC.COLLECTIVE R10, `(.L_x_298) ;  /* 0x000000000a087348 */ /* 0x000fea0003c00000 */
[----:B------:R0:W1:Y:S02]  /*05b0*/  SHFL.DOWN P0, R8, R3, R11, R12 ;  /* 0x0800000b03087389 */ /* 0x000064000000000c */
[----:B01----:R-:W-:Y:S05]  /*05c0*/  ENDCOLLECTIVE ;  /* 0x000000000000791b */ /* 0x003fea0003800000 */
.L_x_298:
[----:B------:R-:W-:Y:S01]  /*05d0*/  IMAD.MOV.U32 R11, RZ, RZ, 0x1 ;  /* 0x00000001ff0b7424 */ /* 0x000fe200078e00ff */
[----:B------:R-:W-:-:S05]  /*05e0*/  MOV R7, R8 ;  /* 0x0000000800077202 */ /* 0x000fca0000000f00 */
[----:B------:R-:W-:-:S05]  /*05f0*/  IMAD.IADD R7, R6, 0x1, R7 ;  /* 0x0000000106077824 */ /* 0x000fca00078e0207 */
[----:B------:R-:W-:-:S07]  /*0600*/  MOV R3, R7 ;  /* 0x0000000700037202 */ /* 0x000fce0000000f00 */
[----:B------:R-:W-:Y:S05]  /*0610*/  WARPSYNC.COLLECTIVE R10, `(.L_x_299) ;  /* 0x000000000a087348 */ /* 0x000fea0003c00000 */
[----:B------:R0:W1:Y:S02]  /*0620*/  SHFL.DOWN P0, R8, R3, R11, R12 ;  /* 0x0800000b03087389 */ /* 0x000064000000000c */
[----:B01----:R-:W-:Y:S05]  /*0630*/  ENDCOLLECTIVE ;  /* 0x000000000000791b */ /* 0x003fea0003800000 */
.L_x_299:
[----:B------:R-:W-:Y:S05]  /*0640*/  BRA `(.L_x_300) ;  /* 0xfffffffc00547947 */ /* 0x000fea000383ffff */
.L_x_301:
        /* <DEDUP_REMOVED lines=11> */
.L_x_430:


//--------------------- .text._Z7reduce4IiLj2EEvPT_S1_j --------------------------
	.section	.text._Z7reduce4IiLj2EEvPT_S1_j,"ax",@progbits
	.align	128
        .global         _Z7reduce4IiLj2EEvPT_S1_j
        .type           _Z7reduce4IiLj2EEvPT_S1_j,@function
        .size           _Z7reduce4IiLj2EEvPT_S1_j,(.L_x_431 - _Z7reduce4IiLj2EEvPT_S1_j)
        .other          _Z7reduce4IiLj2EEvPT_S1_j,@"STO_CUDA_ENTRY STV_DEFAULT"
_Z7reduce4IiLj2EEvPT_S1_j:
.text._Z7reduce4IiLj2EEvPT_S1_j:
        /* <DEDUP_REMOVED lines=35> */
.L_x_303:
        /* <DEDUP_REMOVED lines=10> */
.L_x_302:
        /* <DEDUP_REMOVED lines=13> */
.L_x_312:
[----:B-1----:R-:W-:-:S07]  /*03a0*/  IADD3 R3, PT, PT, R7, R8, RZ ;  /* 0x0000000807037210 */ /* 0x002fce0007ffe0ff */
.L_x_305:
[----:B------:R-:W-:Y:S05]  /*03b0*/  BSYNC B0 ;  /* 0x0000000000007941 */ /* 0x000fea0003800000 */
.L_x_304:
[----:B------:R-:W-:-:S13]  /*03c0*/  LOP3.LUT P0, RZ, R9, R2, RZ, 0xfc, !PT ;  /* 0x0000000209ff7212 */ /* 0x000fda000780fcff */
[----:B------:R-:W-:Y:S05]  /*03d0*/  @P0 EXIT ;  /* 0x000000000000094d */ /* 0x000fea0003800000 */
[----:B------:R-:W1:Y:S02]  /*03e0*/  LDC.64 R4, c[0x0][0x388] ;  /* 0x0000e200ff047b82 */ /* 0x000e640000000a00 */
[----:B-1----:R-:W-:-:S05]  /*03f0*/  IMAD.WIDE.U32 R4, R0, 0x4, R4 ;  /* 0x0000000400047825 */ /* 0x002fca00078e0004 */
[----:B------:R-:W-:Y:S01]  /*0400*/  STG.E desc[UR6][R4.64], R3 ;  /* 0x0000000304007986 */ /* 0x000fe2000c101906 */
[----:B------:R-:W-:Y:S05]  /*0410*/  EXIT ;  /* 0x000000000000794d */ /* 0x000fea0003800000 */
.L_x_306:
[----:B------:R-:W-:Y:S02]  /*0420*/  HFMA2 R12, -RZ, RZ, 0, 1.847743988037109375e-06 ;  /* 0x0000001fff0c7431 */ /* 0x000fe400000001ff */
[----:B------:R-:W-:Y:S02]  /*0430*/  IMAD.MOV.U32 R11, RZ, RZ, 0x10 ;  /* 0x00000010ff0b7424 */ /* 0x000fe400078e00ff */
[----:B------:R-:W-:-:S07]  /*0440*/  IMAD.MOV.U32 R10, RZ, RZ, -0x1 ;  /* 0xffffffffff0a7424 */ /* 0x000fce00078e00ff */
[----:B0-----:R-:W-:Y:S05]  /*0450*/  WARPSYNC.COLLECTIVE R10, `(.L_x_307) ;  /* 0x000000000a087348 */ /* 0x001fea0003c00000 */
[----:B0-----:R0:W1:Y:S02]  /*0460*/  SHFL.DOWN P0, R8, R3, R11, R12 ;  /* 0x0800000b03087389 */ /* 0x001064000000000c */
[----:B01----:R-:W-:Y:S05]  /*0470*/  ENDCOLLECTIVE ;  /* 0x000000000000791b */ /* 0x003fea0003800000 */
.L_x_307:
[----:B------:R-:W-:Y:S01]  /*0480*/  IMAD.MOV.U32 R11, RZ, RZ, 0x8 ;  /* 0x00000008ff0b7424 */ /* 0x000fe200078e00ff */
[----:B------:R-:W-:-:S05]  /*0490*/  MOV R4, R8 ;  /* 0x0000000800047202 */ /* 0x000fca0000000f00 */
[----:B------:R-:W-:-:S05]  /*04a0*/  IMAD.IADD R4, R3, 0x1, R4 ;  /* 0x0000000103047824 */ /* 0x000fca00078e0204 */
[----:B------:R-:W-:-:S07]  /*04b0*/  MOV R3, R4 ;  /* 0x0000000400037202 */ /* 0x000fce0000000f00 */
[----:B------:R-:W-:Y:S05]  /*04c0*/  WARPSYNC.COLLECTIVE R10, `(.L_x_308) ;  /* 0x000000000a087348 */ /* 0x000fea0003c00000 */
[----:B------:R0:W1:Y:S02]  /*04d0*/  SHFL.DOWN P0, R8, R3, R11, R12 ;  /* 0x0800000b03087389 */ /* 0x000064000000000c */
[----:B01----:R-:W-:Y:S05]  /*04e0*/  ENDCOLLECTIVE ;  /* 0x000000000000791b */ /* 0x003fea0003800000 */
.L_x_308:
[----:B------:R-:W-:Y:S01]  /*04f0*/  IMAD.MOV.U32 R11, RZ, RZ, 0x4 ;  /* 0x00000004ff0b7424 */ /* 0x000fe200078e00ff */
[----:B------:R-:W-:-:S05]  /*0500*/  MOV R5, R8 ;  /* 0x0000000800057202 */ /* 0x000fca0000000f00 */
[----:B------:R-:W-:-:S05]  /*0510*/  IMAD.IADD R5, R4, 0x1, R5 ;  /* 0x0000000104057824 */ /* 0x000fca00078e0205 */
[----:B------:R-:W-:-:S07]  /*0520*/  MOV R3, R5 ;  /* 0x0000000500037202 */ /* 0x000fce0000000f00 */
[----:B------:R-:W-:Y:S05]  /*0530*/  WARPSYNC.COLLECTIVE R10, `(.L_x_309) ;  /* 0x000000000a087348 */ /* 0x000fea0003c00000 */
[----:B------:R0:W1:Y:S02]  /*0540*/  SHFL.DOWN P0, R8, R3, R11, R12 ;  /* 0x0800000b03087389 */ /* 0x000064000000000c */
[----:B01----:R-:W-:Y:S05]  /*0550*/  ENDCOLLECTIVE ;  /* 0x000000000000791b */ /* 0x003fea0003800000 */
.L_x_309:
[----:B------:R-:W-:Y:S01]  /*0560*/  IMAD.MOV.U32 R11, RZ, RZ, 0x2 ;  /* 0x00000002ff0b7424 */ /* 0x000fe200078e00ff */
[----:B------:R-:W-:-:S05]  /*0570*/  MOV R6, R8 ;  /* 0x0000000800067202 */ /* 0x000fca0000000f00 */
[----:B------:R-:W-:-:S05]  /*0580*/  IMAD.IADD R6, R5, 0x1, R6 ;  /* 0x0000000105067824 */ /* 0x000fca00078e0206 */
[----:B------:R-:W-:-:S07]  /*0590*/  MOV R3, R6 ;  /* 0x0000000600037202 */ /* 0x000fce0000000f00 */
[----:B------:R-:W-:Y:S05]  /*05a0*/  WARPSYNC.COLLECTIVE R10, `(.L_x_310) ;  /* 0x000000000a087348 */ /* 0x000fea0003c00000 */
[----:B------:R0:W1:Y:S02]  /*05b0*/  SHFL.DOWN P0, R8, R3, R11, R12 ;  /* 0x0800000b03087389 */ /* 0x000064000000000c */
[----:B01----:R-:W-:Y:S05]  /*05c0*/  ENDCOLLECTIVE ;  /* 0x000000000000791b */ /* 0x003fea0003800000 */
.L_x_310:
[----:B------:R-:W-:Y:S01]  /*05d0*/  IMAD.MOV.U32 R11, RZ, RZ, 0x1 ;  /* 0x00000001ff0b7424 */ /* 0x000fe200078e00ff */
[----:B------:R-:W-:-:S05]  /*05e0*/  MOV R7, R8 ;  /* 0x0000000800077202 */ /* 0x000fca0000000f00 */
[----:B------:R-:W-:-:S05]  /*05f0*/  IMAD.IADD R7, R6, 0x1, R7 ;  /* 0x0000000106077824 */ /* 0x000fca00078e0207 */
[----:B------:R-:W-:-:S07]  /*0600*/  MOV R3, R7 ;  /* 0x0000000700037202 */ /* 0x000fce0000000f00 */
[----:B------:R-:W-:Y:S05]  /*0610*/  WARPSYNC.COLLECTIVE R10, `(.L_x_311) ;  /* 0x000000000a087348 */ /* 0x000fea0003c00000 */
[----:B------:R0:W1:Y:S02]  /*0620*/  SHFL.DOWN P0, R8, R3, R11, R12 ;  /* 0x0800000b03087389 */ /* 0x000064000000000c */
[----:B01----:R-:W-:Y:S05]  /*0630*/  ENDCOLLECTIVE ;  /* 0x000000000000791b */ /* 0x003fea0003800000 */
.L_x_311:
[----:B------:R-:W-:Y:S05]  /*0640*/  BRA `(.L_x_312) ;  /* 0xfffffffc00547947 */ /* 0x000fea000383ffff */
.L_x_313:
        /* <DEDUP_REMOVED lines=11> */
.L_x_431:


//--------------------- .text._Z7reduce4IiLj4EEvPT_S1_j --------------------------
	.section	.text._Z7reduce4IiLj4EEvPT_S1_j,"ax",@progbits
	.align	128
        .global         _Z7reduce4IiLj4EEvPT_S1_j
        .type           _Z7reduce4IiLj4EEvPT_S1_j,@function
        .size           _Z7reduce4IiLj4EEvPT_S1_j,(.L_x_432 - _Z7reduce4IiLj4EEvPT_S1_j)
        .other          _Z7reduce4IiLj4EEvPT_S1_j,@"STO_CUDA_ENTRY STV_DEFAULT"
_Z7reduce4IiLj4EEvPT_S1_j:
.text._Z7reduce4IiLj4EEvPT_S1_j:
        /* <DEDUP_REMOVED lines=35> */
.L_x_315:
        /* <DEDUP_REMOVED lines=10> */
.L_x_314:
        /* <DEDUP_REMOVED lines=13> */
.L_x_324:
[----:B-1----:R-:W-:-:S07]  /*03a0*/  IADD3 R3, PT, PT, R7, R8, RZ ;  /* 0x0000000807037210 */ /* 0x002fce0007ffe0ff */
.L_x_317:
[----:B------:R-:W-:Y:S05]  /*03b0*/  BSYNC B0 ;  /* 0x0000000000007941 */ /* 0x000fea0003800000 */
.L_x_316:
[----:B------:R-:W-:-:S13]  /*03c0*/  LOP3.LUT P0, RZ, R9, R2, RZ, 0xfc, !PT ;  /* 0x0000000209ff7212 */ /* 0x000fda000780fcff */
[----:B------:R-:W-:Y:S05]  /*03d0*/  @P0 EXIT ;  /* 0x000000000000094d */ /* 0x000fea0003800000 */
[----:B------:R-:W1:Y:S02]  /*03e0*/  LDC.64 R4, c[0x0][0x388] ;  /* 0x0000e200ff047b82 */ /* 0x000e640000000a00 */
[----:B-1----:R-:W-:-:S05]  /*03f0*/  IMAD.WIDE.U32 R4, R0, 0x4, R4 ;  /* 0x0000000400047825 */ /* 0x002fca00078e0004 */
[----:B------:R-:W-:Y:S01]  /*0400*/  STG.E desc[UR6][R4.64], R3 ;  /* 0x0000000304007986 */ /* 0x000fe2000c101906 */
[----:B------:R-:W-:Y:S05]  /*0410*/  EXIT ;  /* 0x000000000000794d */ /* 0x000fea0003800000 */
.L_x_318:
[----:B------:R-:W-:Y:S02]  /*0420*/  HFMA2 R12, -RZ, RZ, 0, 1.847743988037109375e-06 ;  /* 0x0000001fff0c7431 */ /* 0x000fe400000001ff */
[----:B------:R-:W-:Y:S02]  /*0430*/  IMAD.MOV.U32 R11, RZ, RZ, 0x10 ;  /* 0x00000010ff0b7424 */ /* 0x000fe400078e00ff */
[----:B------:R-:W-:-:S07]  /*0440*/  IMAD.MOV.U32 R10, RZ, RZ, -0x1 ;  /* 0xffffffffff0a7424 */ /* 0x000fce00078e00ff */
[----:B0-----:R-:W-:Y:S05]  /*0450*/  WARPSYNC.COLLECTIVE R10, `(.L_x_319) ;  /* 0x000000000a087348 */ /* 0x001fea0003c00000 */
[----:B0-----:R0:W1:Y:S02]  /*0460*/  SHFL.DOWN P0, R8, R3, R11, R12 ;  /* 0x0800000b03087389 */ /* 0x001064000000000c */
[----:B01----:R-:W-:Y:S05]  /*0470*/  ENDCOLLECTIVE ;  /* 0x000000000000791b */ /* 0x003fea0003800000 */
.L_x_319:
[----:B------:R-:W-:Y:S01]  /*0480*/  IMAD.MOV.U32 R11, RZ, RZ, 0x8 ;  /* 0x00000008ff0b7424 */ /* 0x000fe200078e00ff */
[----:B------:R-:W-:-:S05]  /*0490*/  MOV R4, R8 ;  /* 0x0000000800047202 */ /* 0x000fca0000000f00 */
[----:B------:R-:W-:-:S05]  /*04a0*/  IMAD.IADD R4, R3, 0x1, R4 ;  /* 0x0000000103047824 */ /* 0x000fca00078e0204 */
[----:B------:R-:W-:-:S07]  /*04b0*/  MOV R3, R4 ;  /* 0x0000000400037202 */ /* 0x000fce0000000f00 */
[----:B------:R-:W-:Y:S05]  /*04c0*/  WARPSYNC.COLLECTIVE R10, `(.L_x_320) ;  /* 0x000000000a087348 */ /* 0x000fea0003c00000 */
[----:B------:R0:W1:Y:S02]  /*04d0*/  SHFL.DOWN P0, R8, R3, R11, R12 ;  /* 0x0800000b03087389 */ /* 0x000064000000000c */
[----:B01----:R-:W-:Y:S05]  /*04e0*/  ENDCOLLECTIVE ;  /* 0x000000000000791b */ /* 0x003fea0003800000 */
.L_x_320:
[----:B------:R-:W-:Y:S01]  /*04f0*/  IMAD.MOV.U32 R11, RZ, RZ, 0x4 ;  /* 0x00000004ff0b7424 */ /* 0x000fe200078e00ff */
[----:B------:R-:W-:-:S05]  /*0500*/  MOV R5, R8 ;  /* 0x0000000800057202 */ /* 0x000fca0000000f00 */
[----:B------:R-:W-:-:S05]  /*0510*/  IMAD.IADD R5, R4, 0x1, R5 ;  /* 0x0000000104057824 */ /* 0x000fca00078e0205 */
[----:B------:R-:W-:-:S07]  /*0520*/  MOV R3, R5 ;  /* 0x0000000500037202 */ /* 0x000fce0000000f00 */
[----:B------:R-:W-:Y:S05]  /*0530*/  WARPSYNC.COLLECTIVE R10, `(.L_x_321) ;  /* 0x000000000a087348 */ /* 0x000fea0003c00000 */
[----:B------:R0:W1:Y:S02]  /*0540*/  SHFL.DOWN P0, R8, R3, R11, R12 ;  /* 0x0800000b03087389 */ /* 0x000064000000000c */
[----:B01----:R-:W-:Y:S05]  /*0550*/  ENDCOLLECTIVE ;  /* 0x000000000000791b */ /* 0x003fea0003800000 */
.L_x_321:
[----:B------:R-:W-:Y:S01]  /*0560*/  IMAD.MOV.U32 R11, RZ, RZ, 0x2 ;  /* 0x00000002ff0b7424 */ /* 0x000fe200078e00ff */
[----:B------:R-:W-:-:S05]  /*0570*/  MOV R6, R8 ;  /* 0x0000000800067202 */ /* 0x000fca0000000f00 */
[----:B------:R-:W-:-:S05]  /*0580*/  IMAD.IADD R6, R5, 0x1, R6 ;  /* 0x0000000105067824 */ /* 0x000fca00078e0206 */
[----:B------:R-:W-:-:S07]  /*0590*/  MOV R3, R6 ;  /* 0x0000000600037202 */ /* 0x000fce0000000f00 */
[----:B------:R-:W-:Y:S05]  /*05a0*/  WARPSYNC.COLLECTIVE R10, `(.L_x_322) ;  /* 0x000000000a087348 */ /* 0x000fea0003c00000 */
[----:B------:R0:W1:Y:S02]  /*05b0*/  SHFL.DOWN P0, R8, R3, R11, R12 ;  /* 0x0800000b03087389 */ /* 0x000064000000000c */
[----:B01----:R-:W-:Y:S05]  /*05c0*/  ENDCOLLECTIVE ;  /* 0x000000000000791b */ /* 0x003fea0003800000 */
.L_x_322:
[----:B------:R-:W-:Y:S01]  /*05d0*/  IMAD.MOV.U32 R11, RZ, RZ, 0x1 ;  /* 0x00000001ff0b7424 */ /* 0x000fe200078e00ff */
[----:B------:R-:W-:-:S05]  /*05e0*/  MOV R7, R8 ;  /* 0x0000000800077202 */ /* 0x000fca0000000f00 */
[----:B------:R-:W-:-:S05]  /*05f0*/  IMAD.IADD R7, R6, 0x1, R7 ;  /* 0x0000000106077824 */ /* 0x000fca00078e0207 */
[----:B------:R-:W-:-:S07]  /*0600*/  MOV R3, R7 ;  /* 0x0000000700037202 */ /* 0x000fce0000000f00 */
[----:B------:R-:W-:Y:S05]  /*0610*/  WARPSYNC.COLLECTIVE R10, `(.L_x_323) ;  /* 0x000000000a087348 */ /* 0x000fea0003c00000 */
[----:B------:R0:W1:Y:S02]  /*0620*/  SHFL.DOWN P0, R8, R3, R11, R12 ;  /* 0x0800000b03087389 */ /* 0x000064000000000c */
[----:B01----:R-:W-:Y:S05]  /*0630*/  ENDCOLLECTIVE ;  /* 0x000000000000791b */ /* 0x003fea0003800000 */
.L_x_323:
[----:B------:R-:W-:Y:S05]  /*0640*/  BRA `(.L_x_324) ;  /* 0xfffffffc00547947 */ /* 0x000fea000383ffff */
.L_x_325:
        /* <DEDUP_REMOVED lines=11> */
.L_x_432:


//--------------------- .text._Z7reduce4IiLj8EEvPT_S1_j --------------------------
	.section	.text._Z7reduce4IiLj8EEvPT_S1_j,"ax",@progbits
	.align	128
        .global         _Z7reduce4IiLj8EEvPT_S1_j
        .type           _Z7reduce4IiLj8EEvPT_S1_j,@function
        .size           _Z7reduce4IiLj8EEvPT_S1_j,(.L_x_433 - _Z7reduce4IiLj8EEvPT_S1_j)
        .other          _Z7reduce4IiLj8EEvPT_S1_j,@"STO_CUDA_ENTRY STV_DEFAULT"
_Z7reduce4IiLj8EEvPT_S1_j:
.text._Z7reduce4IiLj8EEvPT_S1_j:
        /* <DEDUP_REMOVED lines=35> */
.L_x_327:
        /* <DEDUP_REMOVED lines=10> */
.L_x_326:
        /* <DEDUP_REMOVED lines=13> */
.L_x_336:
[----:B-1----:R-:W-:-:S07]  /*03a0*/  IADD3 R3, PT, PT, R7, R8, RZ ;  /* 0x0000000807037210 */ /* 0x002fce0007ffe0ff */
.L_x_329:
[----:B------:R-:W-:Y:S05]  /*03b0*/  BSYNC B0 ;  /* 0x0000000000007941 */ /* 0x000fea0003800000 */
.L_x_328:
[----:B------:R-:W-:-:S13]  /*03c0*/  LOP3.LUT P0, RZ, R9, R2, RZ, 0xfc, !PT ;  /* 0x0000000209ff7212 */ /* 0x000fda000780fcff */
[----:B------:R-:W-:Y:S05]  /*03d0*/  @P0 EXIT ;  /* 0x000000000000094d */ /* 0x000fea0003800000 */
[----:B------:R-:W1:Y:S02]  /*03e0*/  LDC.64 R4, c[0x0][0x388] ;  /* 0x0000e200ff047b82 */ /* 0x000e640000000a00 */
[----:B-1----:R-:W-:-:S05]  /*03f0*/  IMAD.WIDE.U32 R4, R0, 0x4, R4 ;  /* 0x0000000400047825 */ /* 0x002fca00078e0004 */
[----:B------:R-:W-:Y:S01]  /*0400*/  STG.E desc[UR6][R4.64], R3 ;  /* 0x0000000304007986 */ /* 0x000fe2000c101906 */
[----:B------:R-:W-:Y:S05]  /*0410*/  EXIT ;  /* 0x000000000000794d */ /* 0x000fea0003800000 */
.L_x_330:
[----:B------:R-:W-:Y:S02]  /*0420*/  HFMA2 R12, -RZ, RZ, 0, 1.847743988037109375e-06 ;  /* 0x0000001fff0c7431 */ /* 0x000fe400000001ff */
[----:B------:R-:W-:Y:S02]  /*0430*/  IMAD.MOV.U32 R11, RZ, RZ, 0x10 ;  /* 0x00000010ff0b7424 */ /* 0x000fe400078e00ff */
[----:B------:R-:W-:-:S07]  /*0440*/  IMAD.MOV.U32 R10, RZ, RZ, -0x1 ;  /* 0xffffffffff0a7424 */ /* 0x000fce00078e00ff */
[----:B0-----:R-:W-:Y:S05]  /*0450*/  WARPSYNC.COLLECTIVE R10, `(.L_x_331) ;  /* 0x000000000a087348 */ /* 0x001fea0003c00000 */
[----:B0-----:R0:W1:Y:S02]  /*0460*/  SHFL.DOWN P0, R8, R3, R11, R12 ;  /* 0x0800000b03087389 */ /* 0x001064000000000c */
[----:B01----:R-:W-:Y:S05]  /*0470*/  ENDCOLLECTIVE ;  /* 0x000000000000791b */ /* 0x003fea0003800000 */
.L_x_331:
[----:B------:R-:W-:Y:S01]  /*0480*/  IMAD.MOV.U32 R11, RZ, RZ, 0x8 ;  /* 0x00000008ff0b7424 */ /* 0x000fe200078e00ff */
[----:B------:R-:W-:-:S05]  /*0490*/  MOV R4, R8 ;  /* 0x0000000800047202 */ /* 0x000fca0000000f00 */
[----:B------:R-:W-:-:S05]  /*04a0*/  IMAD.IADD R4, R3, 0x1, R4 ;  /* 0x0000000103047824 */ /* 0x000fca00078e0204 */
[----:B------:R-:W-:-:S07]  /*04b0*/  MOV R3, R4 ;  /* 0x0000000400037202 */ /* 0x000fce0000000f00 */
[----:B------:R-:W-:Y:S05]  /*04c0*/  WARPSYNC.COLLECTIVE R10, `(.L_x_332) ;  /* 0x000000000a087348 */ /* 0x000fea0003c00000 */
[----:B------:R0:W1:Y:S02]  /*04d0*/  SHFL.DOWN P0, R8, R3, R11, R12 ;  /* 0x0800000b03087389 */ /* 0x000064000000000c */
[----:B01----:R-:W-:Y:S05]  /*04e0*/  ENDCOLLECTIVE ;  /* 0x000000000000791b */ /* 0x003fea0003800000 */
.L_x_332:
[----:B------:R-:W-:Y:S01]  /*04f0*/  IMAD.MOV.U32 R11, RZ, RZ, 0x4 ;  /* 0x00000004ff0b7424 */ /* 0x000fe200078e00ff */
[----:B------:R-:W-:-:S05]  /*0500*/  MOV R5, R8 ;  /* 0x0000000800057202 */ /* 0x000fca0000000f00 */
[----:B------:R-:W-:-:S05]  /*0510*/  IMAD.IADD R5, R4, 0x1, R5 ;  /* 0x0000000104057824 */ /* 0x000fca00078e0205 */
[----:B------:R-:W-:-:S07]  /*0520*/  MOV R3, R5 ;  /* 0x0000000500037202 */ /* 0x000fce0000000f00 */
[----:B------:R-:W-:Y:S05]  /*0530*/  WARPSYNC.COLLECTIVE R10, `(.L_x_333) ;  /* 0x000000000a087348 */ /* 0x000fea0003c00000 */
[----:B------:R0:W1:Y:S02]  /*0540*/  SHFL.DOWN P0, R8, R3, R11, R12 ;  /* 0x0800000b03087389 */ /* 0x000064000000000c */
[----:B01----:R-:W-:Y:S05]  /*0550*/  ENDCOLLECTIVE ;  /* 0x000000000000791b */ /* 0x003fea0003800000 */
.L_x_333:
[----:B------:R-:W-:Y:S01]  /*0560*/  IMAD.MOV.U32 R11, RZ, RZ, 0x2 ;  /* 0x00000002ff0b7424 */ /* 0x000fe200078e00ff */
[----:B------:R-:W-:-:S05]  /*0570*/  MOV R6, R8 ;  /* 0x0000000800067202 */ /* 0x000fca0000000f00 */
[----:B------:R-:W-:-:S05]  /*0580*/  IMAD.IADD R6, R5, 0x1, R6 ;  /* 0x0000000105067824 */ /* 0x000fca00078e0206 */
[----:B------:R-:W-:-:S07]  /*0590*/  MOV R3, R6 ;  /* 0x0000000600037202 */ /* 0x000fce0000000f00 */
[----:B------:R-:W-:Y:S05]  /*05a0*/  WARPSYNC.COLLECTIVE R10, `(.L_x_334) ;  /* 0x000000000a087348 */ /* 0x000fea0003c00000 */
[----:B------:R0:W1:Y:S02]  /*05b0*/  SHFL.DOWN P0, R8, R3, R11, R12 ;  /* 0x0800000b03087389 */ /* 0x000064000000000c */
[----:B01----:R-:W-:Y:S05]  /*05c0*/  ENDCOLLECTIVE ;  /* 0x000000000000791b */ /* 0x003fea0003800000 */
.L_x_334:
[----:B------:R-:W-:Y:S01]  /*05d0*/  IMAD.MOV.U32 R11, RZ, RZ, 0x1 ;  /* 0x00000001ff0b7424 */ /* 0x000fe200078e00ff */
[----:B------:R-:W-:-:S05]  /*05e0*/  MOV R7, R8 ;  /* 0x0000000800077202 */ /* 0x000fca0000000f00 */
[----:B------:R-:W-:-:S05]  /*05f0*/  IMAD.IADD R7, R6, 0x1, R7 ;  /* 0x0000000106077824 */ /* 0x000fca00078e0207 */
[----:B------:R-:W-:-:S07]  /*0600*/  MOV R3, R7 ;  /* 0x0000000700037202 */ /* 0x000fce0000000f00 */
[----:B------:R-:W-:Y:S05]  /*0610*/  WARPSYNC.COLLECTIVE R10, `(.L_x_335) ;  /* 0x000000000a087348 */ /* 0x000fea0003c00000 */
[----:B------:R0:W1:Y:S02]  /*0620*/  SHFL.DOWN P0, R8, R3, R11, R12 ;  /* 0x0800000b03087389 */ /* 0x000064000000000c */
[----:B01----:R-:W-:Y:S05]  /*0630*/  ENDCOLLECTIVE ;  /* 0x000000000000791b */ /* 0x003fea0003800000 */
.L_x_335:
[----:B------:R-:W-:Y:S05]  /*0640*/  BRA `(.L_x_336) ;  /* 0xfffffffc00547947 */ /* 0x000fea000383ffff */
.L_x_337:
        /* <DEDUP_REMOVED lines=11> */
.L_x_433:


//--------------------- .text._Z7reduce4IiLj16EEvPT_S1_j --------------------------
	.section	.text._Z7reduce4IiLj16EEvPT_S1_j,"ax",@progbits
	.align	128
        .global         _Z7reduce4IiLj16EEvPT_S1_j
        .type           _Z7reduce4IiLj16EEvPT_S1_j,@function
        .size           _Z7reduce4IiLj16EEvPT_S1_j,(.L_x_434 - _Z7reduce4IiLj16EEvPT_S1_j)
        .other          _Z7reduce4IiLj16EEvPT_S1_j,@"STO_CUDA_ENTRY STV_DEFAULT"
_Z7reduce4IiLj16EEvPT_S1_j:
.text._Z7reduce4IiLj16EEvPT_S1_j:
        /* <DEDUP_REMOVED lines=35> */
.L_x_339:
        /* <DEDUP_REMOVED lines=10> */
.L_x_338:
        /* <DEDUP_REMOVED lines=13> */
.L_x_348:
[----:B-1----:R-:W-:-:S07]  /*03a0*/  IADD3 R3, PT, PT, R7, R8, RZ ;  /* 0x0000000807037210 */ /* 0x002fce0007ffe0ff */
.L_x_341:
[----:B------:R-:W-:Y:S05]  /*03b0*/  BSYNC B0 ;  /* 0x0000000000007941 */ /* 0x000fea0003800000 */
.L_x_340:
[----:B------:R-:W-:-:S13]  /*03c0*/  LOP3.LUT P0, RZ, R9, R2, RZ, 0xfc, !PT ;  /* 0x0000000209ff7212 */ /* 0x000fda000780fcff */
[----:B------:R-:W-:Y:S05]  /*03d0*/  @P0 EXIT ;  /* 0x000000000000094d */ /* 0x000fea0003800000 */
[----:B------:R-:W1:Y:S02]  /*03e0*/  LDC.64 R4, c[0x0][0x388] ;  /* 0x0000e200ff047b82 */ /* 0x000e640000000a00 */
[----:B-1----:R-:W-:-:S05]  /*03f0*/  IMAD.WIDE.U32 R4, R0, 0x4, R4 ;  /* 0x0000000400047825 */ /* 0x002fca00078e0004 */
[----:B------:R-:W-:Y:S01]  /*0400*/  STG.E desc[UR6][R4.64], R3 ;  /* 0x0000000304007986 */ /* 0x000fe2000c101906 */
[----:B------:R-:W-:Y:S05]  /*0410*/  EXIT ;  /* 0x000000000000794d */ /* 0x000fea0003800000 */
.L_x_342:
[----:B------:R-:W-:Y:S02]  /*0420*/  HFMA2 R12, -RZ, RZ, 0, 1.847743988037109375e-06 ;  /* 0x0000001fff0c7431 */ /* 0x000fe400000001ff */
[----:B------:R-:W-:Y:S02]  /*0430*/  IMAD.MOV.U32 R11, RZ, RZ, 0x10 ;  /* 0x00000010ff0b7424 */ /* 0x000fe400078e00ff */
[----:B------:R-:W-:-:S07]  /*0440*/  IMAD.MOV.U32 R10, RZ, RZ, -0x1 ;  /* 0xffffffffff0a7424 */ /* 0x000fce00078e00ff */
[----:B0-----:R-:W-:Y:S05]  /*0450*/  WARPSYNC.COLLECTIVE R10, `(.L_x_343) ;  /* 0x000000000a087348 */ /* 0x001fea0003c00000 */
[----:B0-----:R0:W1:Y:S02]  /*0460*/  SHFL.DOWN P0, R8, R3, R11, R12 ;  /* 0x0800000b03087389 */ /* 0x001064000000000c */
[----:B01----:R-:W-:Y:S05]  /*0470*/  ENDCOLLECTIVE ;  /* 0x000000000000791b */ /* 0x003fea0003800000 */
.L_x_343:
[----:B------:R-:W-:Y:S01]  /*0480*/  IMAD.MOV.U32 R11, RZ, RZ, 0x8 ;  /* 0x00000008ff0b7424 */ /* 0x000fe200078e00ff */
[----:B------:R-:W-:-:S05]  /*0490*/  MOV R4, R8 ;  /* 0x0000000800047202 */ /* 0x000fca0000000f00 */
[----:B------:R-:W-:-:S05]  /*04a0*/  IMAD.IADD R4, R3, 0x1, R4 ;  /* 0x0000000103047824 */ /* 0x000fca00078e0204 */
[----:B------:R-:W-:-:S07]  /*04b0*/  MOV R3, R4 ;  /* 0x0000000400037202 */ /* 0x000fce0000000f00 */
[----:B------:R-:W-:Y:S05]  /*04c0*/  WARPSYNC.COLLECTIVE R10, `(.L_x_344) ;  /* 0x000000000a087348 */ /* 0x000fea0003c00000 */
[----:B------:R0:W1:Y:S02]  /*04d0*/  SHFL.DOWN P0, R8, R3, R11, R12 ;  /* 0x0800000b03087389 */ /* 0x000064000000000c */
[----:B01----:R-:W-:Y:S05]  /*04e0*/  ENDCOLLECTIVE ;  /* 0x000000000000791b */ /* 0x003fea0003800000 */
.L_x_344:
[----:B------:R-:W-:Y:S01]  /*04f0*/  IMAD.MOV.U32 R11, RZ, RZ, 0x4 ;  /* 0x00000004ff0b7424 */ /* 0x000fe200078e00ff */
[----:B------:R-:W-:-:S05]  /*0500*/  MOV R5, R8 ;  /* 0x0000000800057202 */ /* 0x000fca0000000f00 */
[----:B------:R-:W-:-:S05]  /*0510*/  IMAD.IADD R5, R4, 0x1, R5 ;  /* 0x0000000104057824 */ /* 0x000fca00078e0205 */
[----:B------:R-:W-:-:S07]  /*0520*/  MOV R3, R5 ;  /* 0x0000000500037202 */ /* 0x000fce0000000f00 */
[----:B------:R-:W-:Y:S05]  /*0530*/  WARPSYNC.COLLECTIVE R10, `(.L_x_345) ;  /* 0x000000000a087348 */ /* 0x000fea0003c00000 */
[----:B------:R0:W1:Y:S02]  /*0540*/  SHFL.DOWN P0, R8, R3, R11, R12 ;  /* 0x0800000b03087389 */ /* 0x000064000000000c */
[----:B01----:R-:W-:Y:S05]  /*0550*/  ENDCOLLECTIVE ;  /* 0x000000000000791b */ /* 0x003fea0003800000 */
.L_x_345:
[----:B------:R-:W-:Y:S01]  /*0560*/  IMAD.MOV.U32 R11, RZ, RZ, 0x2 ;  /* 0x00000002ff0b7424 */ /* 0x000fe200078e00ff */
[----:B------:R-:W-:-:S05]  /*0570*/  MOV R6, R8 ;  /* 0x0000000800067202 */ /* 0x000fca0000000f00 */
[----:B------:R-:W-:-:S05]  /*0580*/  IMAD.IADD R6, R5, 0x1, R6 ;  /* 0x0000000105067824 */ /* 0x000fca00078e0206 */
[----:B------:R-:W-:-:S07]  /*0590*/  MOV R3, R6 ;  /* 0x0000000600037202 */ /* 0x000fce0000000f00 */
[----:B------:R-:W-:Y:S05]  /*05a0*/  WARPSYNC.COLLECTIVE R10, `(.L_x_346) ;  /* 0x000000000a087348 */ /* 0x000fea0003c00000 */
[----:B------:R0:W1:Y:S02]  /*05b0*/  SHFL.DOWN P0, R8, R3, R11, R12 ;  /* 0x0800000b03087389 */ /* 0x000064000000000c */
[----:B01----:R-:W-:Y:S05]  /*05c0*/  ENDCOLLECTIVE ;  /* 0x000000000000791b */ /* 0x003fea0003800000 */
.L_x_346:
[----:B------:R-:W-:Y:S01]  /*05d0*/  IMAD.MOV.U32 R11, RZ, RZ, 0x1 ;  /* 0x00000001ff0b7424 */ /* 0x000fe200078e00ff */
[----:B------:R-:W-:-:S05]  /*05e0*/  MOV R7, R8 ;  /* 0x0000000800077202 */ /* 0x000fca0000000f00 */
[----:B------:R-:W-:-:S05]  /*05f0*/  IMAD.IADD R7, R6, 0x1, R7 ;  /* 0x0000000106077824 */ /* 0x000fca00078e0207 */
[----:B------:R-:W-:-:S07]  /*0600*/  MOV R3, R7 ;  /* 0x0000000700037202 */ /* 0x000fce0000000f00 */
[----:B------:R-:W-:Y:S05]  /*0610*/  WARPSYNC.COLLECTIVE R10, `(.L_x_347) ;  /* 0x000000000a087348 */ /* 0x000fea0003c00000 */
[----:B------:R0:W1:Y:S02]  /*0620*/  SHFL.DOWN P0, R8, R3, R11, R12 ;  /* 0x0800000b03087389 */ /* 0x000064000000000c */
[----:B01----:R-:W-:Y:S05]  /*0630*/  ENDCOLLECTIVE ;  /* 0x000000000000791b */ /* 0x003fea0003800000 */
.L_x_347:
[----:B------:R-:W-:Y:S05]  /*0640*/  BRA `(.L_x_348) ;  /* 0xfffffffc00547947 */ /* 0x000fea000383ffff */
.L_x_349:
        /* <DEDUP_REMOVED lines=11> */
.L_x_434:


//--------------------- .text._Z7reduce4IiLj32EEvPT_S1_j --------------------------
	.section	.text._Z7reduce4IiLj32EEvPT_S1_j,"ax",@progbits
	.align	128
        .global         _Z7reduce4IiLj32EEvPT_S1_j
        .type           _Z7reduce4IiLj32EEvPT_S1_j,@function
        .size           _Z7reduce4IiLj32EEvPT_S1_j,(.L_x_435 - _Z7reduce4IiLj32EEvPT_S1_j)
        .other          _Z7reduce4IiLj32EEvPT_S1_j,@"STO_CUDA_ENTRY STV_DEFAULT"
_Z7reduce4IiLj32EEvPT_S1_j:
.text._Z7reduce4IiLj32EEvPT_S1_j:
        /* <DEDUP_REMOVED lines=35> */
.L_x_351:
        /* <DEDUP_REMOVED lines=10> */
.L_x_350:
        /* <DEDUP_REMOVED lines=13> */
.L_x_360:
[----:B-1----:R-:W-:-:S07]  /*03a0*/  IADD3 R3, PT, PT, R7, R8, RZ ;  /* 0x0000000807037210 */ /* 0x002fce0007ffe0ff */
.L_x_353:
[----:B------:R-:W-:Y:S05]  /*03b0*/  BSYNC B0 ;  /* 0x0000000000007941 */ /* 0x000fea0003800000 */
.L_x_352:
[----:B------:R-:W-:-:S13]  /*03c0*/  LOP3.LUT P0, RZ, R9, R2, RZ, 0xfc, !PT ;  /* 0x0000000209ff7212 */ /* 0x000fda000780fcff */
[----:B------:R-:W-:Y:S05]  /*03d0*/  @P0 EXIT ;  /* 0x000000000000094d */ /* 0x000fea0003800000 */
[----:B------:R-:W1:Y:S02]  /*03e0*/  LDC.64 R4, c[0x0][0x388] ;  /* 0x0000e200ff047b82 */ /* 0x000e640000000a00 */
[----:B-1----:R-:W-:-:S05]  /*03f0*/  IMAD.WIDE.U32 R4, R0, 0x4, R4 ;  /* 0x0000000400047825 */ /* 0x002fca00078e0004 */
[----:B------:R-:W-:Y:S01]  /*0400*/  STG.E desc[UR6][R4.64], R3 ;  /* 0x0000000304007986 */ /* 0x000fe2000c101906 */
[----:B------:R-:W-:Y:S05]  /*0410*/  EXIT ;  /* 0x000000000000794d */ /* 0x000fea0003800000 */
.L_x_354:
[----:B------:R-:W-:Y:S02]  /*0420*/  HFMA2 R12, -RZ, RZ, 0, 1.847743988037109375e-06 ;  /* 0x0000001fff0c7431 */ /* 0x000fe400000001ff */
[----:B------:R-:W-:Y:S02]  /*0430*/  IMAD.MOV.U32 R11, RZ, RZ, 0x10 ;  /* 0x00000010ff0b7424 */ /* 0x000fe400078e00ff */
[----:B------:R-:W-:-:S07]  /*0440*/  IMAD.MOV.U32 R10, RZ, RZ, -0x1 ;  /* 0xffffffffff0a7424 */ /* 0x000fce00078e00ff */
[----:B0-----:R-:W-:Y:S05]  /*0450*/  WARPSYNC.COLLECTIVE R10, `(.L_x_355) ;  /* 0x000000000a087348 */ /* 0x001fea0003c00000 */
[----:B0-----:R0:W1:Y:S02]  /*0460*/  SHFL.DOWN P0, R8, R3, R11, R12 ;  /* 0x0800000b03087389 */ /* 0x001064000000000c */
[----:B01----:R-:W-:Y:S05]  /*0470*/  ENDCOLLECTIVE ;  /* 0x000000000000791b */ /* 0x003fea0003800000 */
.L_x_355:
[----:B------:R-:W-:Y:S01]  /*0480*/  IMAD.MOV.U32 R11, RZ, RZ, 0x8 ;  /* 0x00000008ff0b7424 */ /* 0x000fe200078e00ff */
[----:B------:R-:W-:-:S05]  /*0490*/  MOV R4, R8 ;  /* 0x0000000800047202 */ /* 0x000fca0000000f00 */
[----:B------:R-:W-:-:S05]  /*04a0*/  IMAD.IADD R4, R3, 0x1, R4 ;  /* 0x0000000103047824 */ /* 0x000fca00078e0204 */
[----:B------:R-:W-:-:S07]  /*04b0*/  MOV R3, R4 ;  /* 0x0000000400037202 */ /* 0x000fce0000000f00 */
[----:B------:R-:W-:Y:S05]  /*04c0*/  WARPSYNC.COLLECTIVE R10, `(.L_x_356) ;  /* 0x000000000a087348 */ /* 0x000fea0003c00000 */
[----:B------:R0:W1:Y:S02]  /*04d0*/  SHFL.DOWN P0, R8, R3, R11, R12 ;  /* 0x0800000b03087389 */ /* 0x000064000000000c */
[----:B01----:R-:W-:Y:S05]  /*04e0*/  ENDCOLLECTIVE ;  /* 0x000000000000791b */ /* 0x003fea0003800000 */
.L_x_356:
[----:B------:R-:W-:Y:S01]  /*04f0*/  IMAD.MOV.U32 R11, RZ, RZ, 0x4 ;  /* 0x00000004ff0b7424 */ /* 0x000fe200078e00ff */
[----:B------:R-:W-:-:S05]  /*0500*/  MOV R5, R8 ;  /* 0x0000000800057202 */ /* 0x000fca0000000f00 */
[----:B------:R-:W-:-:S05]  /*0510*/  IMAD.IADD R5, R4, 0x1, R5 ;  /* 0x0000000104057824 */ /* 0x000fca00078e0205 */
[----:B------:R-:W-:-:S07]  /*0520*/  MOV R3, R5 ;  /* 0x0000000500037202 */ /* 0x000fce0000000f00 */
[----:B------:R-:W-:Y:S05]  /*0530*/  WARPSYNC.COLLECTIVE R10, `(.L_x_357) ;  /* 0x000000000a087348 */ /* 0x000fea0003c00000 */
[----:B------:R0:W1:Y:S02]  /*0540*/  SHFL.DOWN P0, R8, R3, R11, R12 ;  /* 0x0800000b03087389 */ /* 0x000064000000000c */
[----:B01----:R-:W-:Y:S05]  /*0550*/  ENDCOLLECTIVE ;  /* 0x000000000000791b */ /* 0x003fea0003800000 */
.L_x_357:
[----:B------:R-:W-:Y:S01]  /*0560*/  IMAD.MOV.U32 R11, RZ, RZ, 0x2 ;  /* 0x00000002ff0b7424 */ /* 0x000fe200078e00ff */
[----:B------:R-:W-:-:S05]  /*0570*/  MOV R6, R8 ;  /* 0x0000000800067202 */ /* 0x000fca0000000f00 */
[----:B------:R-:W-:-:S05]  /*0580*/  IMAD.IADD R6, R5, 0x1, R6 ;  /* 0x0000000105067824 */ /* 0x000fca00078e0206 */
[----:B------:R-:W-:-:S07]  /*0590*/  MOV R3, R6 ;  /* 0x0000000600037202 */ /* 0x000fce0000000f00 */
[----:B------:R-:W-:Y:S05]  /*05a0*/  WARPSYNC.COLLECTIVE R10, `(.L_x_358) ;  /* 0x000000000a087348 */ /* 0x000fea0003c00000 */
[----:B------:R0:W1:Y:S02]  /*05b0*/  SHFL.DOWN P0, R8, R3, R11, R12 ;  /* 0x0800000b03087389 */ /* 0x000064000000000c */
[----:B01----:R-:W-:Y:S05]  /*05c0*/  ENDCOLLECTIVE ;  /* 0x000000000000791b */ /* 0x003fea0003800000 */
.L_x_358:
[----:B------:R-:W-:Y:S01]  /*05d0*/  IMAD.MOV.U32 R11, RZ, RZ, 0x1 ;  /* 0x00000001ff0b7424 */ /* 0x000fe200078e00ff */
[----:B------:R-:W-:-:S05]  /*05e0*/  MOV R7, R8 ;  /* 0x0000000800077202 */ /* 0x000fca0000000f00 */
[----:B------:R-:W-:-:S05]  /*05f0*/  IMAD.IADD R7, R6, 0x1, R7 ;  /* 0x0000000106077824 */ /* 0x000fca00078e0207 */
[----:B------:R-:W-:-:S07]  /*0600*/  MOV R3, R7 ;  /* 0x0000000700037202 */ /* 0x000fce0000000f00 */
[----:B------:R-:W-:Y:S05]  /*0610*/  WARPSYNC.COLLECTIVE R10, `(.L_x_359) ;  /* 0x000000000a087348 */ /* 0x000fea0003c00000 */
[----:B------:R0:W1:Y:S02]  /*0620*/  SHFL.DOWN P0, R8, R3, R11, R12 ;  /* 0x0800000b03087389 */ /* 0x000064000000000c */
[----:B01----:R-:W-:Y:S05]  /*0630*/  ENDCOLLECTIVE ;  /* 0x000000000000791b */ /* 0x003fea0003800000 */
.L_x_359:
[----:B------:R-:W-:Y:S05]  /*0640*/  BRA `(.L_x_360) ;  /* 0xfffffffc00547947 */ /* 0x000fea000383ffff */
.L_x_361:
        /* <DEDUP_REMOVED lines=11> */
.L_x_435:


//--------------------- .text._Z7reduce4IiLj64EEvPT_S1_j --------------------------
	.section	.text._Z7reduce4IiLj64EEvPT_S1_j,"ax",@progbits
	.align	128
        .global         _Z7reduce4IiLj64EEvPT_S1_j
        .type           _Z7reduce4IiLj64EEvPT_S1_j,@function
        .size           _Z7reduce4IiLj64EEvPT_S1_j,(.L_x_436 - _Z7reduce4IiLj64EEvPT_S1_j)
        .other          _Z7reduce4IiLj64EEvPT_S1_j,@"STO_CUDA_ENTRY STV_DEFAULT"
_Z7reduce4IiLj64EEvPT_S1_j:
.text._Z7reduce4IiLj64EEvPT_S1_j:
[----:B------:R-:W-:Y:S01]  /*0000*/  LDC R1, c[0x0][0x37c] ;  /* 0x0000df00ff017b82 */ /* 0x000fe20000000800 */
[----:B------:R-:W0:Y:S01]  /*0010*/  S2R R0, SR_CTAID.X ;  /* 0x0000000000007919 */ /* 0x000e220000002500 */
[----:B------:R-:W0:Y:S01]  /*0020*/  LDCU UR8, c[0x0][0x360] ;  /* 0x00006c00ff0877ac */ /* 0x000e220008000800 */
[----:B------:R-:W-:Y:S01]  /*0030*/  HFMA2 R9, -RZ, RZ, 0, 0 ;  /* 0x00000000ff097431 */ /* 0x000fe200000001ff */
        /* <DEDUP_REMOVED lines=26> */
[----:B--2---:R-:W-:-:S05]  /*01e0*/  @!P1 IMAD.IADD R9, R9, 0x1, R6 ;  /* 0x0000000109099824 */ /* 0x004fca00078e0206 */
[----:B------:R0:W-:Y:S01]  /*01f0*/  STS [R8], R9 ;  /* 0x0000000908007388 */ /* 0x0001e20000000800 */
[----:B------:R-:W-:Y:S06]  /*0200*/  BAR.SYNC.DEFER_BLOCKING 0x0 ;  /* 0x0000000000007b1d */ /* 0x000fec0000010000 */
[----:B------:R-:W-:Y:S05]  /*0210*/  BRA.U !UP0, `(.L_x_362) ;  /* 0x00000001082c7547 */ /* 0x000fea000b800000 */
[----:B------:R-:W-:-:S07]  /*0220*/  IMAD.U32 R3, RZ, RZ, UR8 ;  /* 0x00000008ff037e24 */ /* 0x000fce000f8e00ff */
.L_x_363:
[----:B------:R-:W-:-:S04]  /*0230*/  SHF.R.U32.HI R5, RZ, 0x1, R3 ;  /* 0x00000001ff057819 */ /* 0x000fc80000011603 */
[----:B------:R-:W-:-:S13]  /*0240*/  ISETP.GE.U32.AND P1, PT, R2, R5, PT ;  /* 0x000000050200720c */ /* 0x000fda0003f26070 */
[----:B------:R-:W-:-:S06]  /*0250*/  @!P1 LEA R4, R5, R8, 0x2 ;  /* 0x0000000805049211 */ /* 0x000fcc00078e10ff */
[----:B------:R-:W0:Y:S02]  /*0260*/  @!P1 LDS R4, [R4] ;  /* 0x0000000004049984 */ /* 0x000e240000000800 */
[----:B0-----:R-:W-:-:S05]  /*0270*/  @!P1 IMAD.IADD R9, R9, 0x1, R4 ;  /* 0x0000000109099824 */ /* 0x001fca00078e0204 */
[----:B------:R1:W-:Y:S01]  /*0280*/  @!P1 STS [R8], R9 ;  /* 0x0000000908009388 */ /* 0x0003e20000000800 */
[----:B------:R-:W-:Y:S01]  /*0290*/  BAR.SYNC.DEFER_BLOCKING 0x0 ;  /* 0x0000000000007b1d */ /* 0x000fe20000010000 */
[----:B------:R-:W-:Y:S02]  /*02a0*/  ISETP.GT.U32.AND P1, PT, R3, 0x83, PT ;  /* 0x000000830300780c */ /* 0x000fe40003f24070 */
[----:B------:R-:W-:-:S11]  /*02b0*/  MOV R3, R5 ;  /* 0x0000000500037202 */ /* 0x000fd60000000f00 */
[----:B-1----:R-:W-:Y:S05]  /*02c0*/  @P1 BRA `(.L_x_363) ;  /* 0xfffffffc00d81947 */ /* 0x002fea000383ffff */
.L_x_362:
[----:B------:R-:W-:Y:S04]  /*02d0*/  BSSY B0, `(.L_x_364) ;  /* 0x0000010000007945 */ /* 0x000fe80003800000 */
[----:B------:R-:W-:Y:S05]  /*02e0*/  @P0 BRA `(.L_x_365) ;  /* 0x0000000000380947 */ /* 0x000fea0003800000 */
[----:B0-----:R-:W0:Y:S01]  /*02f0*/  LDS R8, [R8+0x80] ;  /* 0x0000800008087984 */ /* 0x001e220000000800 */
[----:B------:R-:W-:Y:S01]  /*0300*/  UMOV UR4, 0xffffffff ;  /* 0xffffffff00047882 */ /* 0x000fe20000000000 */
[----:B0-----:R-:W-:Y:S02]  /*0310*/  IMAD.IADD R9, R9, 0x1, R8 ;  /* 0x0000000109097824 */ /* 0x001fe400078e0208 */
[----:B------:R-:W-:Y:S05]  /*0320*/  BRA.DIV UR4, `(.L_x_366) ;  /* 0x0000000204447947 */ /* 0x000fea000b800000 */
[----:B------:R-:W0:Y:S02]  /*0330*/  SHFL.DOWN PT, R4, R9, 0x10, 0x1f ;  /* 0x0a001f0009047f89 */ /* 0x000e2400000e0000 */
[----:B0-----:R-:W-:-:S05]  /*0340*/  IADD3 R4, PT, PT, R9, R4, RZ ;  /* 0x0000000409047210 */ /* 0x001fca0007ffe0ff */
[----:B------:R-:W0:Y:S02]  /*0350*/  SHFL.DOWN PT, R3, R4, 0x8, 0x1f ;  /* 0x09001f0004037f89 */ /* 0x000e2400000e0000 */
[----:B0-----:R-:W-:-:S05]  /*0360*/  IMAD.IADD R3, R4, 0x1, R3 ;  /* 0x0000000104037824 */ /* 0x001fca00078e0203 */
[----:B------:R-:W0:Y:S02]  /*0370*/  SHFL.DOWN PT, R6, R3, 0x4, 0x1f ;  /* 0x08801f0003067f89 */ /* 0x000e2400000e0000 */
[----:B0-----:R-:W-:-:S05]  /*0380*/  IADD3 R6, PT, PT, R3, R6, RZ ;  /* 0x0000000603067210 */ /* 0x001fca0007ffe0ff */
[----:B------:R-:W0:Y:S02]  /*0390*/  SHFL.DOWN PT, R5, R6, 0x2, 0x1f ;  /* 0x08401f0006057f89 */ /* 0x000e2400000e0000 */
[----:B0-----:R-:W-:-:S05]  /*03a0*/  IMAD.IADD R5, R6, 0x1, R5 ;  /* 0x0000000106057824 */ /* 0x001fca00078e0205 */
[----:B------:R0:W1:Y:S02]  /*03b0*/  SHFL.DOWN PT, R8, R5, 0x1, 0x1f ;  /* 0x08201f0005087f89 */ /* 0x00006400000e0000 */
.L_x_372:
[----:B-1----:R-:W-:-:S07]  /*03c0*/  IADD3 R9, PT, PT, R5, R8, RZ ;  /* 0x0000000805097210 */ /* 0x002fce0007ffe0ff */
.L_x_365:
[----:B------:R-:W-:Y:S05]  /*03d0*/  BSYNC B0 ;  /* 0x0000000000007941 */ /* 0x000fea0003800000 */
.L_x_364:
[----:B------:R-:W-:-:S13]  /*03e0*/  LOP3.LUT P0, RZ, R11, R2, RZ, 0xfc, !PT ;  /* 0x000000020bff7212 */ /* 0x000fda000780fcff */
[----:B------:R-:W-:Y:S05]  /*03f0*/  @P0 EXIT ;  /* 0x000000000000094d */ /* 0x000fea0003800000 */
[----:B------:R-:W1:Y:S02]  /*0400*/  LDC.64 R2, c[0x0][0x388] ;  /* 0x0000e200ff027b82 */ /* 0x000e640000000a00 */
[----:B-1----:R-:W-:-:S05]  /*0410*/  IMAD.WIDE.U32 R2, R0, 0x4, R2 ;  /* 0x0000000400027825 */ /* 0x002fca00078e0002 */
[----:B------:R-:W-:Y:S01]  /*0420*/  STG.E desc[UR6][R2.64], R9 ;  /* 0x0000000902007986 */ /* 0x000fe2000c101906 */
[----:B------:R-:W-:Y:S05]  /*0430*/  EXIT ;  /* 0x000000000000794d */ /* 0x000fea0003800000 */
.L_x_366:
[----:B------:R-:W-:Y:S02]  /*0440*/  HFMA2 R12, -RZ, RZ, 0, 1.847743988037109375e-06 ;  /* 0x0000001fff0c7431 */ /* 0x000fe400000001ff */
[----:B------:R-:W-:Y:S02]  /*0450*/  IMAD.MOV.U32 R10, RZ, RZ, 0x10 ;  /* 0x00000010ff0a7424 */ /* 0x000fe400078e00ff */
[----:B------:R-:W-:-:S07]  /*0460*/  IMAD.MOV.U32 R7, RZ, RZ, -0x1 ;  /* 0xffffffffff077424 */ /* 0x000fce00078e00ff */
[----:B------:R-:W-:Y:S05]  /*0470*/  WARPSYNC.COLLECTIVE R7, `(.L_x_367) ;  /* 0x0000000007087348 */ /* 0x000fea0003c00000 */
[----:B------:R0:W1:Y:S02]  /*0480*/  SHFL.DOWN P0, R8, R9, R10, R12 ;  /* 0x0800000a09087389 */ /* 0x000064000000000c */
[----:B01----:R-:W-:Y:S05]  /*0490*/  ENDCOLLECTIVE ;  /* 0x000000000000791b */ /* 0x003fea0003800000 */
.L_x_367:
[----:B------:R-:W-:Y:S01]  /*04a0*/  IMAD.MOV.U32 R10, RZ, RZ, 0x8 ;  /* 0x00000008ff0a7424 */ /* 0x000fe200078e00ff */
[----:B------:R-:W-:-:S05]  /*04b0*/  MOV R4, R8 ;  /* 0x0000000800047202 */ /* 0x000fca0000000f00 */
[----:B------:R-:W-:-:S05]  /*04c0*/  IMAD.IADD R4, R9, 0x1, R4 ;  /* 0x0000000109047824 */ /* 0x000fca00078e0204 */
[----:B------:R-:W-:-:S07]  /*04d0*/  MOV R9, R4 ;  /* 0x0000000400097202 */ /* 0x000fce0000000f00 */
[----:B------:R-:W-:Y:S05]  /*04e0*/  WARPSYNC.COLLECTIVE R7, `(.L_x_368) ;  /* 0x0000000007087348 */ /* 0x000fea0003c00000 */
[----:B------:R0:W1:Y:S02]  /*04f0*/  SHFL.DOWN P0, R8, R9, R10, R12 ;  /* 0x0800000a09087389 */ /* 0x000064000000000c */
[----:B01----:R-:W-:Y:S05]  /*0500*/  ENDCOLLECTIVE ;  /* 0x000000000000791b */ /* 0x003fea0003800000 */
.L_x_368:
[----:B------:R-:W-:Y:S01]  /*0510*/  IMAD.MOV.U32 R10, RZ, RZ, 0x4 ;  /* 0x00000004ff0a7424 */ /* 0x000fe200078e00ff */
[----:B------:R-:W-:-:S05]  /*0520*/  MOV R3, R8 ;  /* 0x0000000800037202 */ /* 0x000fca0000000f00 */
[----:B------:R-:W-:-:S05]  /*0530*/  IMAD.IADD R3, R4, 0x1, R3 ;  /* 0x0000000104037824 */ /* 0x000fca00078e0203 */
[----:B------:R-:W-:-:S07]  /*0540*/  MOV R9, R3 ;  /* 0x0000000300097202 */ /* 0x000fce0000000f00 */
[----:B------:R-:W-:Y:S05]  /*0550*/  WARPSYNC.COLLECTIVE R7, `(.L_x_369) ;  /* 0x0000000007087348 */ /* 0x000fea0003c00000 */
[----:B------:R0:W1:Y:S02]  /*0560*/  SHFL.DOWN P0, R8, R9, R10, R12 ;  /* 0x0800000a09087389 */ /* 0x000064000000000c */
[----:B01----:R-:W-:Y:S05]  /*0570*/  ENDCOLLECTIVE ;  /* 0x000000000000791b */ /* 0x003fea0003800000 */
.L_x_369:
[----:B------:R-:W-:Y:S01]  /*0580*/  IMAD.MOV.U32 R10, RZ, RZ, 0x2 ;  /* 0x00000002ff0a7424 */ /* 0x000fe200078e00ff */
[----:B------:R-:W-:-:S05]  /*0590*/  MOV R6, R8 ;  /* 0x0000000800067202 */ /* 0x000fca0000000f00 */
[----:B------:R-:W-:-:S05]  /*05a0*/  IMAD.IADD R6, R3, 0x1, R6 ;  /* 0x0000000103067824 */ /* 0x000fca00078e0206 */
[----:B------:R-:W-:-:S07]  /*05b0*/  MOV R9, R6 ;  /* 0x0000000600097202 */ /* 0x000fce0000000f00 */
[----:B------:R-:W-:Y:S05]  /*05c0*/  WARPSYNC.COLLECTIVE R7, `(.L_x_370) ;  /* 0x0000000007087348 */ /* 0x000fea0003c00000 */
[----:B------:R0:W1:Y:S02]  /*05d0*/  SHFL.DOWN P0, R8, R9, R10, R12 ;  /* 0x0800000a09087389 */ /* 0x000064000000000c */
[----:B01----:R-:W-:Y:S05]  /*05e0*/  ENDCOLLECTIVE ;  /* 0x000000000000791b */ /* 0x003fea0003800000 */
.L_x_370:
[----:B------:R-:W-:Y:S01]  /*05f0*/  IMAD.MOV.U32 R10, RZ, RZ, 0x1 ;  /* 0x00000001ff0a7424 */ /* 0x000fe200078e00ff */
[----:B------:R-:W-:-:S05]  /*0600*/  MOV R5, R8 ;  /* 0x0000000800057202 */ /* 0x000fca0000000f00 */
[----:B------:R-:W-:-:S05]  /*0610*/  IMAD.IADD R5, R6, 0x1, R5 ;  /* 0x0000000106057824 */ /* 0x000fca00078e0205 */
[----:B------:R-:W-:-:S07]  /*0620*/  MOV R9, R5 ;  /* 0x0000000500097202 */ /* 0x000fce0000000f00 */
[----:B------:R-:W-:Y:S05]  /*0630*/  WARPSYNC.COLLECTIVE R7, `(.L_x_371) ;  /* 0x0000000007087348 */ /* 0x000fea0003c00000 */
[----:B------:R0:W1:Y:S02]  /*0640*/  SHFL.DOWN P0, R8, R9, R10, R12 ;  /* 0x0800000a09087389 */ /* 0x000064000000000c */
[----:B01----:R-:W-:Y:S05]  /*0650*/  ENDCOLLECTIVE ;  /* 0x000000000000791b */ /* 0x003fea0003800000 */
.L_x_371:
[----:B------:R-:W-:Y:S05]  /*0660*/  BRA `(.L_x_372) ;  /* 0xfffffffc00547947 */ /* 0x000fea000383ffff */
.L_x_373:
        /* <DEDUP_REMOVED lines=9> */
.L_x_436:


//--------------------- .text._Z7reduce4IiLj128EEvPT_S1_j --------------------------
	.section	.text._Z7reduce4IiLj128EEvPT_S1_j,"ax",@progbits
	.align	128
        .global         _Z7reduce4IiLj128EEvPT_S1_j
        .type           _Z7reduce4IiLj128EEvPT_S1_j,@function
        .size           _Z7reduce4IiLj128EEvPT_S1_j,(.L_x_437 - _Z7reduce4IiLj128EEvPT_S1_j)
        .other          _Z7reduce4IiLj128EEvPT_S1_j,@"STO_CUDA_ENTRY STV_DEFAULT"
_Z7reduce4IiLj128EEvPT_S1_j:
.text._Z7reduce4IiLj128EEvPT_S1_j:
        /* <DEDUP_REMOVED lines=35> */
.L_x_375:
        /* <DEDUP_REMOVED lines=10> */
.L_x_374:
        /* <DEDUP_REMOVED lines=15> */
.L_x_384:
[----:B-1----:R-:W-:-:S07]  /*03c0*/  IADD3 R9, PT, PT, R5, R8, RZ ;  /* 0x0000000805097210 */ /* 0x002fce0007ffe0ff */
.L_x_377:
[----:B------:R-:W-:Y:S05]  /*03d0*/  BSYNC B0 ;  /* 0x0000000000007941 */ /* 0x000fea0003800000 */
.L_x_376:
[----:B------:R-:W-:-:S13]  /*03e0*/  LOP3.LUT P0, RZ, R11, R2, RZ, 0xfc, !PT ;  /* 0x000000020bff7212 */ /* 0x000fda000780fcff */
[----:B------:R-:W-:Y:S05]  /*03f0*/  @P0 EXIT ;  /* 0x000000000000094d */ /* 0x000fea0003800000 */
[----:B------:R-:W1:Y:S02]  /*0400*/  LDC.64 R2, c[0x0][0x388] ;  /* 0x0000e200ff027b82 */ /* 0x000e640000000a00 */
[----:B-1----:R-:W-:-:S05]  /*0410*/  IMAD.WIDE.U32 R2, R0, 0x4, R2 ;  /* 0x0000000400027825 */ /* 0x002fca00078e0002 */
[----:B------:R-:W-:Y:S01]  /*0420*/  STG.E desc[UR6][R2.64], R9 ;  /* 0x0000000902007986 */ /* 0x000fe2000c101906 */
[----:B------:R-:W-:Y:S05]  /*0430*/  EXIT ;  /* 0x000000000000794d */ /* 0x000fea0003800000 */
.L_x_378:
[----:B------:R-:W-:Y:S02]  /*0440*/  HFMA2 R12, -RZ, RZ, 0, 1.847743988037109375e-06 ;  /* 0x0000001fff0c7431 */ /* 0x000fe400000001ff */
[----:B------:R-:W-:Y:S02]  /*0450*/  IMAD.MOV.U32 R10, RZ, RZ, 0x10 ;  /* 0x00000010ff0a7424 */ /* 0x000fe400078e00ff */
[----:B------:R-:W-:-:S07]  /*0460*/  IMAD.MOV.U32 R7, RZ, RZ, -0x1 ;  /* 0xffffffffff077424 */ /* 0x000fce00078e00ff */
[----:B------:R-:W-:Y:S05]  /*0470*/  WARPSYNC.COLLECTIVE R7, `(.L_x_379) ;  /* 0x0000000007087348 */ /* 0x000fea0003c00000 */
[----:B------:R0:W1:Y:S02]  /*0480*/  SHFL.DOWN P0, R8, R9, R10, R12 ;  /* 0x0800000a09087389 */ /* 0x000064000000000c */
[----:B01----:R-:W-:Y:S05]  /*0490*/  ENDCOLLECTIVE ;  /* 0x000000000000791b */ /* 0x003fea0003800000 */
.L_x_379:
[----:B------:R-:W-:Y:S01]  /*04a0*/  IMAD.MOV.U32 R10, RZ, RZ, 0x8 ;  /* 0x00000008ff0a7424 */ /* 0x000fe200078e00ff */
[----:B------:R-:W-:-:S05]  /*04b0*/  MOV R4, R8 ;  /* 0x0000000800047202 */ /* 0x000fca0000000f00 */
[----:B------:R-:W-:-:S05]  /*04c0*/  IMAD.IADD R4, R9, 0x1, R4 ;  /* 0x0000000109047824 */ /* 0x000fca00078e0204 */
[----:B------:R-:W-:-:S07]  /*04d0*/  MOV R9, R4 ;  /* 0x0000000400097202 */ /* 0x000fce0000000f00 */
[----:B------:R-:W-:Y:S05]  /*04e0*/  WARPSYNC.COLLECTIVE R7, `(.L_x_380) ;  /* 0x0000000007087348 */ /* 0x000fea0003c00000 */
[----:B------:R0:W1:Y:S02]  /*04f0*/  SHFL.DOWN P0, R8, R9, R10, R12 ;  /* 0x0800000a09087389 */ /* 0x000064000000000c */
[----:B01----:R-:W-:Y:S05]  /*0500*/  ENDCOLLECTIVE ;  /* 0x000000000000791b */ /* 0x003fea0003800000 */
.L_x_380:
[----:B------:R-:W-:Y:S01]  /*0510*/  IMAD.MOV.U32 R10, RZ, RZ, 0x4 ;  /* 0x00000004ff0a7424 */ /* 0x000fe200078e00ff */
[----:B------:R-:W-:-:S05]  /*0520*/  MOV R3, R8 ;  /* 0x0000000800037202 */ /* 0x000fca0000000f00 */
[----:B------:R-:W-:-:S05]  /*0530*/  IMAD.IADD R3, R4, 0x1, R3 ;  /* 0x0000000104037824 */ /* 0x000fca00078e0203 */
[----:B------:R-:W-:-:S07]  /*0540*/  MOV R9, R3 ;  /* 0x0000000300097202 */ /* 0x000fce0000000f00 */
[----:B------:R-:W-:Y:S05]  /*0550*/  WARPSYNC.COLLECTIVE R7, `(.L_x_381) ;  /* 0x0000000007087348 */ /* 0x000fea0003c00000 */
[----:B------:R0:W1:Y:S02]  /*0560*/  SHFL.DOWN P0, R8, R9, R10, R12 ;  /* 0x0800000a09087389 */ /* 0x000064000000000c */
[----:B01----:R-:W-:Y:S05]  /*0570*/  ENDCOLLECTIVE ;  /* 0x000000000000791b */ /* 0x003fea0003800000 */
.L_x_381:
[----:B------:R-:W-:Y:S01]  /*0580*/  IMAD.MOV.U32 R10, RZ, RZ, 0x2 ;  /* 0x00000002ff0a7424 */ /* 0x000fe200078e00ff */
[----:B------:R-:W-:-:S05]  /*0590*/  MOV R6, R8 ;  /* 0x0000000800067202 */ /* 0x000fca0000000f00 */
[----:B------:R-:W-:-:S05]  /*05a0*/  IMAD.IADD R6, R3, 0x1, R6 ;  /* 0x0000000103067824 */ /* 0x000fca00078e0206 */
[----:B------:R-:W-:-:S07]  /*05b0*/  MOV R9, R6 ;  /* 0x0000000600097202 */ /* 0x000fce0000000f00 */
[----:B------:R-:W-:Y:S05]  /*05c0*/  WARPSYNC.COLLECTIVE R7, `(.L_x_382) ;  /* 0x0000000007087348 */ /* 0x000fea0003c00000 */
[----:B------:R0:W1:Y:S02]  /*05d0*/  SHFL.DOWN P0, R8, R9, R10, R12 ;  /* 0x0800000a09087389 */ /* 0x000064000000000c */
[----:B01----:R-:W-:Y:S05]  /*05e0*/  ENDCOLLECTIVE ;  /* 0x000000000000791b */ /* 0x003fea0003800000 */
.L_x_382:
[----:B------:R-:W-:Y:S01]  /*05f0*/  IMAD.MOV.U32 R10, RZ, RZ, 0x1 ;  /* 0x00000001ff0a7424 */ /* 0x000fe200078e00ff */
[----:B------:R-:W-:-:S05]  /*0600*/  MOV R5, R8 ;  /* 0x0000000800057202 */ /* 0x000fca0000000f00 */
[----:B------:R-:W-:-:S05]  /*0610*/  IMAD.IADD R5, R6, 0x1, R5 ;  /* 0x0000000106057824 */ /* 0x000fca00078e0205 */
[----:B------:R-:W-:-:S07]  /*0620*/  MOV R9, R5 ;  /* 0x0000000500097202 */ /* 0x000fce0000000f00 */
[----:B------:R-:W-:Y:S05]  /*0630*/  WARPSYNC.COLLECTIVE R7, `(.L_x_383) ;  /* 0x0000000007087348 */ /* 0x000fea0003c00000 */
[----:B------:R0:W1:Y:S02]  /*0640*/  SHFL.DOWN P0, R8, R9, R10, R12 ;  /* 0x0800000a09087389 */ /* 0x000064000000000c */
[----:B01----:R-:W-:Y:S05]  /*0650*/  ENDCOLLECTIVE ;  /* 0x000000000000791b */ /* 0x003fea0003800000 */
.L_x_383:
[----:B------:R-:W-:Y:S05]  /*0660*/  BRA `(.L_x_384) ;  /* 0xfffffffc00547947 */ /* 0x000fea000383ffff */
.L_x_385:
        /* <DEDUP_REMOVED lines=9> */
.L_x_437:


//--------------------- .text._Z7reduce4IiLj256EEvPT_S1_j --------------------------
	.section	.text._Z7reduce4IiLj256EEvPT_S1_j,"ax",@progbits
	.align	128
        .global         _Z7reduce4IiLj256EEvPT_S1_j
        .type           _Z7reduce4IiLj256EEvPT_S1_j,@function
        .size           _Z7reduce4IiLj256EEvPT_S1_j,(.L_x_438 - _Z7reduce4IiLj256EEvPT_S1_j)
        .other          _Z7reduce4IiLj256EEvPT_S1_j,@"STO_CUDA_ENTRY STV_DEFAULT"
_Z7reduce4IiLj256EEvPT_S1_j:
.text._Z7reduce4IiLj256EEvPT_S1_j:
        /* <DEDUP_REMOVED lines=35> */
.L_x_387:
        /* <DEDUP_REMOVED lines=10> */
.L_x_386:
        /* <DEDUP_REMOVED lines=15> */
.L_x_396:
[----:B-1----:R-:W-:-:S07]  /*03c0*/  IADD3 R9, PT, PT, R5, R8, RZ ;  /* 0x0000000805097210 */ /* 0x002fce0007ffe0ff */
.L_x_389:
[----:B------:R-:W-:Y:S05]  /*03d0*/  BSYNC B0 ;  /* 0x0000000000007941 */ /* 0x000fea0003800000 */
.L_x_388:
[----:B------:R-:W-:-:S13]  /*03e0*/  LOP3.LUT P0, RZ, R11, R2, RZ, 0xfc, !PT ;  /* 0x000000020bff7212 */ /* 0x000fda000780fcff */
[----:B------:R-:W-:Y:S05]  /*03f0*/  @P0 EXIT ;  /* 0x000000000000094d */ /* 0x000fea0003800000 */
[----:B------:R-:W1:Y:S02]  /*0400*/  LDC.64 R2, c[0x0][0x388] ;  /* 0x0000e200ff027b82 */ /* 0x000e640000000a00 */
[----:B-1----:R-:W-:-:S05]  /*0410*/  IMAD.WIDE.U32 R2, R0, 0x4, R2 ;  /* 0x0000000400027825 */ /* 0x002fca00078e0002 */
[----:B------:R-:W-:Y:S01]  /*0420*/  STG.E desc[UR6][R2.64], R9 ;  /* 0x0000000902007986 */ /* 0x000fe2000c101906 */
[----:B------:R-:W-:Y:S05]  /*0430*/  EXIT ;  /* 0x000000000000794d */ /* 0x000fea0003800000 */
.L_x_390:
[----:B------:R-:W-:Y:S02]  /*0440*/  HFMA2 R12, -RZ, RZ, 0, 1.847743988037109375e-06 ;  /* 0x0000001fff0c7431 */ /* 0x000fe400000001ff */
[----:B------:R-:W-:Y:S02]  /*0450*/  IMAD.MOV.U32 R10, RZ, RZ, 0x10 ;  /* 0x00000010ff0a7424 */ /* 0x000fe400078e00ff */
[----:B------:R-:W-:-:S07]  /*0460*/  IMAD.MOV.U32 R7, RZ, RZ, -0x1 ;  /* 0xffffffffff077424 */ /* 0x000fce00078e00ff */
[----:B------:R-:W-:Y:S05]  /*0470*/  WARPSYNC.COLLECTIVE R7, `(.L_x_391) ;  /* 0x0000000007087348 */ /* 0x000fea0003c00000 */
[----:B------:R0:W1:Y:S02]  /*0480*/  SHFL.DOWN P0, R8, R9, R10, R12 ;  /* 0x0800000a09087389 */ /* 0x000064000000000c */
[----:B01----:R-:W-:Y:S05]  /*0490*/  ENDCOLLECTIVE ;  /* 0x000000000000791b */ /* 0x003fea0003800000 */
.L_x_391:
[----:B------:R-:W-:Y:S01]  /*04a0*/  IMAD.MOV.U32 R10, RZ, RZ, 0x8 ;  /* 0x00000008ff0a7424 */ /* 0x000fe200078e00ff */
[----:B------:R-:W-:-:S05]  /*04b0*/  MOV R4, R8 ;  /* 0x0000000800047202 */ /* 0x000fca0000000f00 */
[----:B------:R-:W-:-:S05]  /*04c0*/  IMAD.IADD R4, R9, 0x1, R4 ;  /* 0x0000000109047824 */ /* 0x000fca00078e0204 */
[----:B------:R-:W-:-:S07]  /*04d0*/  MOV R9, R4 ;  /* 0x0000000400097202 */ /* 0x000fce0000000f00 */
[----:B------:R-:W-:Y:S05]  /*04e0*/  WARPSYNC.COLLECTIVE R7, `(.L_x_392) ;  /* 0x0000000007087348 */ /* 0x000fea0003c00000 */
[----:B------:R0:W1:Y:S02]  /*04f0*/  SHFL.DOWN P0, R8, R9, R10, R12 ;  /* 0x0800000a09087389 */ /* 0x000064000000000c */
[----:B01----:R-:W-:Y:S05]  /*0500*/  ENDCOLLECTIVE ;  /* 0x000000000000791b */ /* 0x003fea0003800000 */
.L_x_392:
[----:B------:R-:W-:Y:S01]  /*0510*/  IMAD.MOV.U32 R10, RZ, RZ, 0x4 ;  /* 0x00000004ff0a7424 */ /* 0x000fe200078e00ff */
[----:B------:R-:W-:-:S05]  /*0520*/  MOV R3, R8 ;  /* 0x0000000800037202 */ /* 0x000fca0000000f00 */
[----:B------:R-:W-:-:S05]  /*0530*/  IMAD.IADD R3, R4, 0x1, R3 ;  /* 0x0000000104037824 */ /* 0x000fca00078e0203 */
[----:B------:R-:W-:-:S07]  /*0540*/  MOV R9, R3 ;  /* 0x0000000300097202 */ /* 0x000fce0000000f00 */
[----:B------:R-:W-:Y:S05]  /*0550*/  WARPSYNC.COLLECTIVE R7, `(.L_x_393) ;  /* 0x0000000007087348 */ /* 0x000fea0003c00000 */
[----:B------:R0:W1:Y:S02]  /*0560*/  SHFL.DOWN P0, R8, R9, R10, R12 ;  /* 0x0800000a09087389 */ /* 0x000064000000000c */
[----:B01----:R-:W-:Y:S05]  /*0570*/  ENDCOLLECTIVE ;  /* 0x000000000000791b */ /* 0x003fea0003800000 */
.L_x_393:
[----:B------:R-:W-:Y:S01]  /*0580*/  IMAD.MOV.U32 R10, RZ, RZ, 0x2 ;  /* 0x00000002ff0a7424 */ /* 0x000fe200078e00ff */
[----:B------:R-:W-:-:S05]  /*0590*/  MOV R6, R8 ;  /* 0x0000000800067202 */ /* 0x000fca0000000f00 */
[----:B------:R-:W-:-:S05]  /*05a0*/  IMAD.IADD R6, R3, 0x1, R6 ;  /* 0x0000000103067824 */ /* 0x000fca00078e0206 */
[----:B------:R-:W-:-:S07]  /*05b0*/  MOV R9, R6 ;  /* 0x0000000600097202 */ /* 0x000fce0000000f00 */
[----:B------:R-:W-:Y:S05]  /*05c0*/  WARPSYNC.COLLECTIVE R7, `(.L_x_394) ;  /* 0x0000000007087348 */ /* 0x000fea0003c00000 */
[----:B------:R0:W1:Y:S02]  /*05d0*/  SHFL.DOWN P0, R8, R9, R10, R12 ;  /* 0x0800000a09087389 */ /* 0x000064000000000c */
[----:B01----:R-:W-:Y:S05]  /*05e0*/  ENDCOLLECTIVE ;  /* 0x000000000000791b */ /* 0x003fea0003800000 */
.L_x_394:
[----:B------:R-:W-:Y:S01]  /*05f0*/  IMAD.MOV.U32 R10, RZ, RZ, 0x1 ;  /* 0x00000001ff0a7424 */ /* 0x000fe200078e00ff */
[----:B------:R-:W-:-:S05]  /*0600*/  MOV R5, R8 ;  /* 0x0000000800057202 */ /* 0x000fca0000000f00 */
[----:B------:R-:W-:-:S05]  /*0610*/  IMAD.IADD R5, R6, 0x1, R5 ;  /* 0x0000000106057824 */ /* 0x000fca00078e0205 */
[----:B------:R-:W-:-:S07]  /*0620*/  MOV R9, R5 ;  /* 0x0000000500097202 */ /* 0x000fce0000000f00 */
[----:B------:R-:W-:Y:S05]  /*0630*/  WARPSYNC.COLLECTIVE R7, `(.L_x_395) ;  /* 0x0000000007087348 */ /* 0x000fea0003c00000 */
[----:B------:R0:W1:Y:S02]  /*0640*/  SHFL.DOWN P0, R8, R9, R10, R12 ;  /* 0x0800000a09087389 */ /* 0x000064000000000c */
[----:B01----:R-:W-:Y:S05]  /*0650*/  ENDCOLLECTIVE ;  /* 0x000000000000791b */ /* 0x003fea0003800000 */
.L_x_395:
[----:B------:R-:W-:Y:S05]  /*0660*/  BRA `(.L_x_396) ;  /* 0xfffffffc00547947 */ /* 0x000fea000383ffff */
.L_x_397:
        /* <DEDUP_REMOVED lines=9> */
.L_x_438:


//--------------------- .text._Z7reduce4IiLj512EEvPT_S1_j --------------------------
	.section	.text._Z7reduce4IiLj512EEvPT_S1_j,"ax",@progbits
	.align	128
        .global         _Z7reduce4IiLj512EEvPT_S1_j
        .type           _Z7reduce4IiLj512EEvPT_S1_j,@function
        .size           _Z7reduce4IiLj512EEvPT_S1_j,(.L_x_439 - _Z7reduce4IiLj512EEvPT_S1_j)
        .other          _Z7reduce4IiLj512EEvPT_S1_j,@"STO_CUDA_ENTRY STV_DEFAULT"
_Z7reduce4IiLj512EEvPT_S1_j:
.text._Z7reduce4IiLj512EEvPT_S1_j:
        /* <DEDUP_REMOVED lines=35> */
.L_x_399:
        /* <DEDUP_REMOVED lines=10> */
.L_x_398:
        /* <DEDUP_REMOVED lines=15> */
.L_x_408:
[----:B-1----:R-:W-:-:S07]  /*03c0*/  IADD3 R9, PT, PT, R5, R8, RZ ;  /* 0x0000000805097210 */ /* 0x002fce0007ffe0ff */
.L_x_401:
[----:B------:R-:W-:Y:S05]  /*03d0*/  BSYNC B0 ;  /* 0x0000000000007941 */ /* 0x000fea0003800000 */
.L_x_400:
[----:B------:R-:W-:-:S13]  /*03e0*/  LOP3.LUT P0, RZ, R11, R2, RZ, 0xfc, !PT ;  /* 0x000000020bff7212 */ /* 0x000fda000780fcff */
[----:B------:R-:W-:Y:S05]  /*03f0*/  @P0 EXIT ;  /* 0x000000000000094d */ /* 0x000fea0003800000 */
[----:B------:R-:W1:Y:S02]  /*0400*/  LDC.64 R2, c[0x0][0x388] ;  /* 0x0000e200ff027b82 */ /* 0x000e640000000a00 */
[----:B-1----:R-:W-:-:S05]  /*0410*/  IMAD.WIDE.U32 R2, R0, 0x4, R2 ;  /* 0x0000000400027825 */ /* 0x002fca00078e0002 */
[----:B------:R-:W-:Y:S01]  /*0420*/  STG.E desc[UR6][R2.64], R9 ;  /* 0x0000000902007986 */ /* 0x000fe2000c101906 */
[----:B------:R-:W-:Y:S05]  /*0430*/  EXIT ;  /* 0x000000000000794d */ /* 0x000fea0003800000 */
.L_x_402:
[----:B------:R-:W-:Y:S02]  /*0440*/  HFMA2 R12, -RZ, RZ, 0, 1.847743988037109375e-06 ;  /* 0x0000001fff0c7431 */ /* 0x000fe400000001ff */
[----:B------:R-:W-:Y:S02]  /*0450*/  IMAD.MOV.U32 R10, RZ, RZ, 0x10 ;  /* 0x00000010ff0a7424 */ /* 0x000fe400078e00ff */
[----:B------:R-:W-:-:S07]  /*0460*/  IMAD.MOV.U32 R7, RZ, RZ, -0x1 ;  /* 0xffffffffff077424 */ /* 0x000fce00078e00ff */
[----:B------:R-:W-:Y:S05]  /*0470*/  WARPSYNC.COLLECTIVE R7, `(.L_x_403) ;  /* 0x0000000007087348 */ /* 0x000fea0003c00000 */
[----:B------:R0:W1:Y:S02]  /*0480*/  SHFL.DOWN P0, R8, R9, R10, R12 ;  /* 0x0800000a09087389 */ /* 0x000064000000000c */
[----:B01----:R-:W-:Y:S05]  /*0490*/  ENDCOLLECTIVE ;  /* 0x000000000000791b */ /* 0x003fea0003800000 */
.L_x_403:
[----:B------:R-:W-:Y:S01]  /*04a0*/  IMAD.MOV.U32 R10, RZ, RZ, 0x8 ;  /* 0x00000008ff0a7424 */ /* 0x000fe200078e00ff */
[----:B------:R-:W-:-:S05]  /*04b0*/  MOV R4, R8 ;  /* 0x0000000800047202 */ /* 0x000fca0000000f00 */
[----:B------:R-:W-:-:S05]  /*04c0*/  IMAD.IADD R4, R9, 0x1, R4 ;  /* 0x0000000109047824 */ /* 0x000fca00078e0204 */
[----:B------:R-:W-:-:S07]  /*04d0*/  MOV R9, R4 ;  /* 0x0000000400097202 */ /* 0x000fce0000000f00 */
[----:B------:R-:W-:Y:S05]  /*04e0*/  WARPSYNC.COLLECTIVE R7, `(.L_x_404) ;  /* 0x0000000007087348 */ /* 0x000fea0003c00000 */
[----:B------:R0:W1:Y:S02]  /*04f0*/  SHFL.DOWN P0, R8, R9, R10, R12 ;  /* 0x0800000a09087389 */ /* 0x000064000000000c */
[----:B01----:R-:W-:Y:S05]  /*0500*/  ENDCOLLECTIVE ;  /* 0x000000000000791b */ /* 0x003fea0003800000 */
.L_x_404:
[----:B------:R-:W-:Y:S01]  /*0510*/  IMAD.MOV.U32 R10, RZ, RZ, 0x4 ;  /* 0x00000004ff0a7424 */ /* 0x000fe200078e00ff */
[----:B------:R-:W-:-:S05]  /*0520*/  MOV R3, R8 ;  /* 0x0000000800037202 */ /* 0x000fca0000000f00 */
[----:B------:R-:W-:-:S05]  /*0530*/  IMAD.IADD R3, R4, 0x1, R3 ;  /* 0x0000000104037824 */ /* 0x000fca00078e0203 */
[----:B------:R-:W-:-:S07]  /*0540*/  MOV R9, R3 ;  /* 0x0000000300097202 */ /* 0x000fce0000000f00 */
[----:B------:R-:W-:Y:S05]  /*0550*/  WARPSYNC.COLLECTIVE R7, `(.L_x_405) ;  /* 0x0000000007087348 */ /* 0x000fea0003c00000 */
[----:B------:R0:W1:Y:S02]  /*0560*/  SHFL.DOWN P0, R8, R9, R10, R12 ;  /* 0x0800000a09087389 */ /* 0x000064000000000c */
[----:B01----:R-:W-:Y:S05]  /*0570*/  ENDCOLLECTIVE ;  /* 0x000000000000791b */ /* 0x003fea0003800000 */
.L_x_405:
[----:B------:R-:W-:Y:S01]  /*0580*/  IMAD.MOV.U32 R10, RZ, RZ, 0x2 ;  /* 0x00000002ff0a7424 */ /* 0x000fe200078e00ff */
[----:B------:R-:W-:-:S05]  /*0590*/  MOV R6, R8 ;  /* 0x0000000800067202 */ /* 0x000fca0000000f00 */
[----:B------:R-:W-:-:S05]  /*05a0*/  IMAD.IADD R6, R3, 0x1, R6 ;  /* 0x0000000103067824 */ /* 0x000fca00078e0206 */
[----:B------:R-:W-:-:S07]  /*05b0*/  MOV R9, R6 ;  /* 0x0000000600097202 */ /* 0x000fce0000000f00 */
[----:B------:R-:W-:Y:S05]  /*05c0*/  WARPSYNC.COLLECTIVE R7, `(.L_x_406) ;  /* 0x0000000007087348 */ /* 0x000fea0003c00000 */
[----:B------:R0:W1:Y:S02]  /*05d0*/  SHFL.DOWN P0, R8, R9, R10, R12 ;  /* 0x0800000a09087389 */ /* 0x000064000000000c */
[----:B01----:R-:W-:Y:S05]  /*05e0*/  ENDCOLLECTIVE ;  /* 0x000000000000791b */ /* 0x003fea0003800000 */
.L_x_406:
[----:B------:R-:W-:Y:S01]  /*05f0*/  IMAD.MOV.U32 R10, RZ, RZ, 0x1 ;  /* 0x00000001ff0a7424 */ /* 0x000fe200078e00ff */
[----:B------:R-:W-:-:S05]  /*0600*/  MOV R5, R8 ;  /* 0x0000000800057202 */ /* 0x000fca0000000f00 */
[----:B------:R-:W-:-:S05]  /*0610*/  IMAD.IADD R5, R6, 0x1, R5 ;  /* 0x0000000106057824 */ /* 0x000fca00078e0205 */
[----:B------:R-:W-:-:S07]  /*0620*/  MOV R9, R5 ;  /* 0x0000000500097202 */ /* 0x000fce0000000f00 */
[----:B------:R-:W-:Y:S05]  /*0630*/  WARPSYNC.COLLECTIVE R7, `(.L_x_407) ;  /* 0x0000000007087348 */ /* 0x000fea0003c00000 */
[----:B------:R0:W1:Y:S02]  /*0640*/  SHFL.DOWN P0, R8, R9, R10, R12 ;  /* 0x0800000a09087389 */ /* 0x000064000000000c */
[----:B01----:R-:W-:Y:S05]  /*0650*/  ENDCOLLECTIVE ;  /* 0x000000000000791b */ /* 0x003fea0003800000 */
.L_x_407:
[----:B------:R-:W-:Y:S05]  /*0660*/  BRA `(.L_x_408) ;  /* 0xfffffffc00547947 */ /* 0x000fea000383ffff */
.L_x_409:
        /* <DEDUP_REMOVED lines=9> */
.L_x_439:


//--------------------- .nv.shared._Z7reduce4IdLj1EEvPT_S1_j --------------------------
	.section	.nv.shared._Z7reduce4IdLj1EEvPT_S1_j,"aw",@nobits
	.sectionflags	@""
	.align	16
	.zero		1024


//--------------------- .nv.shared.reserved.0     --------------------------
	.section	.nv.shared.reserved.0,"aw",@nobits
	.weak		__nv_reservedSMEM_offset_0_alias
	.size		__nv_reservedSMEM_offset_0_alias, 0, 64
	.other		__nv_reservedSMEM_offset_0_alias,@"STO_CUDA_RESERVED_SHARED STV_DEFAULT"
__nv_reservedSMEM_offset_0_alias:
	.zero		0
	.zero		64


//--------------------- .nv.shared._Z7reduce4IdLj2EEvPT_S1_j --------------------------
	.section	.nv.shared._Z7reduce4IdLj2EEvPT_S1_j,"aw",@nobits
	.sectionflags	@""
	.align	16
	.zero		1024


//--------------------- .nv.shared._Z7reduce4IdLj4EEvPT_S1_j --------------------------
	.section	.nv.shared._Z7reduce4IdLj4EEvPT_S1_j,"aw",@nobits
	.sectionflags	@""
	.align	16
	.zero		1024


//--------------------- .nv.shared._Z7reduce4IdLj8EEvPT_S1_j --------------------------
	.section	.nv.shared._Z7reduce4IdLj8EEvPT_S1_j,"aw",@nobits
	.sectionflags	@""
	.align	16
	.zero		1024


//--------------------- .nv.shared._Z7reduce4IdLj16EEvPT_S1_j --------------------------
	.section	.nv.shared._Z7reduce4IdLj16EEvPT_S1_j,"aw",@nobits
	.sectionflags	@""
	.align	16
	.zero		1024


//--------------------- .nv.shared._Z7reduce4IdLj32EEvPT_S1_j --------------------------
	.section	.nv.shared._Z7reduce4IdLj32EEvPT_S1_j,"aw",@nobits
	.sectionflags	@""
	.align	16
	.zero		1024


//--------------------- .nv.shared._Z7reduce4IdLj64EEvPT_S1_j --------------------------
	.section	.nv.shared._Z7reduce4IdLj64EEvPT_S1_j,"aw",@nobits
	.sectionflags	@""
	.align	16
	.zero		1024


//--------------------- .nv.shared._Z7reduce4IdLj128EEvPT_S1_j --------------------------
	.section	.nv.shared._Z7reduce4IdLj128EEvPT_S1_j,"aw",@nobits
	.sectionflags	@""
	.align	16
	.zero		1024


//--------------------- .nv.shared._Z7reduce4IdLj256EEvPT_S1_j --------------------------
	.section	.nv.shared._Z7reduce4IdLj256EEvPT_S1_j,"aw",@nobits
	.sectionflags	@""
	.align	16
	.zero		1024


//--------------------- .nv.shared._Z7reduce4IdLj512EEvPT_S1_j --------------------------
	.section	.nv.shared._Z7reduce4IdLj512EEvPT_S1_j,"aw",@nobits
	.sectionflags	@""
	.align	16
	.zero		1024


//--------------------- .nv.shared._Z7reduce4IfLj1EEvPT_S1_j --------------------------
	.section	.nv.shared._Z7reduce4IfLj1EEvPT_S1_j,"aw",@nobits
	.sectionflags	@""
	.align	16
	.zero		1024


//--------------------- .nv.shared._Z7reduce4IfLj2EEvPT_S1_j --------------------------
	.section	.nv.shared._Z7reduce4IfLj2EEvPT_S1_j,"aw",@nobits
	.sectionflags	@""
	.align	16
	.zero		1024


//--------------------- .nv.shared._Z7reduce4IfLj4EEvPT_S1_j --------------------------
	.section	.nv.shared._Z7reduce4IfLj4EEvPT_S1_j,"aw",@nobits
	.sectionflags	@""
	.align	16
	.zero		1024


//--------------------- .nv.shared._Z7reduce4IfLj8EEvPT_S1_j --------------------------
	.section	.nv.shared._Z7reduce4IfLj8EEvPT_S1_j,"aw",@nobits
	.sectionflags	@""
	.align	16
	.zero		1024


//--------------------- .nv.shared._Z7reduce4IfLj16EEvPT_S1_j --------------------------
	.section	.nv.shared._Z7reduce4IfLj16EEvPT_S1_j,"aw",@nobits
	.sectionflags	@""
	.align	16
	.zero		1024


//--------------------- .nv.shared._Z7reduce4IfLj32EEvPT_S1_j --------------------------
	.section	.nv.shared._Z7reduce4IfLj32EEvPT_S1_j,"aw",@nobits
	.sectionflags	@""
	.align	16
	.zero		1024


//--------------------- .nv.shared._Z7reduce4IfLj64EEvPT_S1_j --------------------------
	.section	.nv.shared._Z7reduce4IfLj64EEvPT_S1_j,"aw",@nobits
	.sectionflags	@""
	.align	16
	.zero		1024


//--------------------- .nv.shared._Z7reduce4IfLj128EEvPT_S1_j --------------------------
	.section	.nv.shared._Z7reduce4IfLj128EEvPT_S1_j,"aw",@nobits
	.sectionflags	@""
	.align	16
	.zero		1024


//--------------------- .nv.shared._Z7reduce4IfLj256EEvPT_S1_j --------------------------
	.section	.nv.shared._Z7reduce4IfLj256EEvPT_S1_j,"aw",@nobits
	.sectionflags	@""
	.align	16
	.zero		1024


//--------------------- .nv.shared._Z7reduce4IfLj512EEvPT_S1_j --------------------------
	.section	.nv.shared._Z7reduce4IfLj512EEvPT_S1_j,"aw",@nobits
	.sectionflags	@""
	.align	16
	.zero		1024


//--------------------- .nv.shared._Z7reduce4IiLj1EEvPT_S1_j --------------------------
	.section	.nv.shared._Z7reduce4IiLj1EEvPT_S1_j,"aw",@nobits
	.sectionflags	@""
	.align	16
	.zero		1024


//--------------------- .nv.shared._Z7reduce4IiLj2EEvPT_S1_j --------------------------
	.section	.nv.shared._Z7reduce4IiLj2EEvPT_S1_j,"aw",@nobits
	.sectionflags	@""
	.align	16
	.zero		1024


//--------------------- .nv.shared._Z7reduce4IiLj4EEvPT_S1_j --------------------------
	.section	.nv.shared._Z7reduce4IiLj4EEvPT_S1_j,"aw",@nobits
	.sectionflags	@""
	.align	16
	.zero		1024


//--------------------- .nv.shared._Z7reduce4IiLj8EEvPT_S1_j --------------------------
	.section	.nv.shared._Z7reduce4IiLj8EEvPT_S1_j,"aw",@nobits
	.sectionflags	@""
	.align	16
	.zero		1024


//--------------------- .nv.shared._Z7reduce4IiLj16EEvPT_S1_j --------------------------
	.section	.nv.shared._Z7reduce4IiLj16EEvPT_S1_j,"aw",@nobits
	.sectionflags	@""
	.align	16
	.zero		1024


//--------------------- .nv.shared._Z7reduce4IiLj32EEvPT_S1_j --------------------------
	.section	.nv.shared._Z7reduce4IiLj32EEvPT_S1_j,"aw",@nobits
	.sectionflags	@""
	.align	16
	.zero		1024


//--------------------- .nv.shared._Z7reduce4IiLj64EEvPT_S1_j --------------------------
	.section	.nv.shared._Z7reduce4IiLj64EEvPT_S1_j,"aw",@nobits
	.sectionflags	@""
	.align	16
	.zero		1024


//--------------------- .nv.shared._Z7reduce4IiLj128EEvPT_S1_j --------------------------
	.section	.nv.shared._Z7reduce4IiLj128EEvPT_S1_j,"aw",@nobits
	.sectionflags	@""
	.align	16
	.zero		1024


//--------------------- .nv.shared._Z7reduce4IiLj256EEvPT_S1_j --------------------------
	.section	.nv.shared._Z7reduce4IiLj256EEvPT_S1_j,"aw",@nobits
	.sectionflags	@""
	.align	16
	.zero		1024


//--------------------- .nv.shared._Z7reduce4IiLj512EEvPT_S1_j --------------------------
	.section	.nv.shared._Z7reduce4IiLj512EEvPT_S1_j,"aw",@nobits
	.sectionflags	@""
	.align	16
	.zero		1024


//--------------------- .nv.constant0._Z7reduce4IdLj1EEvPT_S1_j --------------------------
	.section	.nv.constant0._Z7reduce4IdLj1EEvPT_S1_j,"a",@progbits
	.sectionflags	@""
	.align	4
.nv.constant0._Z7reduce4IdLj1EEvPT_S1_j:
	.zero		916


//--------------------- .nv.constant0._Z7reduce4IdLj2EEvPT_S1_j --------------------------
	.section	.nv.constant0._Z7reduce4IdLj2EEvPT_S1_j,"a",@progbits
	.sectionflags	@""
	.align	4
.nv.constant0._Z7reduce4IdLj2EEvPT_S1_j:
	.zero		916


//--------------------- .nv.constant0._Z7reduce4IdLj4EEvPT_S1_j --------------------------
	.section	.nv.constant0._Z7reduce4IdLj4EEvPT_S1_j,"a",@progbits
	.sectionflags	@""
	.align	4
.nv.constant0._Z7reduce4IdLj4EEvPT_S1_j:
	.zero		916


//--------------------- .nv.constant0._Z7reduce4IdLj8EEvPT_S1_j --------------------------
	.section	.nv.constant0._Z7reduce4IdLj8EEvPT_S1_j,"a",@progbits
	.sectionflags	@""
	.align	4
.nv.constant0._Z7reduce4IdLj8EEvPT_S1_j:
	.zero		916


//--------------------- .nv.constant0._Z7reduce4IdLj16EEvPT_S1_j --------------------------
	.section	.nv.constant0._Z7reduce4IdLj16EEvPT_S1_j,"a",@progbits
	.sectionflags	@""
	.align	4
.nv.constant0._Z7reduce4IdLj16EEvPT_S1_j:
	.zero		916


//--------------------- .nv.constant0._Z7reduce4IdLj32EEvPT_S1_j --------------------------
	.section	.nv.constant0._Z7reduce4IdLj32EEvPT_S1_j,"a",@progbits
	.sectionflags	@""
	.align	4
.nv.constant0._Z7reduce4IdLj32EEvPT_S1_j:
	.zero		916


//--------------------- .nv.constant0._Z7reduce4IdLj64EEvPT_S1_j --------------------------
	.section	.nv.constant0._Z7reduce4IdLj64EEvPT_S1_j,"a",@progbits
	.sectionflags	@""
	.align	4
.nv.constant0._Z7reduce4IdLj64EEvPT_S1_j:
	.zero		916


//--------------------- .nv.constant0._Z7reduce4IdLj128EEvPT_S1_j --------------------------
	.section	.nv.constant0._Z7reduce4IdLj128EEvPT_S1_j,"a",@progbits
	.sectionflags	@""
	.align	4
.nv.constant0._Z7reduce4IdLj128EEvPT_S1_j:
	.zero		916


//--------------------- .nv.constant0._Z7reduce4IdLj256EEvPT_S1_j --------------------------
	.section	.nv.constant0._Z7reduce4IdLj256EEvPT_S1_j,"a",@progbits
	.sectionflags	@""
	.align	4
.nv.constant0._Z7reduce4IdLj256EEvPT_S1_j:
	.zero		916


//--------------------- .nv.constant0._Z7reduce4IdLj512EEvPT_S1_j --------------------------
	.section	.nv.constant0._Z7reduce4IdLj512EEvPT_S1_j,"a",@progbits
	.sectionflags	@""
	.align	4
.nv.constant0._Z7reduce4IdLj512EEvPT_S1_j:
	.zero		916


//--------------------- .nv.constant0._Z7reduce4IfLj1EEvPT_S1_j --------------------------
	.section	.nv.constant0._Z7reduce4IfLj1EEvPT_S1_j,"a",@progbits
	.sectionflags	@""
	.align	4
.nv.constant0._Z7reduce4IfLj1EEvPT_S1_j:
	.zero		916


//--------------------- .nv.constant0._Z7reduce4IfLj2EEvPT_S1_j --------------------------
	.section	.nv.constant0._Z7reduce4IfLj2EEvPT_S1_j,"a",@progbits
	.sectionflags	@""
	.align	4
.nv.constant0._Z7reduce4IfLj2EEvPT_S1_j:
	.zero		916


//--------------------- .nv.constant0._Z7reduce4IfLj4EEvPT_S1_j --------------------------
	.section	.nv.constant0._Z7reduce4IfLj4EEvPT_S1_j,"a",@progbits
	.sectionflags	@""
	.align	4
.nv.constant0._Z7reduce4IfLj4EEvPT_S1_j:
	.zero		916


//--------------------- .nv.constant0._Z7reduce4IfLj8EEvPT_S1_j --------------------------
	.section	.nv.constant0._Z7reduce4IfLj8EEvPT_S1_j,"a",@progbits
	.sectionflags	@""
	.align	4
.nv.constant0._Z7reduce4IfLj8EEvPT_S1_j:
	.zero		916


//--------------------- .nv.constant0._Z7reduce4IfLj16EEvPT_S1_j --------------------------
	.section	.nv.constant0._Z7reduce4IfLj16EEvPT_S1_j,"a",@progbits
	.sectionflags	@""
	.align	4
.nv.constant0._Z7reduce4IfLj16EEvPT_S1_j:
	.zero		916


//--------------------- .nv.constant0._Z7reduce4IfLj32EEvPT_S1_j --------------------------
	.section	.nv.constant0._Z7reduce4IfLj32EEvPT_S1_j,"a",@progbits
	.sectionflags	@""
	.align	4
.nv.constant0._Z7reduce4IfLj32EEvPT_S1_j:
	.zero		916


//--------------------- .nv.constant0._Z7reduce4IfLj64EEvPT_S1_j --------------------------
	.section	.nv.constant0._Z7reduce4IfLj64EEvPT_S1_j,"a",@progbits
	.sectionflags	@""
	.align	4
.nv.constant0._Z7reduce4IfLj64EEvPT_S1_j:
	.zero		916


//--------------------- .nv.constant0._Z7reduce4IfLj128EEvPT_S1_j --------------------------
	.section	.nv.constant0._Z7reduce4IfLj128EEvPT_S1_j,"a",@progbits
	.sectionflags	@""
	.align	4
.nv.constant0._Z7reduce4IfLj128EEvPT_S1_j:
	.zero		916


//--------------------- .nv.constant0._Z7reduce4IfLj256EEvPT_S1_j --------------------------
	.section	.nv.constant0._Z7reduce4IfLj256EEvPT_S1_j,"a",@progbits
	.sectionflags	@""
	.align	4
.nv.constant0._Z7reduce4IfLj256EEvPT_S1_j:
	.zero		916


//--------------------- .nv.constant0._Z7reduce4IfLj512EEvPT_S1_j --------------------------
	.section	.nv.constant0._Z7reduce4IfLj512EEvPT_S1_j,"a",@progbits
	.sectionflags	@""
	.align	4
.nv.constant0._Z7reduce4IfLj512EEvPT_S1_j:
	.zero		916


//--------------------- .nv.constant0._Z7reduce4IiLj1EEvPT_S1_j --------------------------
	.section	.nv.constant0._Z7reduce4IiLj1EEvPT_S1_j,"a",@progbits
	.sectionflags	@""
	.align	4
.nv.constant0._Z7reduce4IiLj1EEvPT_S1_j:
	.zero		916


//--------------------- .nv.constant0._Z7reduce4IiLj2EEvPT_S1_j --------------------------
	.section	.nv.constant0._Z7reduce4IiLj2EEvPT_S1_j,"a",@progbits
	.sectionflags	@""
	.align	4
.nv.constant0._Z7reduce4IiLj2EEvPT_S1_j:
	.zero		916


//--------------------- .nv.constant0._Z7reduce4IiLj4EEvPT_S1_j --------------------------
	.section	.nv.constant0._Z7reduce4IiLj4EEvPT_S1_j,"a",@progbits
	.sectionflags	@""
	.align	4
.nv.constant0._Z7reduce4IiLj4EEvPT_S1_j:
	.zero		916


//--------------------- .nv.constant0._Z7reduce4IiLj8EEvPT_S1_j --------------------------
	.section	.nv.constant0._Z7reduce4IiLj8EEvPT_S1_j,"a",@progbits
	.sectionflags	@""
	.align	4
.nv.constant0._Z7reduce4IiLj8EEvPT_S1_j:
	.zero		916


//--------------------- .nv.constant0._Z7reduce4IiLj16EEvPT_S1_j --------------------------
	.section	.nv.constant0._Z7reduce4IiLj16EEvPT_S1_j,"a",@progbits
	.sectionflags	@""
	.align	4
.nv.constant0._Z7reduce4IiLj16EEvPT_S1_j:
	.zero		916


//--------------------- .nv.constant0._Z7reduce4IiLj32EEvPT_S1_j --------------------------
	.section	.nv.constant0._Z7reduce4IiLj32EEvPT_S1_j,"a",@progbits
	.sectionflags	@""
	.align	4
.nv.constant0._Z7reduce4IiLj32EEvPT_S1_j:
	.zero		916


//--------------------- .nv.constant0._Z7reduce4IiLj64EEvPT_S1_j --------------------------
	.section	.nv.constant0._Z7reduce4IiLj64EEvPT_S1_j,"a",@progbits
	.sectionflags	@""
	.align	4
.nv.constant0._Z7reduce4IiLj64EEvPT_S1_j:
	.zero		916


//--------------------- .nv.constant0._Z7reduce4IiLj128EEvPT_S1_j --------------------------
	.section	.nv.constant0._Z7reduce4IiLj128EEvPT_S1_j,"a",@progbits
	.sectionflags	@""
	.align	4
.nv.constant0._Z7reduce4IiLj128EEvPT_S1_j:
	.zero		916


//--------------------- .nv.constant0._Z7reduce4IiLj256EEvPT_S1_j --------------------------
	.section	.nv.constant0._Z7reduce4IiLj256EEvPT_S1_j,"a",@progbits
	.sectionflags	@""
	.align	4
.nv.constant0._Z7reduce4IiLj256EEvPT_S1_j:
	.zero		916


//--------------------- .nv.constant0._Z7reduce4IiLj512EEvPT_S1_j --------------------------
	.section	.nv.constant0._Z7reduce4IiLj512EEvPT_S1_j,"a",@progbits
	.sectionflags	@""
	.align	4
.nv.constant0._Z7reduce4IiLj512EEvPT_S1_j:
	.zero		916


//--------------------- SYMBOLS --------------------------

	.type		.nv.reservedSmem.offset0,@object
	.size		.nv.reservedSmem.offset0,0x4
	.type		.nv.reservedSmem.cap,@object
	.size		.nv.reservedSmem.cap,0x4
